	.target	sm_100a

	.elftype	@"ET_EXEC"


//--------------------- .note.nv.tkinfo           --------------------------
	.section	.note.nv.tkinfo,"",@"SHT_NOTE"
	.sectionflags	@"SHF_NOTE_NV_TKINFO"
	.tkinfo
        /*0018*/ 	.word	0x00000002
        /*0030*/ 	.string	""
        /*0030*/ 	.string	"ptxas"
        /*0030*/ 	.string	"Cuda compilation tools, release 13.0, V13.0.88"
        /*0030*/ 	.string	"Build cuda_13.0.r13.0/compiler.36424714_0"
        /*0030*/ 	.string	"-arch sm_100a -m 64 "



//--------------------- .note.nv.cuinfo           --------------------------
	.section	.note.nv.cuinfo,"",@"SHT_NOTE"
	.sectionflags	@"SHF_NOTE_NV_CUINFO"
        /*0018*/ 	.short	0x0002
        /*001a*/ 	.short	0x0064
        /*001c*/ 	.short	0x0082
	.zero		2


//--------------------- .nv.info                  --------------------------
	.section	.nv.info,"",@"SHT_CUDA_INFO"
	.align	4


	//----- nvinfo : EIATTR_REGCOUNT
	.align		4
        /*0000*/ 	.byte	0x04, 0x2f
        /*0002*/ 	.short	(.L_34 - .L_33)
	.align		4
.L_33:
        /*0004*/ 	.word	index@(_ZN7cutlass13device_kernelINS_4fmha6kernel36Sm100FmhaFwdKernelTmaWarpspecializedIN4cute5tupleIJiiiNS5_IJNS5_IJiiEEEiEEEEEENS1_10collective38Sm100FmhaFwdMainloopTmaWarpspecializedINS_10bfloat16_tEffNS5_IJNS4_1CILi256EEENSC_ILi128EEENSC_ILi64EEEEEENS5_IJiNSC_ILi1EEES7_EEENS5_IJiSH_NS5_IJNS5_IJNSC_ILi0EEEiEEEiEEEEEESM_NS9_6NoMaskENS5_IJNSC_ILi2EEESH_SH_EEENSC_ILb0EEEEENS9_38Sm100FmhaFwdEpilogueTmaWarpspecializedINS_6half_tEfNS5_IJSE_SF_SE_EEESI_NS5_IJSH_S7_EEESQ_EENS2_23IndividualTileSchedulerENS2_41Sm100FmhaCtxKernelWarpspecializedScheduleEEEEEvNT_6ParamsE)
        /*0008*/ 	.word	0x00000080


	//----- nvinfo : EIATTR_FRAME_SIZE
	.align		4
.L_34:
        /*000c*/ 	.byte	0x04, 0x11
        /*000e*/ 	.short	(.L_36 - .L_35)
	.align		4
.L_35:
        /*0010*/ 	.word	index@($__internal_3_$__cuda_sm3x_div_rn_noftz_f32_slowpath)
        /*0014*/ 	.word	0x00000078


	//----- nvinfo : EIATTR_FRAME_SIZE
	.align		4
.L_36:
        /*0018*/ 	.byte	0x04, 0x11
        /*001a*/ 	.short	(.L_38 - .L_37)
	.align		4
.L_37:
        /*001c*/ 	.word	index@($__internal_2_$__cuda_sm10x_tcgen05_guardrail_trap_unallocated_columns_being_dealloced)
        /*0020*/ 	.word	0x00000078


	//----- nvinfo : EIATTR_FRAME_SIZE
	.align		4
.L_38:
        /*0024*/ 	.byte	0x04, 0x11
        /*0026*/ 	.short	(.L_40 - .L_39)
	.align		4
.L_39:
        /*0028*/ 	.word	index@($__internal_1_$__cuda_sm10x_tcgen05_guardrail_trap_phase_invalid_during_alloc)
        /*002c*/ 	.word	0x00000078


	//----- nvinfo : EIATTR_FRAME_SIZE
	.align		4
.L_40:
        /*0030*/ 	.byte	0x04, 0x11
        /*0032*/ 	.short	(.L_42 - .L_41)
	.align		4
.L_41:
        /*0034*/ 	.word	index@($__internal_0_$__cuda_sm10x_tcgen05_guardrail_trap_col_being_dealloced_not_returned_by_alloc)
        /*0038*/ 	.word	0x00000078


	//----- nvinfo : EIATTR_FRAME_SIZE
	.align		4
.L_42:
        /*003c*/ 	.byte	0x04, 0x11
        /*003e*/ 	.short	(.L_44 - .L_43)
	.align		4
.L_43:
        /*0040*/ 	.word	index@(_ZN7cutlass13device_kernelINS_4fmha6kernel36Sm100FmhaFwdKernelTmaWarpspecializedIN4cute5tupleIJiiiNS5_IJNS5_IJiiEEEiEEEEEENS1_10collective38Sm100FmhaFwdMainloopTmaWarpspecializedINS_10bfloat16_tEffNS5_IJNS4_1CILi256EEENSC_ILi128EEENSC_ILi64EEEEEENS5_IJiNSC_ILi1EEES7_EEENS5_IJiSH_NS5_IJNS5_IJNSC_ILi0EEEiEEEiEEEEEESM_NS9_6NoMaskENS5_IJNSC_ILi2EEESH_SH_EEENSC_ILb0EEEEENS9_38Sm100FmhaFwdEpilogueTmaWarpspecializedINS_6half_tEfNS5_IJSE_SF_SE_EEESI_NS5_IJSH_S7_EEESQ_EENS2_23IndividualTileSchedulerENS2_41Sm100FmhaCtxKernelWarpspecializedScheduleEEEEEvNT_6ParamsE)
        /*0044*/ 	.word	0x00000078


	//----- nvinfo : EIATTR_MIN_STACK_SIZE
	.align		4
.L_44:
        /*0048*/ 	.byte	0x04, 0x12
        /*004a*/ 	.short	(.L_46 - .L_45)
	.align		4
.L_45:
        /*004c*/ 	.word	index@(_ZN7cutlass13device_kernelINS_4fmha6kernel36Sm100FmhaFwdKernelTmaWarpspecializedIN4cute5tupleIJiiiNS5_IJNS5_IJiiEEEiEEEEEENS1_10collective38Sm100FmhaFwdMainloopTmaWarpspecializedINS_10bfloat16_tEffNS5_IJNS4_1CILi256EEENSC_ILi128EEENSC_ILi64EEEEEENS5_IJiNSC_ILi1EEES7_EEENS5_IJiSH_NS5_IJNS5_IJNSC_ILi0EEEiEEEiEEEEEESM_NS9_6NoMaskENS5_IJNSC_ILi2EEESH_SH_EEENSC_ILb0EEEEENS9_38Sm100FmhaFwdEpilogueTmaWarpspecializedINS_6half_tEfNS5_IJSE_SF_SE_EEESI_NS5_IJSH_S7_EEESQ_EENS2_23IndividualTileSchedulerENS2_41Sm100FmhaCtxKernelWarpspecializedScheduleEEEEEvNT_6ParamsE)
        /*0050*/ 	.word	0x00000078
.L_46:


//--------------------- .nv.compat                --------------------------
	.section	.nv.compat,"",@"SHT_CUDA_COMPAT_INFO"
	.align	4
        /*0000*/ 	.byte	0x02, 0x09, 0x01, 0x00, 0x02, 0x02, 0x02, 0x00, 0x02, 0x05, 0x05, 0x00, 0x03, 0x07, 0x01, 0x01
        /*0010*/ 	.byte	0x02, 0x03, 0x01, 0x00, 0x02, 0x06, 0x01, 0x00, 0x04, 0x0b, 0x08, 0x00, 0x01, 0x00, 0x00, 0x00
        /*0020*/ 	.byte	0x00, 0x00, 0x00, 0x00


//--------------------- .nv.info._ZN7cutlass13device_kernelINS_4fmha6kernel36Sm100FmhaFwdKernelTmaWarpspecializedIN4cute5tupleIJiiiNS5_IJNS5_IJiiEEEiEEEEEENS1_10collective38Sm100FmhaFwdMainloopTmaWarpspecializedINS_10bfloat16_tEffNS5_IJNS4_1CILi256EEENSC_ILi128EEENSC_ILi64EEEEEENS5_IJiNSC_ILi1EEES7_EEENS5_IJiSH_NS5_IJNS5_IJNSC_ILi0EEEiEEEiEEEEEESM_NS9_6NoMaskENS5_IJNSC_ILi2EEESH_SH_EEENSC_ILb0EEEEENS9_38Sm100FmhaFwdEpilogueTmaWarpspecializedINS_6half_tEfNS5_IJSE_SF_SE_EEESI_NS5_IJSH_S7_EEESQ_EENS2_23IndividualTileSchedulerENS2_41Sm100FmhaCtxKernelWarpspecializedScheduleEEEEEvNT_6ParamsE --------------------------
	.section	.nv.info._ZN7cutlass13device_kernelINS_4fmha6kernel36Sm100FmhaFwdKernelTmaWarpspecializedIN4cute5tupleIJiiiNS5_IJNS5_IJiiEEEiEEEEEENS1_10collective38Sm100FmhaFwdMainloopTmaWarpspecializedINS_10bfloat16_tEffNS5_IJNS4_1CILi256EEENSC_ILi128EEENSC_ILi64EEEEEENS5_IJiNSC_ILi1EEES7_EEENS5_IJiSH_NS5_IJNS5_IJNSC_ILi0EEEiEEEiEEEEEESM_NS9_6NoMaskENS5_IJNSC_ILi2EEESH_SH_EEENSC_ILb0EEEEENS9_38Sm100FmhaFwdEpilogueTmaWarpspecializedINS_6half_tEfNS5_IJSE_SF_SE_EEESI_NS5_IJSH_S7_EEESQ_EENS2_23IndividualTileSchedulerENS2_41Sm100FmhaCtxKernelWarpspecializedScheduleEEEEEvNT_6ParamsE,"",@"SHT_CUDA_INFO"
	.sectionflags	@""
	.align	4


	//----- nvinfo : EIATTR_CUDA_API_VERSION
	.align		4
        /*0000*/ 	.byte	0x04, 0x37
        /*0002*/ 	.short	(.L_48 - .L_47)
.L_47:
        /*0004*/ 	.word	0x00000082


	//----- nvinfo : EIATTR_KPARAM_INFO
	.align		4
.L_48:
        /*0008*/ 	.byte	0x04, 0x17
        /*000a*/ 	.short	(.L_50 - .L_49)
.L_49:
        /*000c*/ 	.word	0x00000000
        /*0010*/ 	.short	0x0000
        /*0012*/ 	.short	0x0000
        /*0014*/ 	.byte	0x00, 0xf0, 0x01, 0x18


	//----- nvinfo : EIATTR_AT_ENTRY_FRAGMENTS
	.align		4
.L_50:
        /*0018*/ 	.byte	0x04, 0x4f
        /*001a*/ 	.short	(.L_52 - .L_51)


	//   ....[0]....
.L_51:
        /*001c*/ 	.word	0x00000006


	//----- nvinfo : EIATTR_RESERVED_SMEM_USED
	.align		4
.L_52:
        /*0020*/ 	.byte	0x01, 0x41
	.zero		2


	//----- nvinfo : EIATTR_SPARSE_MMA_MASK
	.align		4
        /*0024*/ 	.byte	0x03, 0x50
        /*0026*/ 	.short	0x0000


	//----- nvinfo : EIATTR_TCGEN05_1CTA_USED
	.align		4
        /*0028*/ 	.byte	0x01, 0x51
	.zero		2


	//----- nvinfo : EIATTR_MAXREG_COUNT
	.align		4
        /*002c*/ 	.byte	0x03, 0x1b
        /*002e*/ 	.short	0x0080


	//----- nvinfo : EIATTR_NUM_BARRIERS
	.align		4
        /*0030*/ 	.byte	0x02, 0x4c
        /*0032*/ 	.byte	0x01
	.zero		1


	//----- nvinfo : EIATTR_EXTERNS
	.align		4
        /*0034*/ 	.byte	0x04, 0x0f
        /*0036*/ 	.short	(.L_54 - .L_53)


	//   ....[0]....
	.align		4
.L_53:
        /*0038*/ 	.word	index@(vprintf)


	//   ....[1]....
	.align		4
        /*003c*/ 	.word	index@(__assertfail)


	//----- nvinfo : EIATTR_ANNOTATIONS
	.align		4
.L_54:
        /*0040*/ 	.byte	0x04, 0x55
        /*0042*/ 	.short	(.L_56 - .L_55)


	//   ....[0]....
.L_55:
        /*0044*/ 	.word	0x00000001
        /*0048*/ 	.byte	0x40, 0xe2, 0x00, 0x00, 0x01, 0x00, 0x00, 0x00, 0x50, 0xe2, 0x00, 0x00, 0x01, 0x00, 0x00, 0x00
        /* <DEDUP_REMOVED lines=22> */
        /*01b8*/ 	.byte	0x80, 0x13, 0x01, 0x00, 0x01, 0x00, 0x00, 0x00, 0x90, 0x13, 0x01, 0x00


	//----- nvinfo : EIATTR_MERCURY_ISA_VERSION
	.align		4
.L_56:
        /*01c4*/ 	.byte	0x03, 0x5f
        /*01c6*/ 	.short	0x0101


	//----- nvinfo : EIATTR_INT_WARP_WIDE_INSTR_OFFSETS
	.align		4
        /*01c8*/ 	.byte	0x04, 0x31
        /*01ca*/ 	.short	(.L_58 - .L_57)


	//   ....[0]....
.L_57:
        /*01cc*/ 	.word	0x00014140


	//   ....[1]....
        /*01d0*/ 	.word	0x00014180


	//   ....[2]....
        /*01d4*/ 	.word	0x000141b0


	//----- nvinfo : EIATTR_COOP_GROUP_MASK_REGIDS
	.align		4
.L_58:
        /*01d8*/ 	.byte	0x04, 0x29
        /*01da*/ 	.short	(.L_60 - .L_59)


	//   ....[0]....
.L_59:
        /*01dc*/ 	.word	0xffffffff


	//   ....[1]....
        /*01e0*/ 	.word	0xffffffff


	//   ....[2]....
        /*01e4*/ 	.word	0xffffffff


	//   ....[3]....
        /*01e8*/ 	.word	0xffffffff


	//   ....[4]....
        /*01ec*/ 	.word	0xffffffff


	//   ....[5]....
        /*01f0*/ 	.word	0xffffffff


	//   ....[6]....
        /*01f4*/ 	.word	0xffffffff


	//   ....[7]....
        /*01f8*/ 	.word	0xffffffff


	//   ....[8]....
        /*01fc*/ 	.word	0xffffffff


	//   ....[9]....
        /*0200*/ 	.word	0xffffffff


	//   ....[10]....
        /*0204*/ 	.word	0xffffffff


	//   ....[11]....
        /*0208*/ 	.word	0xffffffff


	//   ....[12]....
        /*020c*/ 	.word	0xffffffff


	//   ....[13]....
        /*0210*/ 	.word	0xffffffff


	//   ....[14]....
        /*0214*/ 	.word	0xffffffff


	//   ....[15]....
        /*0218*/ 	.word	0xffffffff


	//   ....[16]....
        /*021c*/ 	.word	0xffffffff


	//   ....[17]....
        /*0220*/ 	.word	0xffffffff


	//----- nvinfo : EIATTR_COOP_GROUP_INSTR_OFFSETS
	.align		4
.L_60:
        /*0224*/ 	.byte	0x04, 0x28
        /*0226*/ 	.short	(.L_62 - .L_61)


	//   ....[0]....
.L_61:
        /*0228*/ 	.word	0x00000110


	//   ....[1]....
        /*022c*/ 	.word	0x000008d0


	//   ....[2]....
        /*0230*/ 	.word	0x00000b00


	//   ....[3]....
        /*0234*/ 	.word	0x00000c30


	//   ....[4]....
        /*0238*/ 	.word	0x00000d70


	//   ....[5]....
        /*023c*/ 	.word	0x00001030


	//   ....[6]....
        /*0240*/ 	.word	0x00001220


	//   ....[7]....
        /*0244*/ 	.word	0x00001310


	//   ....[8]....
        /*0248*/ 	.word	0x00001470


	//   ....[9]....
        /*024c*/ 	.word	0x000015d0


	//   ....[10]....
        /*0250*/ 	.word	0x000017e0


	//   ....[11]....
        /*0254*/ 	.word	0x000019f0


	//   ....[12]....
        /*0258*/ 	.word	0x00001a20


	//   ....[13]....
        /*025c*/ 	.word	0x00008690


	//   ....[14]....
        /*0260*/ 	.word	0x00009760


	//   ....[15]....
        /*0264*/ 	.word	0x0000d3f0


	//   ....[16]....
        /*0268*/ 	.word	0x00014050


	//   ....[17]....
        /*026c*/ 	.word	0x00014280


	//----- nvinfo : EIATTR_REG_RECONFIG
	.align		4
.L_62:
        /*0270*/ 	.byte	0x01, 0x54
	.zero		2


	//----- nvinfo : EIATTR_VRC_CTA_INIT_COUNT
	.align		4
        /*0274*/ 	.byte	0x02, 0x4a
        /*0276*/ 	.byte	0x80
	.zero		1


	//----- nvinfo : EIATTR_SYSCALL_OFFSETS
	.align		4
        /*0278*/ 	.byte	0x04, 0x46
        /*027a*/ 	.short	(.L_64 - .L_63)


	//   ....[0]....
.L_63:
        /*027c*/ 	.word	0x000043b0


	//   ....[1]....
        /*0280*/ 	.word	0x00004470


	//   ....[2]....
        /*0284*/ 	.word	0x000044e0


	//   ....[3]....
        /*0288*/ 	.word	0x00004550


	//   ....[4]....
        /*028c*/ 	.word	0x000045c0


	//   ....[5]....
        /*0290*/ 	.word	0x00004660


	//   ....[6]....
        /*0294*/ 	.word	0x00004720


	//   ....[7]....
        /*0298*/ 	.word	0x000047c0


	//   ....[8]....
        /*029c*/ 	.word	0x00004860


	//   ....[9]....
        /*02a0*/ 	.word	0x00004900


	//   ....[10]....
        /*02a4*/ 	.word	0x00004970


	//   ....[11]....
        /*02a8*/ 	.word	0x00004a10


	//   ....[12]....
        /*02ac*/ 	.word	0x00004ab0


	//   ....[13]....
        /*02b0*/ 	.word	0x00004b20


	//   ....[14]....
        /*02b4*/ 	.word	0x00004bc0


	//   ....[15]....
        /*02b8*/ 	.word	0x00004c60


	//   ....[16]....
        /*02bc*/ 	.word	0x00004d00


	//   ....[17]....
        /*02c0*/ 	.word	0x00004da0


	//   ....[18]....
        /*02c4*/ 	.word	0x00004e10


	//   ....[19]....
        /*02c8*/ 	.word	0x00004eb0


	//   ....[20]....
        /*02cc*/ 	.word	0x00004f50


	//   ....[21]....
        /*02d0*/ 	.word	0x00004fc0


	//   ....[22]....
        /*02d4*/ 	.word	0x00005060


	//   ....[23]....
        /*02d8*/ 	.word	0x00005100


	//   ....[24]....
        /*02dc*/ 	.word	0x000051a0


	//   ....[25]....
        /*02e0*/ 	.word	0x00005240


	//   ....[26]....
        /*02e4*/ 	.word	0x000052b0


	//   ....[27]....
        /*02e8*/ 	.word	0x00005350


	//   ....[28]....
        /*02ec*/ 	.word	0x000053f0


	//   ....[29]....
        /*02f0*/ 	.word	0x00005460


	//   ....[30]....
        /*02f4*/ 	.word	0x00005500


	//   ....[31]....
        /*02f8*/ 	.word	0x000055a0


	//   ....[32]....
        /*02fc*/ 	.word	0x00005640


	//   ....[33]....
        /*0300*/ 	.word	0x000056e0


	//   ....[34]....
        /*0304*/ 	.word	0x00005780


	//   ....[35]....
        /*0308*/ 	.word	0x00005820


	//   ....[36]....
        /*030c*/ 	.word	0x00005890


	//   ....[37]....
        /*0310*/ 	.word	0x00005930


	//   ....[38]....
        /*0314*/ 	.word	0x000059d0


	//   ....[39]....
        /*0318*/ 	.word	0x00005a40


	//   ....[40]....
        /*031c*/ 	.word	0x00005ae0


	//   ....[41]....
        /*0320*/ 	.word	0x00005b80


	//   ....[42]....
        /*0324*/ 	.word	0x00005c20


	//   ....[43]....
        /*0328*/ 	.word	0x00005cc0


	//   ....[44]....
        /*032c*/ 	.word	0x00005d30


	//   ....[45]....
        /*0330*/ 	.word	0x00005dd0


	//   ....[46]....
        /*0334*/ 	.word	0x00005e70


	//   ....[47]....
        /*0338*/ 	.word	0x00005ee0


	//   ....[48]....
        /*033c*/ 	.word	0x00005f70


	//   ....[49]....
        /*0340*/ 	.word	0x00006010


	//   ....[50]....
        /*0344*/ 	.word	0x000060b0


	//   ....[51]....
        /*0348*/ 	.word	0x00006150


	//   ....[52]....
        /*034c*/ 	.word	0x000061c0


	//   ....[53]....
        /*0350*/ 	.word	0x00006250


	//   ....[54]....
        /*0354*/ 	.word	0x000062f0


	//   ....[55]....
        /*0358*/ 	.word	0x00006360


	//   ....[56]....
        /*035c*/ 	.word	0x00006400


	//   ....[57]....
        /*0360*/ 	.word	0x000064a0


	//   ....[58]....
        /*0364*/ 	.word	0x00006540


	//   ....[59]....
        /*0368*/ 	.word	0x000065e0


	//   ....[60]....
        /*036c*/ 	.word	0x000087c0


	//   ....[61]....
        /*0370*/ 	.word	0x00008910


	//   ....[62]....
        /*0374*/ 	.word	0x00008af0


	//   ....[63]....
        /*0378*/ 	.word	0x00008c40


	//   ....[64]....
        /*037c*/ 	.word	0x00008e20


	//   ....[65]....
        /*0380*/ 	.word	0x00008f70


	//   ....[66]....
        /*0384*/ 	.word	0x00009150


	//   ....[67]....
        /*0388*/ 	.word	0x00009330


	//   ....[68]....
        /*038c*/ 	.word	0x000095e0


	//   ....[69]....
        /*0390*/ 	.word	0x00009890


	//   ....[70]....
        /*0394*/ 	.word	0x000099e0


	//   ....[71]....
        /*0398*/ 	.word	0x00009bc0


	//   ....[72]....
        /*039c*/ 	.word	0x00009d10


	//   ....[73]....
        /*03a0*/ 	.word	0x00009ef0


	//   ....[74]....
        /*03a4*/ 	.word	0x0000a040


	//   ....[75]....
        /*03a8*/ 	.word	0x0000a220


	//   ....[76]....
        /*03ac*/ 	.word	0x0000a400


	//   ....[77]....
        /*03b0*/ 	.word	0x0000aa10


	//   ....[78]....
        /*03b4*/ 	.word	0x0000ad50


	//   ....[79]....
        /*03b8*/ 	.word	0x0000b060


	//   ....[80]....
        /*03bc*/ 	.word	0x0000b370


	//   ....[81]....
        /*03c0*/ 	.word	0x0000bc60


	//   ....[82]....
        /*03c4*/ 	.word	0x0000c000


	//   ....[83]....
        /*03c8*/ 	.word	0x0000c310


	//   ....[84]....
        /*03cc*/ 	.word	0x0000c620


	//   ....[85]....
        /*03d0*/ 	.word	0x0000c930


	//   ....[86]....
        /*03d4*/ 	.word	0x0000d630


	//   ....[87]....
        /*03d8*/ 	.word	0x0000d7a0


	//   ....[88]....
        /*03dc*/ 	.word	0x0000d910


	//   ....[89]....
        /*03e0*/ 	.word	0x0000da80


	//   ....[90]....
        /*03e4*/ 	.word	0x0000e010


	//   ....[91]....
        /*03e8*/ 	.word	0x00010bb0


	//   ....[92]....
        /*03ec*/ 	.word	0x00010eb0


	//   ....[93]....
        /*03f0*/ 	.word	0x00011910


	//----- nvinfo : EIATTR_MBARRIER_INSTR_OFFSETS
	.align		4
.L_64:
        /*03f4*/ 	.byte	0x04, 0x39
        /*03f6*/ 	.short	(.L_66 - .L_65)


	//   ....[0]....
.L_65:
        /*03f8*/ 	.word	0x000009b0
        /*03fc*/ 	.word	0x000000ff
        /*0400*/ 	.word	0x00014000
        /*0404*/ 	.short	0x0100
        /*0406*/ 	.byte	0x05
	.zero		1


	//   ....[1]....
        /*0408*/ 	.word	0x000009c0
        /*040c*/ 	.word	0x000000ff
        /*0410*/ 	.word	0x00014010
        /*0414*/ 	.short	0x0100
        /*0416*/ 	.byte	0x05
	.zero		1


	//   ....[2]....
        /*0418*/ 	.word	0x000009d0
        /*041c*/ 	.word	0x000000ff
        /*0420*/ 	.word	0x00014008
        /*0424*/ 	.short	0x0100
        /*0426*/ 	.byte	0x05
	.zero		1


	//   ....[3]....
        /*0428*/ 	.word	0x000009e0
        /*042c*/ 	.word	0x000000ff
        /*0430*/ 	.word	0x00014018
        /*0434*/ 	.short	0x0100
        /*0436*/ 	.byte	0x05
	.zero		1


	//   ....[4]....
        /*0438*/ 	.word	0x00000bc0
        /*043c*/ 	.word	0x000000ff
        /*0440*/ 	.word	0x00014020
        /*0444*/ 	.short	0x0100
        /*0446*/ 	.byte	0x05
	.zero		1


	//   ....[5]....
        /*0448*/ 	.word	0x00000bd0
        /*044c*/ 	.word	0x000000ff
        /*0450*/ 	.word	0x00014038
        /*0454*/ 	.short	0x0100
        /*0456*/ 	.byte	0x05
	.zero		1


	//   ....[6]....
        /*0458*/ 	.word	0x00000be0
        /*045c*/ 	.word	0x000000ff
        /*0460*/ 	.word	0x00014028
        /*0464*/ 	.short	0x0100
        /*0466*/ 	.byte	0x05
	.zero		1


	//   ....[7]....
        /*0468*/ 	.word	0x00000bf0
        /*046c*/ 	.word	0x000000ff
        /*0470*/ 	.word	0x00014040
        /*0474*/ 	.short	0x0100
        /*0476*/ 	.byte	0x05
	.zero		1


	//   ....[8]....
        /*0478*/ 	.word	0x00000c00
        /*047c*/ 	.word	0x000000ff
        /*0480*/ 	.word	0x00014030
        /*0484*/ 	.short	0x0100
        /*0486*/ 	.byte	0x05
	.zero		1


	//   ....[9]....
        /*0488*/ 	.word	0x00000c10
        /*048c*/ 	.word	0x000000ff
        /*0490*/ 	.word	0x00014048
        /*0494*/ 	.short	0x0100
        /*0496*/ 	.byte	0x05
	.zero		1


	//   ....[10]....
        /*0498*/ 	.word	0x00000d40
        /*049c*/ 	.word	0x000000ff
        /*04a0*/ 	.word	0x00014050
        /*04a4*/ 	.short	0x0100
        /*04a6*/ 	.byte	0x06
	.zero		1


	//   ....[11]....
        /*04a8*/ 	.word	0x00000d50
        /*04ac*/ 	.word	0x000000ff
        /*04b0*/ 	.word	0x00014058
        /*04b4*/ 	.short	0x0100
        /*04b6*/ 	.byte	0x06
	.zero		1


	//   ....[12]....
        /*04b8*/ 	.word	0x00000f00
        /*04bc*/ 	.word	0x000000ff
        /*04c0*/ 	.word	0x00014060
        /*04c4*/ 	.short	0x0100
        /*04c6*/ 	.byte	0x06
	.zero		1


	//   ....[13]....
        /*04c8*/ 	.word	0x00000f10
        /*04cc*/ 	.word	0x000000ff
        /*04d0*/ 	.word	0x00014068
        /*04d4*/ 	.short	0x0100
        /*04d6*/ 	.byte	0x06
	.zero		1


	//   ....[14]....
        /*04d8*/ 	.word	0x000010f0
        /*04dc*/ 	.word	0x000000ff
        /*04e0*/ 	.word	0x00014070
        /*04e4*/ 	.short	0x0100
        /*04e6*/ 	.byte	0x05
	.zero		1


	//   ....[15]....
        /*04e8*/ 	.word	0x00001100
        /*04ec*/ 	.word	0x000000ff
        /*04f0*/ 	.word	0x00014078
        /*04f4*/ 	.short	0x0100
        /*04f6*/ 	.byte	0x05
	.zero		1


	//   ....[16]....
        /*04f8*/ 	.word	0x000012e0
        /*04fc*/ 	.word	0x000000ff
        /*0500*/ 	.word	0x00014080
        /*0504*/ 	.short	0x0100
        /*0506*/ 	.byte	0x05
	.zero		1


	//   ....[17]....
        /*0508*/ 	.word	0x000012f0
        /*050c*/ 	.word	0x000000ff
        /*0510*/ 	.word	0x00014088
        /*0514*/ 	.short	0x0100
        /*0516*/ 	.byte	0x05
	.zero		1


	//   ....[18]....
        /*0518*/ 	.word	0x00001420
        /*051c*/ 	.word	0x000000ff
        /*0520*/ 	.word	0x00014090
        /*0524*/ 	.short	0x0100
        /*0526*/ 	.byte	0x08
	.zero		1


	//   ....[19]....
        /*0528*/ 	.word	0x00001430
        /*052c*/ 	.word	0x000000ff
        /*0530*/ 	.word	0x000140a0
        /*0534*/ 	.short	0x0100
        /*0536*/ 	.byte	0x08
	.zero		1


	//   ....[20]....
        /*0538*/ 	.word	0x00001440
        /*053c*/ 	.word	0x000000ff
        /*0540*/ 	.word	0x00014098
        /*0544*/ 	.short	0x0100
        /*0546*/ 	.byte	0x08
	.zero		1


	//   ....[21]....
        /*0548*/ 	.word	0x00001450
        /*054c*/ 	.word	0x000000ff
        /*0550*/ 	.word	0x000140a8
        /*0554*/ 	.short	0x0100
        /*0556*/ 	.byte	0x08
	.zero		1


	//   ....[22]....
        /*0558*/ 	.word	0x00001580
        /*055c*/ 	.word	0x000000ff
        /*0560*/ 	.word	0x000140b0
        /*0564*/ 	.short	0x0100
        /*0566*/ 	.byte	0x08
	.zero		1


	//   ....[23]....
        /*0568*/ 	.word	0x00001590
        /*056c*/ 	.word	0x000000ff
        /*0570*/ 	.word	0x000140c0
        /*0574*/ 	.short	0x0100
        /*0576*/ 	.byte	0x08
	.zero		1


	//   ....[24]....
        /*0578*/ 	.word	0x000015a0
        /*057c*/ 	.word	0x000000ff
        /*0580*/ 	.word	0x000140b8
        /*0584*/ 	.short	0x0100
        /*0586*/ 	.byte	0x08
	.zero		1


	//   ....[25]....
        /*0588*/ 	.word	0x000015b0
        /*058c*/ 	.word	0x000000ff
        /*0590*/ 	.word	0x000140c8
        /*0594*/ 	.short	0x0100
        /*0596*/ 	.byte	0x08
	.zero		1


	//   ....[26]....
        /*0598*/ 	.word	0x000016a0
        /*059c*/ 	.word	0x000000ff
        /*05a0*/ 	.word	0x000140d0
        /*05a4*/ 	.short	0x0100
        /*05a6*/ 	.byte	0x05
	.zero		1


	//   ....[27]....
        /*05a8*/ 	.word	0x000016b0
        /*05ac*/ 	.word	0x000000ff
        /*05b0*/ 	.word	0x000140d8
        /*05b4*/ 	.short	0x0100
        /*05b6*/ 	.byte	0x05
	.zero		1


	//   ....[28]....
        /*05b8*/ 	.word	0x00001b20
        /*05bc*/ 	.word	0x000000ff
        /*05c0*/ 	.word	0x00014000
        /*05c4*/ 	.short	0x010a
        /*05c6*/ 	.byte	0x04
	.zero		1


	//   ....[29]....
        /*05c8*/ 	.word	0x00001b60
        /*05cc*/ 	.word	0x000000ff
        /*05d0*/ 	.word	0x00014020
        /*05d4*/ 	.short	0x010a
        /*05d6*/ 	.byte	0x04
	.zero		1


	//   ....[30]....
        /*05d8*/ 	.word	0x00001c00
        /*05dc*/ 	.word	0x000000ff
        /*05e0*/ 	.word	0x00014058
        /*05e4*/ 	.short	0x010a
        /*05e6*/ 	.byte	0x04
	.zero		1


	//   ....[31]....
        /*05e8*/ 	.word	0x00001e90
        /*05ec*/ 	.word	0x000000ff
        /*05f0*/ 	.word	0x00014008
        /*05f4*/ 	.short	0x010a
        /*05f6*/ 	.byte	0x04
	.zero		1


	//   ....[32]....
        /*05f8*/ 	.word	0x00001ef0
        /*05fc*/ 	.word	0x000000ff
        /*0600*/ 	.word	0x00014068
        /*0604*/ 	.short	0x010a
        /*0606*/ 	.byte	0x04
	.zero		1


	//   ....[33]....
        /*0608*/ 	.word	0x000021d0
        /*060c*/ 	.word	0x000000ff
        /*0610*/ 	.word	0x00014028
        /*0614*/ 	.short	0x010a
        /*0616*/ 	.byte	0x04
	.zero		1


	//   ....[34]....
        /*0618*/ 	.word	0x00002210
        /*061c*/ 	.word	0x000000ff
        /*0620*/ 	.word	0x000140a0
        /*0624*/ 	.short	0x010a
        /*0626*/ 	.byte	0x04
	.zero		1


	//   ....[35]....
        /*0628*/ 	.word	0x00002250
        /*062c*/ 	.word	0x000000ff
        /*0630*/ 	.word	0x00014058
        /*0634*/ 	.short	0x010a
        /*0636*/ 	.byte	0x04
	.zero		1


	//   ....[36]....
        /*0638*/ 	.word	0x00002860
        /*063c*/ 	.word	0x000000ff
        /*0640*/ 	.word	0x00014020
        /*0644*/ 	.short	0x010a
        /*0646*/ 	.byte	0x0b
	.zero		1


	//   ....[37]....
        /*0648*/ 	.word	0x00002b70
        /*064c*/ 	.word	0x000000ff
        /*0650*/ 	.word	0x000140a8
        /*0654*/ 	.short	0x010a
        /*0656*/ 	.byte	0x04
	.zero		1


	//   ....[38]....
        /*0658*/ 	.word	0x00002be0
        /*065c*/ 	.word	0x000000ff
        /*0660*/ 	.word	0x00014068
        /*0664*/ 	.short	0x010a
        /*0666*/ 	.byte	0x04
	.zero		1


	//   ....[39]....
        /*0668*/ 	.word	0x000033d0
        /*066c*/ 	.word	0x000000ff
        /*0670*/ 	.word	0x00014020
        /*0674*/ 	.short	0x010a
        /*0676*/ 	.byte	0x08
	.zero		1


	//   ....[40]....
        /*0678*/ 	.word	0x00003420
        /*067c*/ 	.word	0x000000ff
        /*0680*/ 	.word	0x000140a0
        /*0684*/ 	.short	0x010a
        /*0686*/ 	.byte	0x04
	.zero		1


	//   ....[41]....
        /*0688*/ 	.word	0x00003490
        /*068c*/ 	.word	0x000000ff
        /*0690*/ 	.word	0x00014058
        /*0694*/ 	.short	0x010a
        /*0696*/ 	.byte	0x04
	.zero		1


	//   ....[42]....
        /*0698*/ 	.word	0x00003ad0
        /*069c*/ 	.word	0x000000ff
        /*06a0*/ 	.word	0x000140a8
        /*06a4*/ 	.short	0x010a
        /*06a6*/ 	.byte	0x04
	.zero		1


	//   ....[43]....
        /*06a8*/ 	.word	0x00003b40
        /*06ac*/ 	.word	0x000000ff
        /*06b0*/ 	.word	0x00014068
        /*06b4*/ 	.short	0x010a
        /*06b6*/ 	.byte	0x04
	.zero		1


	//   ....[44]....
        /*06b8*/ 	.word	0x00004210
        /*06bc*/ 	.word	0x00000052
        /*06c0*/ 	.word	0x000140c0
        /*06c4*/ 	.short	0x010a
        /*06c6*/ 	.byte	0xff
	.zero		1


	//   ....[45]....
        /*06c8*/ 	.word	0x00007330
        /*06cc*/ 	.word	0x00000052
        /*06d0*/ 	.word	0x000140b0
        /*06d4*/ 	.short	0x0101
        /*06d6*/ 	.byte	0xff
	.zero		1


	//   ....[46]....
        /*06d8*/ 	.word	0x00007de0
        /*06dc*/ 	.word	0x00000052
        /*06e0*/ 	.word	0x000140c8
        /*06e4*/ 	.short	0x010a
        /*06e6*/ 	.byte	0xff
	.zero		1


	//   ....[47]....
        /*06e8*/ 	.word	0x000080e0
        /*06ec*/ 	.word	0x00000052
        /*06f0*/ 	.word	0x000140b8
        /*06f4*/ 	.short	0x0101
        /*06f6*/ 	.byte	0xff
	.zero		1


	//   ....[48]....
        /*06f8*/ 	.word	0x000081c0
        /*06fc*/ 	.word	0x000000ff
        /*0700*/ 	.word	0x00014070
        /*0704*/ 	.short	0x010a
        /*0706*/ 	.byte	0x27
	.zero		1


	//   ....[49]....
        /*0708*/ 	.word	0x00008240
        /*070c*/ 	.word	0x000000ff
        /*0710*/ 	.word	0x00000000
        /*0714*/ 	.short	0x0101
        /*0716*/ 	.byte	0x04
	.zero		1


	//   ....[50]....
        /*0718*/ 	.word	0x00008270
        /*071c*/ 	.word	0x000000ff
        /*0720*/ 	.word	0x00014080
        /*0724*/ 	.short	0x010a
        /*0726*/ 	.byte	0x27
	.zero		1


	//   ....[51]....
        /*0728*/ 	.word	0x00008510
        /*072c*/ 	.word	0x000000ff
        /*0730*/ 	.word	0x00014070
        /*0734*/ 	.short	0x010a
        /*0736*/ 	.byte	0x27
	.zero		1


	//   ....[52]....
        /*0738*/ 	.word	0x00008670
        /*073c*/ 	.word	0x000000ff
        /*0740*/ 	.word	0x00014090
        /*0744*/ 	.short	0x010a
        /*0746*/ 	.byte	0x27
	.zero		1


	//   ....[53]....
        /*0748*/ 	.word	0x000093e0
        /*074c*/ 	.word	0x000000ff
        /*0750*/ 	.word	0x00000000
        /*0754*/ 	.short	0x0101
        /*0756*/ 	.byte	0x04
	.zero		1


	//   ....[54]....
        /*0758*/ 	.word	0x00009460
        /*075c*/ 	.word	0x000000ff
        /*0760*/ 	.word	0x00000000
        /*0764*/ 	.short	0x0101
        /*0766*/ 	.byte	0x04
	.zero		1


	//   ....[55]....
        /*0768*/ 	.word	0x000094c0
        /*076c*/ 	.word	0x000000ff
        /*0770*/ 	.word	0x00014080
        /*0774*/ 	.short	0x010a
        /*0776*/ 	.byte	0x27
	.zero		1


	//   ....[56]....
        /*0778*/ 	.word	0x00009740
        /*077c*/ 	.word	0x000000ff
        /*0780*/ 	.word	0x00014098
        /*0784*/ 	.short	0x010a
        /*0786*/ 	.byte	0x27
	.zero		1


	//   ....[57]....
        /*0788*/ 	.word	0x0000a490
        /*078c*/ 	.word	0x000000ff
        /*0790*/ 	.word	0x00000000
        /*0794*/ 	.short	0x0101
        /*0796*/ 	.byte	0x04
	.zero		1


	//   ....[58]....
        /*0798*/ 	.word	0x0000a530
        /*079c*/ 	.word	0x000000ff
        /*07a0*/ 	.word	0x00000000
        /*07a4*/ 	.short	0x0101
        /*07a6*/ 	.byte	0x05
	.zero		1


	//   ....[59]....
        /*07a8*/ 	.word	0x0000a5e0
        /*07ac*/ 	.word	0x00000000
        /*07b0*/ 	.word	0x00000000
        /*07b4*/ 	.short	0x0101
        /*07b6*/ 	.byte	0xff
	.zero		1


	//   ....[60]....
        /*07b8*/ 	.word	0x0000a630
        /*07bc*/ 	.word	0x00000024
        /*07c0*/ 	.word	0x00014070
        /*07c4*/ 	.short	0x010a
        /*07c6*/ 	.byte	0xff
	.zero		1


	//   ....[61]....
        /*07c8*/ 	.word	0x0000a6a0
        /*07cc*/ 	.word	0x000000ff
        /*07d0*/ 	.word	0x00000000
        /*07d4*/ 	.short	0x0101
        /*07d6*/ 	.byte	0x04
	.zero		1


	//   ....[62]....
        /*07d8*/ 	.word	0x0000a700
        /*07dc*/ 	.word	0x00000024
        /*07e0*/ 	.word	0x00014090
        /*07e4*/ 	.short	0x010a
        /*07e6*/ 	.byte	0xff
	.zero		1


	//   ....[63]....
        /*07e8*/ 	.word	0x0000a780
        /*07ec*/ 	.word	0x00000024
        /*07f0*/ 	.word	0x000140c0
        /*07f4*/ 	.short	0x010a
        /*07f6*/ 	.byte	0xff
	.zero		1


	//   ....[64]....
        /*07f8*/ 	.word	0x0000ba90
        /*07fc*/ 	.word	0x00000000
        /*0800*/ 	.word	0x00000000
        /*0804*/ 	.short	0x0101
        /*0806*/ 	.byte	0xff
	.zero		1


	//   ....[65]....
        /*0808*/ 	.word	0x0000bac0
        /*080c*/ 	.word	0x00000024
        /*0810*/ 	.word	0x000140b0
        /*0814*/ 	.short	0x0101
        /*0816*/ 	.byte	0xff
	.zero		1


	//   ....[66]....
        /*0818*/ 	.word	0x0000bb40
        /*081c*/ 	.word	0x00000024
        /*0820*/ 	.word	0x00014080
        /*0824*/ 	.short	0x010a
        /*0826*/ 	.byte	0xff
	.zero		1


	//   ....[67]....
        /*0828*/ 	.word	0x0000bcf0
        /*082c*/ 	.word	0x00000000
        /*0830*/ 	.word	0x00000000
        /*0834*/ 	.short	0x0101
        /*0836*/ 	.byte	0xff
	.zero		1


	//   ....[68]....
        /*0838*/ 	.word	0x0000bd40
        /*083c*/ 	.word	0x00000024
        /*0840*/ 	.word	0x00014098
        /*0844*/ 	.short	0x010a
        /*0846*/ 	.byte	0xff
	.zero		1


	//   ....[69]....
        /*0848*/ 	.word	0x0000bdc0
        /*084c*/ 	.word	0x00000024
        /*0850*/ 	.word	0x000140c8
        /*0854*/ 	.short	0x010a
        /*0856*/ 	.byte	0xff
	.zero		1


	//   ....[70]....
        /*0858*/ 	.word	0x0000d030
        /*085c*/ 	.word	0x00000000
        /*0860*/ 	.word	0x00000000
        /*0864*/ 	.short	0x0101
        /*0866*/ 	.byte	0xff
	.zero		1


	//   ....[71]....
        /*0868*/ 	.word	0x0000d060
        /*086c*/ 	.word	0x00000024
        /*0870*/ 	.word	0x000140b8
        /*0874*/ 	.short	0x0101
        /*0876*/ 	.byte	0xff
	.zero		1


	//   ....[72]....
        /*0878*/ 	.word	0x0000d200
        /*087c*/ 	.word	0x000000ff
        /*0880*/ 	.word	0x00000000
        /*0884*/ 	.short	0x010a
        /*0886*/ 	.byte	0x04
	.zero		1


	//   ....[73]....
        /*0888*/ 	.word	0x0000d510
        /*088c*/ 	.word	0x000000ff
        /*0890*/ 	.word	0x00000000
        /*0894*/ 	.short	0x010a
        /*0896*/ 	.byte	0x05
	.zero		1


	//   ....[74]....
        /*0898*/ 	.word	0x0000e140
        /*089c*/ 	.word	0x000000ff
        /*08a0*/ 	.word	0x00000000
        /*08a4*/ 	.short	0x0101
        /*08a6*/ 	.byte	0x04
	.zero		1


	//   ....[75]....
        /*08a8*/ 	.word	0x0000e1b0
        /*08ac*/ 	.word	0x000000ff
        /*08b0*/ 	.word	0x00000000
        /*08b4*/ 	.short	0x010a
        /*08b6*/ 	.byte	0x2e
	.zero		1


	//   ....[76]....
        /*08b8*/ 	.word	0x0000e3a0
        /*08bc*/ 	.word	0x000000ff
        /*08c0*/ 	.word	0x00000000
        /*08c4*/ 	.short	0x0101
        /*08c6*/ 	.byte	0x27
	.zero		1


	//   ....[77]....
        /*08c8*/ 	.word	0x00011000
        /*08cc*/ 	.word	0x000000ff
        /*08d0*/ 	.word	0x00000000
        /*08d4*/ 	.short	0x0101
        /*08d6*/ 	.byte	0x06
	.zero		1


	//   ....[78]....
        /*08d8*/ 	.word	0x00011150
        /*08dc*/ 	.word	0x000000ff
        /*08e0*/ 	.word	0x00000000
        /*08e4*/ 	.short	0x010a
        /*08e6*/ 	.byte	0x05
	.zero		1


	//   ....[79]....
        /*08e8*/ 	.word	0x000117f0
        /*08ec*/ 	.word	0x000000ff
        /*08f0*/ 	.word	0x00000000
        /*08f4*/ 	.short	0x010a
        /*08f6*/ 	.byte	0x05
	.zero		1


	//   ....[80]....
        /*08f8*/ 	.word	0x00011a80
        /*08fc*/ 	.word	0x000000ff
        /*0900*/ 	.word	0x00000000
        /*0904*/ 	.short	0x0101
        /*0906*/ 	.byte	0x04
	.zero		1


	//   ....[81]....
        /*0908*/ 	.word	0x00011b20
        /*090c*/ 	.word	0x000000ff
        /*0910*/ 	.word	0x00000000
        /*0914*/ 	.short	0x010a
        /*0916*/ 	.byte	0x07
	.zero		1


	//   ....[82]....
        /*0918*/ 	.word	0x00011be0
        /*091c*/ 	.word	0x000000ff
        /*0920*/ 	.word	0x00000000
        /*0924*/ 	.short	0x0101
        /*0926*/ 	.byte	0x04
	.zero		1


	//   ....[83]....
        /*0928*/ 	.word	0x00011f50
        /*092c*/ 	.word	0x000000ff
        /*0930*/ 	.word	0x00014010
        /*0934*/ 	.short	0x010a
        /*0936*/ 	.byte	0x08
	.zero		1


	//   ....[84]....
        /*0938*/ 	.word	0x000120f0
        /*093c*/ 	.word	0x000000ff
        /*0940*/ 	.word	0x00014038
        /*0944*/ 	.short	0x010a
        /*0946*/ 	.byte	0x08
	.zero		1


	//   ....[85]....
        /*0948*/ 	.word	0x000122b0
        /*094c*/ 	.word	0x000000ff
        /*0950*/ 	.word	0x00014018
        /*0954*/ 	.short	0x010a
        /*0956*/ 	.byte	0x08
	.zero		1


	//   ....[86]....
        /*0958*/ 	.word	0x00012460
        /*095c*/ 	.word	0x000000ff
        /*0960*/ 	.word	0x00014040
        /*0964*/ 	.short	0x010a
        /*0966*/ 	.byte	0x08
	.zero		1


	//   ....[87]....
        /*0968*/ 	.word	0x000127b0
        /*096c*/ 	.word	0x000000ff
        /*0970*/ 	.word	0x00014038
        /*0974*/ 	.short	0x010a
        /*0976*/ 	.byte	0x21
	.zero		1


	//   ....[88]....
        /*0978*/ 	.word	0x00012980
        /*097c*/ 	.word	0x000000ff
        /*0980*/ 	.word	0x00014038
        /*0984*/ 	.short	0x010a
        /*0986*/ 	.byte	0x11
	.zero		1


	//   ....[89]....
        /*0988*/ 	.word	0x00012b70
        /*098c*/ 	.word	0x000000ff
        /*0990*/ 	.word	0x00014038
        /*0994*/ 	.short	0x010a
        /*0996*/ 	.byte	0x19
	.zero		1


	//   ....[90]....
        /*0998*/ 	.word	0x00012d50
        /*099c*/ 	.word	0x000000ff
        /*09a0*/ 	.word	0x00014038
        /*09a4*/ 	.short	0x010a
        /*09a6*/ 	.byte	0x11
	.zero		1


	//   ....[91]....
        /*09a8*/ 	.word	0x00012f40
        /*09ac*/ 	.word	0x000000ff
        /*09b0*/ 	.word	0x00014038
        /*09b4*/ 	.short	0x010a
        /*09b6*/ 	.byte	0x11
	.zero		1


	//   ....[92]....
        /*09b8*/ 	.word	0x00013130
        /*09bc*/ 	.word	0x000000ff
        /*09c0*/ 	.word	0x00014038
        /*09c4*/ 	.short	0x010a
        /*09c6*/ 	.byte	0x11
	.zero		1


	//   ....[93]....
        /*09c8*/ 	.word	0x00013320
        /*09cc*/ 	.word	0x000000ff
        /*09d0*/ 	.word	0x00014038
        /*09d4*/ 	.short	0x010a
        /*09d6*/ 	.byte	0x11
	.zero		1


	//   ....[94]....
        /*09d8*/ 	.word	0x00013510
        /*09dc*/ 	.word	0x000000ff
        /*09e0*/ 	.word	0x00014038
        /*09e4*/ 	.short	0x010a
        /*09e6*/ 	.byte	0x11
	.zero		1


	//   ....[95]....
        /*09e8*/ 	.word	0x000137a0
        /*09ec*/ 	.word	0x000000ff
        /*09f0*/ 	.word	0x00014038
        /*09f4*/ 	.short	0x010a
        /*09f6*/ 	.byte	0x19
	.zero		1


	//   ....[96]....
        /*09f8*/ 	.word	0x00013980
        /*09fc*/ 	.word	0x000000ff
        /*0a00*/ 	.word	0x00014038
        /*0a04*/ 	.short	0x010a
        /*0a06*/ 	.byte	0x11
	.zero		1


	//   ....[97]....
        /*0a08*/ 	.word	0x00013de0
        /*0a0c*/ 	.word	0x000000ff
        /*0a10*/ 	.word	0x000140b0
        /*0a14*/ 	.short	0x010a
        /*0a16*/ 	.byte	0x10
	.zero		1


	//   ....[98]....
        /*0a18*/ 	.word	0x00013e80
        /*0a1c*/ 	.word	0x000000ff
        /*0a20*/ 	.word	0x000140b8
        /*0a24*/ 	.short	0x010a
        /*0a26*/ 	.byte	0x10
	.zero		1


	//   ....[99]....
        /*0a28*/ 	.word	0x00013fa0
        /*0a2c*/ 	.word	0x000000ff
        /*0a30*/ 	.word	0x00000000
        /*0a34*/ 	.short	0x0101
        /*0a36*/ 	.byte	0x05
	.zero		1


	//   ....[100]....
        /*0a38*/ 	.word	0x00014010
        /*0a3c*/ 	.word	0x000000ff
        /*0a40*/ 	.word	0x00000000
        /*0a44*/ 	.short	0x0101
        /*0a46*/ 	.byte	0x05
	.zero		1


	//   ....[101]....
        /*0a48*/ 	.word	0x000142b0
        /*0a4c*/ 	.word	0x00000000
        /*0a50*/ 	.word	0x00014000
        /*0a54*/ 	.short	0x010a
        /*0a56*/ 	.byte	0xff
	.zero		1


	//   ....[102]....
        /*0a58*/ 	.word	0x00014310
        /*0a5c*/ 	.word	0x00000000
        /*0a60*/ 	.word	0x00014020
        /*0a64*/ 	.short	0x010a
        /*0a66*/ 	.byte	0xff
	.zero		1


	//   ....[103]....
        /*0a68*/ 	.word	0x00014370
        /*0a6c*/ 	.word	0x00000000
        /*0a70*/ 	.word	0x00014058
        /*0a74*/ 	.short	0x010a
        /*0a76*/ 	.byte	0xff
	.zero		1


	//   ....[104]....
        /*0a78*/ 	.word	0x000143d0
        /*0a7c*/ 	.word	0x00000000
        /*0a80*/ 	.word	0x00014008
        /*0a84*/ 	.short	0x010a
        /*0a86*/ 	.byte	0xff
	.zero		1


	//   ....[105]....
        /*0a88*/ 	.word	0x00014430
        /*0a8c*/ 	.word	0x00000000
        /*0a90*/ 	.word	0x00014068
        /*0a94*/ 	.short	0x010a
        /*0a96*/ 	.byte	0xff
	.zero		1


	//   ....[106]....
        /*0a98*/ 	.word	0x00014490
        /*0a9c*/ 	.word	0x00000000
        /*0aa0*/ 	.word	0x00014028
        /*0aa4*/ 	.short	0x010a
        /*0aa6*/ 	.byte	0xff
	.zero		1


	//   ....[107]....
        /*0aa8*/ 	.word	0x000144f0
        /*0aac*/ 	.word	0x00000000
        /*0ab0*/ 	.word	0x000140a0
        /*0ab4*/ 	.short	0x010a
        /*0ab6*/ 	.byte	0xff
	.zero		1


	//   ....[108]....
        /*0ab8*/ 	.word	0x00014550
        /*0abc*/ 	.word	0x00000000
        /*0ac0*/ 	.word	0x00014058
        /*0ac4*/ 	.short	0x010a
        /*0ac6*/ 	.byte	0xff
	.zero		1


	//   ....[109]....
        /*0ac8*/ 	.word	0x000145b0
        /*0acc*/ 	.word	0x00000006
        /*0ad0*/ 	.word	0x00014020
        /*0ad4*/ 	.short	0x010a
        /*0ad6*/ 	.byte	0xff
	.zero		1


	//   ....[110]....
        /*0ad8*/ 	.word	0x00014610
        /*0adc*/ 	.word	0x00000006
        /*0ae0*/ 	.word	0x000140a8
        /*0ae4*/ 	.short	0x010a
        /*0ae6*/ 	.byte	0xff
	.zero		1


	//   ....[111]....
        /*0ae8*/ 	.word	0x00014670
        /*0aec*/ 	.word	0x00000006
        /*0af0*/ 	.word	0x00014068
        /*0af4*/ 	.short	0x010a
        /*0af6*/ 	.byte	0xff
	.zero		1


	//   ....[112]....
        /*0af8*/ 	.word	0x000146d0
        /*0afc*/ 	.word	0x00000006
        /*0b00*/ 	.word	0x00014020
        /*0b04*/ 	.short	0x010a
        /*0b06*/ 	.byte	0xff
	.zero		1


	//   ....[113]....
        /*0b08*/ 	.word	0x00014730
        /*0b0c*/ 	.word	0x00000006
        /*0b10*/ 	.word	0x000140a0
        /*0b14*/ 	.short	0x010a
        /*0b16*/ 	.byte	0xff
	.zero		1


	//   ....[114]....
        /*0b18*/ 	.word	0x00014790
        /*0b1c*/ 	.word	0x00000006
        /*0b20*/ 	.word	0x00014058
        /*0b24*/ 	.short	0x010a
        /*0b26*/ 	.byte	0xff
	.zero		1


	//   ....[115]....
        /*0b28*/ 	.word	0x000147f0
        /*0b2c*/ 	.word	0x00000003
        /*0b30*/ 	.word	0x000140a8
        /*0b34*/ 	.short	0x010a
        /*0b36*/ 	.byte	0xff
	.zero		1


	//   ....[116]....
        /*0b38*/ 	.word	0x00014850
        /*0b3c*/ 	.word	0x00000000
        /*0b40*/ 	.word	0x00014068
        /*0b44*/ 	.short	0x010a
        /*0b46*/ 	.byte	0xff
	.zero		1


	//   ....[117]....
        /*0b48*/ 	.word	0x000148a0
        /*0b4c*/ 	.word	0x00000052
        /*0b50*/ 	.word	0x000140c0
        /*0b54*/ 	.short	0x010a
        /*0b56*/ 	.byte	0xff
	.zero		1


	//   ....[118]....
        /*0b58*/ 	.word	0x000148f0
        /*0b5c*/ 	.word	0x00000052
        /*0b60*/ 	.word	0x000140c8
        /*0b64*/ 	.short	0x010a
        /*0b66*/ 	.byte	0xff
	.zero		1


	//   ....[119]....
        /*0b68*/ 	.word	0x00014950
        /*0b6c*/ 	.word	0x00000003
        /*0b70*/ 	.word	0x00014070
        /*0b74*/ 	.short	0x010a
        /*0b76*/ 	.byte	0xff
	.zero		1


	//   ....[120]....
        /*0b78*/ 	.word	0x000149b0
        /*0b7c*/ 	.word	0x00000002
        /*0b80*/ 	.word	0x00014080
        /*0b84*/ 	.short	0x010a
        /*0b86*/ 	.byte	0xff
	.zero		1


	//   ....[121]....
        /*0b88*/ 	.word	0x00014a10
        /*0b8c*/ 	.word	0x00000002
        /*0b90*/ 	.word	0x00014070
        /*0b94*/ 	.short	0x010a
        /*0b96*/ 	.byte	0xff
	.zero		1


	//   ....[122]....
        /*0b98*/ 	.word	0x00014a70
        /*0b9c*/ 	.word	0x00000002
        /*0ba0*/ 	.word	0x00014090
        /*0ba4*/ 	.short	0x010a
        /*0ba6*/ 	.byte	0xff
	.zero		1


	//   ....[123]....
        /*0ba8*/ 	.word	0x00014ad0
        /*0bac*/ 	.word	0x00000002
        /*0bb0*/ 	.word	0x00014080
        /*0bb4*/ 	.short	0x010a
        /*0bb6*/ 	.byte	0xff
	.zero		1


	//   ....[124]....
        /*0bb8*/ 	.word	0x00014b30
        /*0bbc*/ 	.word	0x00000002
        /*0bc0*/ 	.word	0x00014098
        /*0bc4*/ 	.short	0x010a
        /*0bc6*/ 	.byte	0xff
	.zero		1


	//   ....[125]....
        /*0bc8*/ 	.word	0x00014b80
        /*0bcc*/ 	.word	0x00000024
        /*0bd0*/ 	.word	0x00014070
        /*0bd4*/ 	.short	0x010a
        /*0bd6*/ 	.byte	0xff
	.zero		1


	//   ....[126]....
        /*0bd8*/ 	.word	0x00014bd0
        /*0bdc*/ 	.word	0x00000024
        /*0be0*/ 	.word	0x00014090
        /*0be4*/ 	.short	0x010a
        /*0be6*/ 	.byte	0xff
	.zero		1


	//   ....[127]....
        /*0be8*/ 	.word	0x00014c20
        /*0bec*/ 	.word	0x00000024
        /*0bf0*/ 	.word	0x000140c0
        /*0bf4*/ 	.short	0x010a
        /*0bf6*/ 	.byte	0xff
	.zero		1


	//   ....[128]....
        /*0bf8*/ 	.word	0x00014c70
        /*0bfc*/ 	.word	0x00000024
        /*0c00*/ 	.word	0x00014080
        /*0c04*/ 	.short	0x010a
        /*0c06*/ 	.byte	0xff
	.zero		1


	//   ....[129]....
        /*0c08*/ 	.word	0x00014cc0
        /*0c0c*/ 	.word	0x00000024
        /*0c10*/ 	.word	0x00014098
        /*0c14*/ 	.short	0x010a
        /*0c16*/ 	.byte	0xff
	.zero		1


	//   ....[130]....
        /*0c18*/ 	.word	0x00014d10
        /*0c1c*/ 	.word	0x00000024
        /*0c20*/ 	.word	0x000140c8
        /*0c24*/ 	.short	0x010a
        /*0c26*/ 	.byte	0xff
	.zero		1


	//   ....[131]....
        /*0c28*/ 	.word	0x00014d70
        /*0c2c*/ 	.word	0x00000000
        /*0c30*/ 	.word	0x00000000
        /*0c34*/ 	.short	0x010a
        /*0c36*/ 	.byte	0xff
	.zero		1


	//   ....[132]....
        /*0c38*/ 	.word	0x00014dd0
        /*0c3c*/ 	.word	0x00000002
        /*0c40*/ 	.word	0x00000000
        /*0c44*/ 	.short	0x010a
        /*0c46*/ 	.byte	0xff
	.zero		1


	//   ....[133]....
        /*0c48*/ 	.word	0x00014e30
        /*0c4c*/ 	.word	0x00000003
        /*0c50*/ 	.word	0x00000000
        /*0c54*/ 	.short	0x010a
        /*0c56*/ 	.byte	0xff
	.zero		1


	//   ....[134]....
        /*0c58*/ 	.word	0x00014e90
        /*0c5c*/ 	.word	0x00000002
        /*0c60*/ 	.word	0x00000000
        /*0c64*/ 	.short	0x010a
        /*0c66*/ 	.byte	0xff
	.zero		1


	//   ....[135]....
        /*0c68*/ 	.word	0x00014ef0
        /*0c6c*/ 	.word	0x00000002
        /*0c70*/ 	.word	0x00000000
        /*0c74*/ 	.short	0x010a
        /*0c76*/ 	.byte	0xff
	.zero		1


	//   ....[136]....
        /*0c78*/ 	.word	0x00014f50
        /*0c7c*/ 	.word	0x00000002
        /*0c80*/ 	.word	0x00000000
        /*0c84*/ 	.short	0x010a
        /*0c86*/ 	.byte	0xff
	.zero		1


	//   ....[137]....
        /*0c88*/ 	.word	0x00014fb0
        /*0c8c*/ 	.word	0x00000002
        /*0c90*/ 	.word	0x00014010
        /*0c94*/ 	.short	0x010a
        /*0c96*/ 	.byte	0xff
	.zero		1


	//   ....[138]....
        /*0c98*/ 	.word	0x00015010
        /*0c9c*/ 	.word	0x00000003
        /*0ca0*/ 	.word	0x00014038
        /*0ca4*/ 	.short	0x010a
        /*0ca6*/ 	.byte	0xff
	.zero		1


	//   ....[139]....
        /*0ca8*/ 	.word	0x00015070
        /*0cac*/ 	.word	0x00000002
        /*0cb0*/ 	.word	0x00014018
        /*0cb4*/ 	.short	0x010a
        /*0cb6*/ 	.byte	0xff
	.zero		1


	//   ....[140]....
        /*0cb8*/ 	.word	0x000150d0
        /*0cbc*/ 	.word	0x00000002
        /*0cc0*/ 	.word	0x00014040
        /*0cc4*/ 	.short	0x010a
        /*0cc6*/ 	.byte	0xff
	.zero		1


	//   ....[141]....
        /*0cc8*/ 	.word	0x00015130
        /*0ccc*/ 	.word	0x00000004
        /*0cd0*/ 	.word	0x00014038
        /*0cd4*/ 	.short	0x010a
        /*0cd6*/ 	.byte	0xff
	.zero		1


	//   ....[142]....
        /*0cd8*/ 	.word	0x00015190
        /*0cdc*/ 	.word	0x00000004
        /*0ce0*/ 	.word	0x00014038
        /*0ce4*/ 	.short	0x010a
        /*0ce6*/ 	.byte	0xff
	.zero		1


	//   ....[143]....
        /*0ce8*/ 	.word	0x000151f0
        /*0cec*/ 	.word	0x00000004
        /*0cf0*/ 	.word	0x00014038
        /*0cf4*/ 	.short	0x010a
        /*0cf6*/ 	.byte	0xff
	.zero		1


	//   ....[144]....
        /*0cf8*/ 	.word	0x00015250
        /*0cfc*/ 	.word	0x00000004
        /*0d00*/ 	.word	0x00014038
        /*0d04*/ 	.short	0x010a
        /*0d06*/ 	.byte	0xff
	.zero		1


	//   ....[145]....
        /*0d08*/ 	.word	0x000152b0
        /*0d0c*/ 	.word	0x00000004
        /*0d10*/ 	.word	0x00014038
        /*0d14*/ 	.short	0x010a
        /*0d16*/ 	.byte	0xff
	.zero		1


	//   ....[146]....
        /*0d18*/ 	.word	0x00015310
        /*0d1c*/ 	.word	0x00000004
        /*0d20*/ 	.word	0x00014038
        /*0d24*/ 	.short	0x010a
        /*0d26*/ 	.byte	0xff
	.zero		1


	//   ....[147]....
        /*0d28*/ 	.word	0x00015370
        /*0d2c*/ 	.word	0x00000004
        /*0d30*/ 	.word	0x00014038
        /*0d34*/ 	.short	0x010a
        /*0d36*/ 	.byte	0xff
	.zero		1


	//   ....[148]....
        /*0d38*/ 	.word	0x000153d0
        /*0d3c*/ 	.word	0x00000004
        /*0d40*/ 	.word	0x00014038
        /*0d44*/ 	.short	0x010a
        /*0d46*/ 	.byte	0xff
	.zero		1


	//   ....[149]....
        /*0d48*/ 	.word	0x00015430
        /*0d4c*/ 	.word	0x00000004
        /*0d50*/ 	.word	0x00014038
        /*0d54*/ 	.short	0x010a
        /*0d56*/ 	.byte	0xff
	.zero		1


	//   ....[150]....
        /*0d58*/ 	.word	0x00015490
        /*0d5c*/ 	.word	0x00000004
        /*0d60*/ 	.word	0x00014038
        /*0d64*/ 	.short	0x010a
        /*0d66*/ 	.byte	0xff
	.zero		1


	//   ....[151]....
        /*0d68*/ 	.word	0x000154f0
        /*0d6c*/ 	.word	0x00000000
        /*0d70*/ 	.word	0x000140b0
        /*0d74*/ 	.short	0x010a
        /*0d76*/ 	.byte	0xff
	.zero		1


	//   ....[152]....
        /*0d78*/ 	.word	0x00015550
        /*0d7c*/ 	.word	0x00000000
        /*0d80*/ 	.word	0x000140b8
        /*0d84*/ 	.short	0x010a
        /*0d86*/ 	.byte	0xff
	.zero		1


	//----- nvinfo : EIATTR_NUM_MBARRIERS
	.align		4
.L_66:
        /*0d88*/ 	.byte	0x03, 0x38
        /*0d8a*/ 	.short	0x001c


	//----- nvinfo : EIATTR_EXIT_INSTR_OFFSETS
	.align		4
        /*0d8c*/ 	.byte	0x04, 0x1c
        /*0d8e*/ 	.short	(.L_68 - .L_67)


	//   ....[0]....
.L_67:
        /*0d90*/ 	.word	0x000017b0


	//   ....[1]....
        /*0d94*/ 	.word	0x00001a30


	//   ....[2]....
        /*0d98*/ 	.word	0x00004080


	//   ....[3]....
        /*0d9c*/ 	.word	0x000040c0


	//   ....[4]....
        /*0da0*/ 	.word	0x00004130


	//   ....[5]....
        /*0da4*/ 	.word	0x000080f0


	//   ....[6]....
        /*0da8*/ 	.word	0x0000d070


	//   ....[7]....
        /*0dac*/ 	.word	0x0000d110


	//   ....[8]....
        /*0db0*/ 	.word	0x00011bf0


	//   ....[9]....
        /*0db4*/ 	.word	0x00011c80


	//   ....[10]....
        /*0db8*/ 	.word	0x00011d20


	//   ....[11]....
        /*0dbc*/ 	.word	0x000125d0


	//   ....[12]....
        /*0dc0*/ 	.word	0x00013720


	//   ....[13]....
        /*0dc4*/ 	.word	0x00013b60


	//   ....[14]....
        /*0dc8*/ 	.word	0x00013bd0


	//   ....[15]....
        /*0dcc*/ 	.word	0x00014290


	//----- nvinfo : EIATTR_INDIRECT_BRANCH_TARGETS
	.align		4
.L_68:
        /*0dd0*/ 	.byte	0x04, 0x34
        /*0dd2*/ 	.short	(.L_70 - .L_69)


	//   ....[0]....
.L_69:
        /*0dd4*/ 	.word	.L_x_448@srel
        /*0dd8*/ 	.short	0x0
        /*0dda*/ 	.short	0x0
        /*0ddc*/ 	.word	0x3
        /*0de0*/ 	.word	.L_x_449@srel
        /*0de4*/ 	.word	.L_x_450@srel
        /*0de8*/ 	.word	.L_x_451@srel


	//----- nvinfo : EIATTR_MAX_THREADS
	.align		4
.L_70:
        /*0dec*/ 	.byte	0x04, 0x05
        /*0dee*/ 	.short	(.L_72 - .L_71)
.L_71:
        /*0df0*/ 	.word	0x00000200
        /*0df4*/ 	.word	0x00000001
        /*0df8*/ 	.word	0x00000001


	//----- nvinfo : EIATTR_CRS_STACK_SIZE
	.align		4
.L_72:
        /*0dfc*/ 	.byte	0x04, 0x1e
        /*0dfe*/ 	.short	(.L_74 - .L_73)
.L_73:
        /*0e00*/ 	.word	0x00000000


	//----- nvinfo : EIATTR_CBANK_PARAM_SIZE
	.align		4
.L_74:
        /*0e04*/ 	.byte	0x03, 0x19
        /*0e06*/ 	.short	0x0600


	//----- nvinfo : EIATTR_PARAM_CBANK
	.align		4
        /*0e08*/ 	.byte	0x04, 0x0a
        /*0e0a*/ 	.short	(.L_76 - .L_75)
	.align		4
.L_75:
        /*0e0c*/ 	.word	index@(.nv.constant0._ZN7cutlass13device_kernelINS_4fmha6kernel36Sm100FmhaFwdKernelTmaWarpspecializedIN4cute5tupleIJiiiNS5_IJNS5_IJiiEEEiEEEEEENS1_10collective38Sm100FmhaFwdMainloopTmaWarpspecializedINS_10bfloat16_tEffNS5_IJNS4_1CILi256EEENSC_ILi128EEENSC_ILi64EEEEEENS5_IJiNSC_ILi1EEES7_EEENS5_IJiSH_NS5_IJNS5_IJNSC_ILi0EEEiEEEiEEEEEESM_NS9_6NoMaskENS5_IJNSC_ILi2EEESH_SH_EEENSC_ILb0EEEEENS9_38Sm100FmhaFwdEpilogueTmaWarpspecializedINS_6half_tEfNS5_IJSE_SF_SE_EEESI_NS5_IJSH_S7_EEESQ_EENS2_23IndividualTileSchedulerENS2_41Sm100FmhaCtxKernelWarpspecializedScheduleEEEEEvNT_6ParamsE)
        /*0e10*/ 	.short	0x0380
        /*0e12*/ 	.short	0x0600


	//----- nvinfo : EIATTR_SW_WAR
	.align		4
.L_76:
        /*0e14*/ 	.byte	0x04, 0x36
        /*0e16*/ 	.short	(.L_78 - .L_77)
.L_77:
        /*0e18*/ 	.word	0x00000008
.L_78:


//--------------------- .nv.callgraph             --------------------------
	.section	.nv.callgraph,"",@"SHT_CUDA_CALLGRAPH"
	.align	4
	.sectionentsize	8
	.align		4
        /*0000*/ 	.word	0x00000000
	.align		4
        /*0004*/ 	.word	0xffffffff
	.align		4
        /*0008*/ 	.word	index@(_ZN7cutlass13device_kernelINS_4fmha6kernel36Sm100FmhaFwdKernelTmaWarpspecializedIN4cute5tupleIJiiiNS5_IJNS5_IJiiEEEiEEEEEENS1_10collective38Sm100FmhaFwdMainloopTmaWarpspecializedINS_10bfloat16_tEffNS5_IJNS4_1CILi256EEENSC_ILi128EEENSC_ILi64EEEEEENS5_IJiNSC_ILi1EEES7_EEENS5_IJiSH_NS5_IJNS5_IJNSC_ILi0EEEiEEEiEEEEEESM_NS9_6NoMaskENS5_IJNSC_ILi2EEESH_SH_EEENSC_ILb0EEEEENS9_38Sm100FmhaFwdEpilogueTmaWarpspecializedINS_6half_tEfNS5_IJSE_SF_SE_EEESI_NS5_IJSH_S7_EEESQ_EENS2_23IndividualTileSchedulerENS2_41Sm100FmhaCtxKernelWarpspecializedScheduleEEEEEvNT_6ParamsE)
	.align		4
        /*000c*/ 	.word	index@(__assertfail)
	.align		4
        /*0010*/ 	.word	index@(_ZN7cutlass13device_kernelINS_4fmha6kernel36Sm100FmhaFwdKernelTmaWarpspecializedIN4cute5tupleIJiiiNS5_IJNS5_IJiiEEEiEEEEEENS1_10collective38Sm100FmhaFwdMainloopTmaWarpspecializedINS_10bfloat16_tEffNS5_IJNS4_1CILi256EEENSC_ILi128EEENSC_ILi64EEEEEENS5_IJiNSC_ILi1EEES7_EEENS5_IJiSH_NS5_IJNS5_IJNSC_ILi0EEEiEEEiEEEEEESM_NS9_6NoMaskENS5_IJNSC_ILi2EEESH_SH_EEENSC_ILb0EEEEENS9_38Sm100FmhaFwdEpilogueTmaWarpspecializedINS_6half_tEfNS5_IJSE_SF_SE_EEESI_NS5_IJSH_S7_EEESQ_EENS2_23IndividualTileSchedulerENS2_41Sm100FmhaCtxKernelWarpspecializedScheduleEEEEEvNT_6ParamsE)
	.align		4
        /*0014*/ 	.word	index@(vprintf)
	.align		4
        /*0018*/ 	.word	0x00000000
	.align		4
        /*001c*/ 	.word	0xfffffffe
	.align		4
        /*0020*/ 	.word	0x00000000
	.align		4
        /*0024*/ 	.word	0xfffffffd
	.align		4
        /*0028*/ 	.word	0x00000000
	.align		4
        /*002c*/ 	.word	0xfffffffc


//--------------------- .nv.constant4             --------------------------
	.section	.nv.constant4,"a",@progbits
	.align	8
	.align		8
.nv.constant4:
        /*0000*/ 	.dword	vprintf
	.align		8
        /*0008*/ 	.dword	__assertfail
	.align		8
        /*0010*/ 	.dword	__unnamed_1
	.align		8
        /*0018*/ 	.dword	__unnamed_2
	.align		8
        /*0020*/ 	.dword	__unnamed_3
	.align		8
        /*0028*/ 	.dword	__unnamed_4
	.align		8
        /*0030*/ 	.dword	__unnamed_5
	.align		8
        /*0038*/ 	.dword	__unnamed_6
	.align		8
        /*0040*/ 	.dword	__unnamed_7
	.align		8
        /*0048*/ 	.dword	_ZN39_INTERNAL_2575abad_4_k_cu_7832e9b6_27844cuda3std3__45__cpo5beginE
	.align		8
        /*0050*/ 	.dword	_ZN39_INTERNAL_2575abad_4_k_cu_7832e9b6_27844cuda3std3__45__cpo3endE
	.align		8
        /*0058*/ 	.dword	_ZN39_INTERNAL_2575abad_4_k_cu_7832e9b6_27844cuda3std3__45__cpo6cbeginE
	.align		8
        /*0060*/ 	.dword	_ZN39_INTERNAL_2575abad_4_k_cu_7832e9b6_27844cuda3std3__45__cpo4cendE
	.align		8
        /*0068*/ 	.dword	_ZN39_INTERNAL_2575abad_4_k_cu_7832e9b6_27844cuda3std3__441_GLOBAL__N__2575abad_4_k_cu_7832e9b6_27846ignoreE
	.align		8
        /*0070*/ 	.dword	_ZN39_INTERNAL_2575abad_4_k_cu_7832e9b6_27844cuda3std3__419piecewise_constructE
	.align		8
        /*0078*/ 	.dword	_ZN39_INTERNAL_2575abad_4_k_cu_7832e9b6_27844cuda3std3__48in_placeE
	.align		8
        /*0080*/ 	.dword	_ZN39_INTERNAL_2575abad_4_k_cu_7832e9b6_27844cuda3std6ranges3__45__cpo4swapE
	.align		8
        /*0088*/ 	.dword	_ZN39_INTERNAL_2575abad_4_k_cu_7832e9b6_27844cuda3std6ranges3__45__cpo9iter_moveE
	.align		8
        /*0090*/ 	.dword	_ZN39_INTERNAL_2575abad_4_k_cu_7832e9b6_27844cute7productE
	.align		8
        /*0098*/ 	.dword	_ZN39_INTERNAL_2575abad_4_k_cu_7832e9b6_27844cute1_E
	.align		8
        /*00a0*/ 	.dword	$str$22
	.align		8
        /*00a8*/ 	.dword	$str$23
	.align		8
        /*00b0*/ 	.dword	$str$26
	.align		8
        /*00b8*/ 	.dword	$str$27
	.align		8
        /*00c0*/ 	.dword	$str$28
	.align		8
        /*00c8*/ 	.dword	$str$29
	.align		8
        /*00d0*/ 	.dword	$str$30
	.align		8
        /*00d8*/ 	.dword	$str$31
	.align		8
        /*00e0*/ 	.dword	$str$32
	.align		8
        /*00e8*/ 	.dword	$str$33
	.align		8
        /*00f0*/ 	.dword	$str$34
	.align		8
        /*00f8*/ 	.dword	$str$35
	.align		8
        /*0100*/ 	.dword	$str$36
	.align		8
        /*0108*/ 	.dword	$str$37


//--------------------- .nv.constant2._ZN7cutlass13device_kernelINS_4fmha6kernel36Sm100FmhaFwdKernelTmaWarpspecializedIN4cute5tupleIJiiiNS5_IJNS5_IJiiEEEiEEEEEENS1_10collective38Sm100FmhaFwdMainloopTmaWarpspecializedINS_10bfloat16_tEffNS5_IJNS4_1CILi256EEENSC_ILi128EEENSC_ILi64EEEEEENS5_IJiNSC_ILi1EEES7_EEENS5_IJiSH_NS5_IJNS5_IJNSC_ILi0EEEiEEEiEEEEEESM_NS9_6NoMaskENS5_IJNSC_ILi2EEESH_SH_EEENSC_ILb0EEEEENS9_38Sm100FmhaFwdEpilogueTmaWarpspecializedINS_6half_tEfNS5_IJSE_SF_SE_EEESI_NS5_IJSH_S7_EEESQ_EENS2_23IndividualTileSchedulerENS2_41Sm100FmhaCtxKernelWarpspecializedScheduleEEEEEvNT_6ParamsE --------------------------
	.section	.nv.constant2._ZN7cutlass13device_kernelINS_4fmha6kernel36Sm100FmhaFwdKernelTmaWarpspecializedIN4cute5tupleIJiiiNS5_IJNS5_IJiiEEEiEEEEEENS1_10collective38Sm100FmhaFwdMainloopTmaWarpspecializedINS_10bfloat16_tEffNS5_IJNS4_1CILi256EEENSC_ILi128EEENSC_ILi64EEEEEENS5_IJiNSC_ILi1EEES7_EEENS5_IJiSH_NS5_IJNS5_IJNSC_ILi0EEEiEEEiEEEEEESM_NS9_6NoMaskENS5_IJNSC_ILi2EEESH_SH_EEENSC_ILb0EEEEENS9_38Sm100FmhaFwdEpilogueTmaWarpspecializedINS_6half_tEfNS5_IJSE_SF_SE_EEESI_NS5_IJSH_S7_EEESQ_EENS2_23IndividualTileSchedulerENS2_41Sm100FmhaCtxKernelWarpspecializedScheduleEEEEEvNT_6ParamsE,"a",@progbits
	.sectionflags	@""
	.align	4
.nv.constant2._ZN7cutlass13device_kernelINS_4fmha6kernel36Sm100FmhaFwdKernelTmaWarpspecializedIN4cute5tupleIJiiiNS5_IJNS5_IJiiEEEiEEEEEENS1_10collective38Sm100FmhaFwdMainloopTmaWarpspecializedINS_10bfloat16_tEffNS5_IJNS4_1CILi256EEENSC_ILi128EEENSC_ILi64EEEEEENS5_IJiNSC_ILi1EEES7_EEENS5_IJiSH_NS5_IJNS5_IJNSC_ILi0EEEiEEEiEEEEEESM_NS9_6NoMaskENS5_IJNSC_ILi2EEESH_SH_EEENSC_ILb0EEEEENS9_38Sm100FmhaFwdEpilogueTmaWarpspecializedINS_6half_tEfNS5_IJSE_SF_SE_EEESI_NS5_IJSH_S7_EEESQ_EENS2_23IndividualTileSchedulerENS2_41Sm100FmhaCtxKernelWarpspecializedScheduleEEEEEvNT_6ParamsE:
        /*0000*/ 	.byte	0x90, 0x1c, 0x01, 0x00, 0x70, 0x3b, 0x01, 0x00, 0x60, 0x1c, 0x01, 0x00


//--------------------- .text._ZN7cutlass13device_kernelINS_4fmha6kernel36Sm100FmhaFwdKernelTmaWarpspecializedIN4cute5tupleIJiiiNS5_IJNS5_IJiiEEEiEEEEEENS1_10collective38Sm100FmhaFwdMainloopTmaWarpspecializedINS_10bfloat16_tEffNS5_IJNS4_1CILi256EEENSC_ILi128EEENSC_ILi64EEEEEENS5_IJiNSC_ILi1EEES7_EEENS5_IJiSH_NS5_IJNS5_IJNSC_ILi0EEEiEEEiEEEEEESM_NS9_6NoMaskENS5_IJNSC_ILi2EEESH_SH_EEENSC_ILb0EEEEENS9_38Sm100FmhaFwdEpilogueTmaWarpspecializedINS_6half_tEfNS5_IJSE_SF_SE_EEESI_NS5_IJSH_S7_EEESQ_EENS2_23IndividualTileSchedulerENS2_41Sm100FmhaCtxKernelWarpspecializedScheduleEEEEEvNT_6ParamsE --------------------------
	.section	.text._ZN7cutlass13device_kernelINS_4fmha6kernel36Sm100FmhaFwdKernelTmaWarpspecializedIN4cute5tupleIJiiiNS5_IJNS5_IJiiEEEiEEEEEENS1_10collective38Sm100FmhaFwdMainloopTmaWarpspecializedINS_10bfloat16_tEffNS5_IJNS4_1CILi256EEENSC_ILi128EEENSC_ILi64EEEEEENS5_IJiNSC_ILi1EEES7_EEENS5_IJiSH_NS5_IJNS5_IJNSC_ILi0EEEiEEEiEEEEEESM_NS9_6NoMaskENS5_IJNSC_ILi2EEESH_SH_EEENSC_ILb0EEEEENS9_38Sm100FmhaFwdEpilogueTmaWarpspecializedINS_6half_tEfNS5_IJSE_SF_SE_EEESI_NS5_IJSH_S7_EEESQ_EENS2_23IndividualTileSchedulerENS2_41Sm100FmhaCtxKernelWarpspecializedScheduleEEEEEvNT_6ParamsE,"ax",@progbits
	.align	128
.text._ZN7cutlass13device_kernelINS_4fmha6kernel36Sm100FmhaFwdKernelTmaWarpspecializedIN4cute5tupleIJiiiNS5_IJNS5_IJiiEEEiEEEEEENS1_10collective38Sm100FmhaFwdMainloopTmaWarpspecializedINS_10bfloat16_tEffNS5_IJNS4_1CILi256EEENSC_ILi128EEENSC_ILi64EEEEEENS5_IJiNSC_ILi1EEES7_EEENS5_IJiSH_NS5_IJNS5_IJNSC_ILi0EEEiEEEiEEEEEESM_NS9_6NoMaskENS5_IJNSC_ILi2EEESH_SH_EEENSC_ILb0EEEEENS9_38Sm100FmhaFwdEpilogueTmaWarpspecializedINS_6half_tEfNS5_IJSE_SF_SE_EEESI_NS5_IJSH_S7_EEESQ_EENS2_23IndividualTileSchedulerENS2_41Sm100FmhaCtxKernelWarpspecializedScheduleEEEEEvNT_6ParamsE:
        .type           _ZN7cutlass13device_kernelINS_4fmha6kernel36Sm100FmhaFwdKernelTmaWarpspecializedIN4cute5tupleIJiiiNS5_IJNS5_IJiiEEEiEEEEEENS1_10collective38Sm100FmhaFwdMainloopTmaWarpspecializedINS_10bfloat16_tEffNS5_IJNS4_1CILi256EEENSC_ILi128EEENSC_ILi64EEEEEENS5_IJiNSC_ILi1EEES7_EEENS5_IJiSH_NS5_IJNS5_IJNSC_ILi0EEEiEEEiEEEEEESM_NS9_6NoMaskENS5_IJNSC_ILi2EEESH_SH_EEENSC_ILb0EEEEENS9_38Sm100FmhaFwdEpilogueTmaWarpspecializedINS_6half_tEfNS5_IJSE_SF_SE_EEESI_NS5_IJSH_S7_EEESQ_EENS2_23IndividualTileSchedulerENS2_41Sm100FmhaCtxKernelWarpspecializedScheduleEEEEEvNT_6ParamsE,@function
        .size           _ZN7cutlass13device_kernelINS_4fmha6kernel36Sm100FmhaFwdKernelTmaWarpspecializedIN4cute5tupleIJiiiNS5_IJNS5_IJiiEEEiEEEEEENS1_10collective38Sm100FmhaFwdMainloopTmaWarpspecializedINS_10bfloat16_tEffNS5_IJNS4_1CILi256EEENSC_ILi128EEENSC_ILi64EEEEEENS5_IJiNSC_ILi1EEES7_EEENS5_IJiSH_NS5_IJNS5_IJNSC_ILi0EEEiEEEiEEEEEESM_NS9_6NoMaskENS5_IJNSC_ILi2EEESH_SH_EEENSC_ILb0EEEEENS9_38Sm100FmhaFwdEpilogueTmaWarpspecializedINS_6half_tEfNS5_IJSE_SF_SE_EEESI_NS5_IJSH_S7_EEESQ_EENS2_23IndividualTileSchedulerENS2_41Sm100FmhaCtxKernelWarpspecializedScheduleEEEEEvNT_6ParamsE,(.L_x_452 - _ZN7cutlass13device_kernelINS_4fmha6kernel36Sm100FmhaFwdKernelTmaWarpspecializedIN4cute5tupleIJiiiNS5_IJNS5_IJiiEEEiEEEEEENS1_10collective38Sm100FmhaFwdMainloopTmaWarpspecializedINS_10bfloat16_tEffNS5_IJNS4_1CILi256EEENSC_ILi128EEENSC_ILi64EEEEEENS5_IJiNSC_ILi1EEES7_EEENS5_IJiSH_NS5_IJNS5_IJNSC_ILi0EEEiEEEiEEEEEESM_NS9_6NoMaskENS5_IJNSC_ILi2EEESH_SH_EEENSC_ILb0EEEEENS9_38Sm100FmhaFwdEpilogueTmaWarpspecializedINS_6half_tEfNS5_IJSE_SF_SE_EEESI_NS5_IJSH_S7_EEESQ_EENS2_23IndividualTileSchedulerENS2_41Sm100FmhaCtxKernelWarpspecializedScheduleEEEEEvNT_6ParamsE)
        .other          _ZN7cutlass13device_kernelINS_4fmha6kernel36Sm100FmhaFwdKernelTmaWarpspecializedIN4cute5tupleIJiiiNS5_IJNS5_IJiiEEEiEEEEEENS1_10collective38Sm100FmhaFwdMainloopTmaWarpspecializedINS_10bfloat16_tEffNS5_IJNS4_1CILi256EEENSC_ILi128EEENSC_ILi64EEEEEENS5_IJiNSC_ILi1EEES7_EEENS5_IJiSH_NS5_IJNS5_IJNSC_ILi0EEEiEEEiEEEEEESM_NS9_6NoMaskENS5_IJNSC_ILi2EEESH_SH_EEENSC_ILb0EEEEENS9_38Sm100FmhaFwdEpilogueTmaWarpspecializedINS_6half_tEfNS5_IJSE_SF_SE_EEESI_NS5_IJSH_S7_EEESQ_EENS2_23IndividualTileSchedulerENS2_41Sm100FmhaCtxKernelWarpspecializedScheduleEEEEEvNT_6ParamsE,@"STO_CUDA_ENTRY STV_DEFAULT"
_ZN7cutlass13device_kernelINS_4fmha6kernel36Sm100FmhaFwdKernelTmaWarpspecializedIN4cute5tupleIJiiiNS5_IJNS5_IJiiEEEiEEEEEENS1_10collective38Sm100FmhaFwdMainloopTmaWarpspecializedINS_10bfloat16_tEffNS5_IJNS4_1CILi256EEENSC_ILi128EEENSC_ILi64EEEEEENS5_IJiNSC_ILi1EEES7_EEENS5_IJiSH_NS5_IJNS5_IJNSC_ILi0EEEiEEEiEEEEEESM_NS9_6NoMaskENS5_IJNSC_ILi2EEESH_SH_EEENSC_ILb0EEEEENS9_38Sm100FmhaFwdEpilogueTmaWarpspecializedINS_6half_tEfNS5_IJSE_SF_SE_EEESI_NS5_IJSH_S7_EEESQ_EENS2_23IndividualTileSchedulerENS2_41Sm100FmhaCtxKernelWarpspecializedScheduleEEEEEvNT_6ParamsE:
[----:B------:R-:W1:Y:S02]  /*0000*/  LDC R1, c[0x0][0x37c] ;  /* 0x0000df00ff017b82 */ /* 0x000e640000000800 */
[----:B-1----:R-:W-:Y:S01]  /*0010*/  IADD3 R1, PT, PT, R1, -0x78, RZ ;  /* 0xffffff8801017810 */ /* 0x002fe20007ffe0ff */
[----:B------:R-:W1:Y:S01]  /*0020*/  S2R R24, SR_TID.X ;  /* 0x0000000000187919 */ /* 0x000e620000002100 */
[----:B------:R-:W2:Y:S01]  /*0030*/  LDCU UR5, c[0x0][0x2f8] ;  /* 0x00005f00ff0577ac */ /* 0x000ea20008000800 */
[----:B------:R-:W3:Y:S01]  /*0040*/  LDCU UR4, c[0x0][0x2fc] ;  /* 0x00005f80ff0477ac */ /* 0x000ee20008000800 */
[----:B------:R-:W-:Y:S02]  /*0050*/  UPLOP3.LUT UP2, UPT, UPT, UPT, UPT, 0x40, 0x4 ;  /* 0x000000000004789c */ /* 0x000fe40003f4e870 */
[----:B------:R-:W-:Y:S02]  /*0060*/  UPLOP3.LUT UP1, UPT, UPT, UPT, UPT, 0x80, 0x8 ;  /* 0x000000000008789c */ /* 0x000fe40003f2f070 */
[----:B------:R-:W-:-:S02]  /*0070*/  UP2UR UR38, UPR, URZ, 0x4 ;  /* 0x00000004ff267883 */ /* 0x000fc40008000000 */
[----:B------:R-:W-:Y:S02]  /*0080*/  UPLOP3.LUT UP2, UPT, UPT, UPT, UPT, 0x80, 0x8 ;  /* 0x000000000008789c */ /* 0x000fe40003f4f070 */
[----:B------:R-:W-:Y:S01]  /*0090*/  UPLOP3.LUT UP0, UPT, UPT, UPT, UPT, 0x40, 0x4 ;  /* 0x000000000004789c */ /* 0x000fe20003f0e870 */
[----:B--2---:R-:W-:Y:S01]  /*00a0*/  IADD3 R17, P0, PT, R1, UR5, RZ ;  /* 0x0000000501117c10 */ /* 0x004fe2000ff1e0ff */
[----:B------:R-:W-:Y:S02]  /*00b0*/  UPLOP3.LUT UP6, UPT, UPT, UPT, UPT, 0x40, 0x4 ;  /* 0x000000000004789c */ /* 0x000fe40003fce870 */
[----:B------:R-:W-:Y:S02]  /*00c0*/  UPLOP3.LUT UP5, UPT, UPT, UPT, UPT, 0x40, 0x4 ;  /* 0x000000000004789c */ /* 0x000fe40003fae870 */
[----:B------:R-:W-:Y:S01]  /*00d0*/  UPLOP3.LUT UP4, UPT, UPT, UPT, UPT, 0x40, 0x4 ;  /* 0x000000000004789c */ /* 0x000fe20003f8e870 */
[----:B---3--:R-:W-:Y:S01]  /*00e0*/  IMAD.X R16, RZ, RZ, UR4, P0 ;  /* 0x00000004ff107e24 */ /* 0x008fe200080e06ff */
[----:B------:R-:W-:Y:S01]  /*00f0*/  UP2UR UR50, UPR, URZ, 0x4 ;  /* 0x00000004ff327883 */ /* 0x000fe20008000000 */
[----:B-1----:R-:W-:-:S05]  /*0100*/  SHF.R.U32.HI R63, RZ, 0x5, R24 ;  /* 0x00000005ff3f7819 */ /* 0x002fca0000011618 */
[----:B------:R-:W1:Y:S02]  /*0110*/  SHFL.IDX PT, R2, R63, RZ, 0x1f ;  /* 0x00001fff3f027589 */ /* 0x000e6400000e0000 */
[----:B-1----:R-:W-:-:S04]  /*0120*/  SHF.R.S32.HI R0, RZ, 0x1f, R2 ;  /* 0x0000001fff007819 */ /* 0x002fc80000011402 */
[----:B------:R-:W-:-:S04]  /*0130*/  LEA.HI R0, R0, R2, RZ, 0x2 ;  /* 0x0000000200007211 */ /* 0x000fc800078f10ff */
[----:B------:R-:W-:-:S04]  /*0140*/  SHF.R.S32.HI R0, RZ, 0x2, R0 ;  /* 0x00000002ff007819 */ /* 0x000fc80000011400 */
[----:B------:R-:W-:-:S13]  /*0150*/  ISETP.NE.AND P1, PT, R0, RZ, PT ;  /* 0x000000ff0000720c */ /* 0x000fda0003f25270 */
[----:B------:R-:W-:Y:S05]  /*0160*/  @!P1 BRA `(.L_x_0) ;  /* 0x0000000400249947 */ /* 0x000fea0003800000 */
[----:B------:R-:W-:-:S13]  /*0170*/  ISETP.NE.AND P0, PT, R0, 0x2, PT ;  /* 0x000000020000780c */ /* 0x000fda0003f05270 */
[----:B------:R-:W-:Y:S05]  /*0180*/  @!P0 BRA `(.L_x_1) ;  /* 0x0000000000f48947 */ /* 0x000fea0003800000 */
[----:B------:R-:W-:-:S13]  /*0190*/  ISETP.NE.AND P0, PT, R0, 0x1, PT ;  /* 0x000000010000780c */ /* 0x000fda0003f05270 */
[----:B------:R-:W-:Y:S05]  /*01a0*/  @P0 BRA `(.L_x_2) ;  /* 0x00000000002c0947 */ /* 0x000fea0003800000 */
[----:B------:R-:W-:Y:S01]  /*01b0*/  HFMA2 R0, -RZ, RZ, 0, 5.9604644775390625e-08 ;  /* 0x00000001ff007431 */ /* 0x000fe200000001ff */
[----:B------:R-:W-:Y:S02]  /*01c0*/  UPLOP3.LUT UP3, UPT, UPT, UPT, UPT, 0x40, 0x4 ;  /* 0x000000000004789c */ /* 0x000fe40003f6e870 */
[----:B------:R-:W-:Y:S02]  /*01d0*/  UPLOP3.LUT UP2, UPT, UPT, UPT, UPT, 0x40, 0x4 ;  /* 0x000000000004789c */ /* 0x000fe40003f4e870 */
[----:B------:R-:W-:Y:S02]  /*01e0*/  UPLOP3.LUT UP1, UPT, UPT, UPT, UPT, 0x80, 0x8 ;  /* 0x000000000008789c */ /* 0x000fe40003f2f070 */
[----:B------:R-:W-:Y:S02]  /*01f0*/  UPLOP3.LUT UP0, UPT, UPT, UPT, UPT, 0x40, 0x4 ;  /* 0x000000000004789c */ /* 0x000fe40003f0e870 */
[----:B------:R-:W-:Y:S02]  /*0200*/  UPLOP3.LUT UP6, UPT, UPT, UPT, UPT, 0x40, 0x4 ;  /* 0x000000000004789c */ /* 0x000fe40003fce870 */
[----:B------:R-:W-:-:S02]  /*0210*/  UPLOP3.LUT UP5, UPT, UPT, UPT, UPT, 0x40, 0x4 ;  /* 0x000000000004789c */ /* 0x000fc40003fae870 */
[----:B------:R-:W-:Y:S02]  /*0220*/  UPLOP3.LUT UP4, UPT, UPT, UPT, UPT, 0x80, 0x8 ;  /* 0x000000000008789c */ /* 0x000fe40003f8f070 */
[----:B------:R-:W-:Y:S02]  /*0230*/  UP2UR UR38, UPR, URZ, 0x8 ;  /* 0x00000008ff267883 */ /* 0x000fe40008000000 */
[----:B------:R-:W-:Y:S01]  /*0240*/  UP2UR UR50, UPR, URZ, 0x4 ;  /* 0x00000004ff327883 */ /* 0x000fe20008000000 */
[----:B------:R-:W-:Y:S11]  /*0250*/  BRA `(.L_x_0) ;  /* 0x0000000000e87947 */ /* 0x000ff60003800000 */
.L_x_2:
[----:B------:R-:W-:Y:S01]  /*0260*/  ISETP.NE.AND P0, PT, R2, 0xc, PT ;  /* 0x0000000c0200780c */ /* 0x000fe20003f05270 */
[----:B------:R-:W-:Y:S01]  /*0270*/  UPLOP3.LUT UP2, UPT, UPT, UPT, UPT, 0x40, 0x4 ;  /* 0x000000000004789c */ /* 0x000fe20003f4e870 */
[----:B------:R-:W-:Y:S01]  /*0280*/  HFMA2 R0, -RZ, RZ, 0, 1.78813934326171875e-07 ;  /* 0x00000003ff007431 */ /* 0x000fe200000001ff */
[----:B------:R-:W-:Y:S02]  /*0290*/  UPLOP3.LUT UP1, UPT, UPT, UPT, UPT, 0x80, 0x8 ;  /* 0x000000000008789c */ /* 0x000fe40003f2f070 */
[----:B------:R-:W-:Y:S02]  /*02a0*/  UP2UR UR38, UPR, URZ, 0x4 ;  /* 0x00000004ff267883 */ /* 0x000fe40008000000 */
[----:B------:R-:W-:Y:S02]  /*02b0*/  UPLOP3.LUT UP2, UPT, UPT, UPT, UPT, 0x40, 0x4 ;  /* 0x000000000004789c */ /* 0x000fe40003f4e870 */
[----:B------:R-:W-:Y:S02]  /*02c0*/  UPLOP3.LUT UP0, UPT, UPT, UPT, UPT, 0x40, 0x4 ;  /* 0x000000000004789c */ /* 0x000fe40003f0e870 */
[----:B------:R-:W-:-:S02]  /*02d0*/  UPLOP3.LUT UP6, UPT, UPT, UPT, UPT, 0x40, 0x4 ;  /* 0x000000000004789c */ /* 0x000fc40003fce870 */
[----:B------:R-:W-:Y:S02]  /*02e0*/  UPLOP3.LUT UP5, UPT, UPT, UPT, UPT, 0x80, 0x8 ;  /* 0x000000000008789c */ /* 0x000fe40003faf070 */
[----:B------:R-:W-:Y:S02]  /*02f0*/  UPLOP3.LUT UP4, UPT, UPT, UPT, UPT, 0x40, 0x4 ;  /* 0x000000000004789c */ /* 0x000fe40003f8e870 */
[----:B------:R-:W-:Y:S01]  /*0300*/  UP2UR UR50, UPR, URZ, 0x4 ;  /* 0x00000004ff327883 */ /* 0x000fe20008000000 */
[----:B------:R-:W-:Y:S11]  /*0310*/  @!P0 BRA `(.L_x_0) ;  /* 0x0000000000b88947 */ /* 0x000ff60003800000 */
[----:B------:R-:W-:-:S13]  /*0320*/  ISETP.NE.AND P0, PT, R2, 0xe, PT ;  /* 0x0000000e0200780c */ /* 0x000fda0003f05270 */
[----:B------:R-:W-:Y:S05]  /*0330*/  @!P0 BRA `(.L_x_3) ;  /* 0x00000000005c8947 */ /* 0x000fea0003800000 */
[----:B------:R-:W-:-:S13]  /*0340*/  ISETP.NE.AND P0, PT, R2, 0xd, PT ;  /* 0x0000000d0200780c */ /* 0x000fda0003f05270 */
[----:B------:R-:W-:Y:S05]  /*0350*/  @P0 BRA `(.L_x_4) ;  /* 0x00000000002c0947 */ /* 0x000fea0003800000 */
[----:B------:R-:W-:Y:S01]  /*0360*/  HFMA2 R0, -RZ, RZ, 0, 2.384185791015625e-07 ;  /* 0x00000004ff007431 */ /* 0x000fe200000001ff */
        /* <DEDUP_REMOVED lines=10> */
.L_x_4:
[----:B------:R-:W-:Y:S01]  /*0410*/  HFMA2 R0, -RZ, RZ, 0, 3.5762786865234375e-07 ;  /* 0x00000006ff007431 */ /* 0x000fe200000001ff */
[----:B------:R-:W-:Y:S02]  /*0420*/  UPLOP3.LUT UP3, UPT, UPT, UPT, UPT, 0x40, 0x4 ;  /* 0x000000000004789c */ /* 0x000fe40003f6e870 */
[----:B------:R-:W-:Y:S02]  /*0430*/  UPLOP3.LUT UP2, UPT, UPT, UPT, UPT, 0x40, 0x4 ;  /* 0x000000000004789c */ /* 0x000fe40003f4e870 */
[----:B------:R-:W-:Y:S02]  /*0440*/  UPLOP3.LUT UP0, UPT, UPT, UPT, UPT, 0x40, 0x4 ;  /* 0x000000000004789c */ /* 0x000fe40003f0e870 */
[----:B------:R-:W-:Y:S02]  /*0450*/  UPLOP3.LUT UP6, UPT, UPT, UPT, UPT, 0x40, 0x4 ;  /* 0x000000000004789c */ /* 0x000fe40003fce870 */
[----:B------:R-:W-:Y:S02]  /*0460*/  UPLOP3.LUT UP5, UPT, UPT, UPT, UPT, 0x40, 0x4 ;  /* 0x000000000004789c */ /* 0x000fe40003fae870 */
[----:B------:R-:W-:-:S02]  /*0470*/  UPLOP3.LUT UP4, UPT, UPT, UPT, UPT, 0x40, 0x4 ;  /* 0x000000000004789c */ /* 0x000fc40003f8e870 */
[----:B------:R-:W-:Y:S02]  /*0480*/  UP2UR UR38, UPR, URZ, 0x8 ;  /* 0x00000008ff267883 */ /* 0x000fe40008000000 */
[----:B------:R-:W-:Y:S01]  /*0490*/  UP2UR UR50, UPR, URZ, 0x4 ;  /* 0x00000004ff327883 */ /* 0x000fe20008000000 */
[----:B------:R-:W-:Y:S11]  /*04a0*/  BRA `(.L_x_0) ;  /* 0x0000000000547947 */ /* 0x000ff60003800000 */
.L_x_3:
[----:B------:R-:W-:Y:S01]  /*04b0*/  HFMA2 R0, -RZ, RZ, 0, 2.98023223876953125e-07 ;  /* 0x00000005ff007431 */ /* 0x000fe200000001ff */
        /* <DEDUP_REMOVED lines=10> */
.L_x_1:
[----:B------:R-:W-:Y:S01]  /*0560*/  HFMA2 R0, -RZ, RZ, 0, 1.1920928955078125e-07 ;  /* 0x00000002ff007431 */ /* 0x000fe200000001ff */
        /* <DEDUP_REMOVED lines=8> */
[----:B------:R-:W-:-:S12]  /*05f0*/  UP2UR UR50, UPR, URZ, 0x4 ;  /* 0x00000004ff327883 */ /* 0x000fd80008000000 */
.L_x_0:
[----:B------:R-:W-:Y:S01]  /*0600*/  ELECT P0, URZ, PT ;  /* 0x0000000000ff782f */ /* 0x000fe20003800000 */
[----:B------:R-:W-:Y:S03]  /*0610*/  BSSY.RECONVERGENT B0, `(.L_x_5) ;  /* 0x000000f000007945 */ /* 0x000fe60003800200 */
[----:B------:R-:W-:Y:S02]  /*0620*/  PLOP3.LUT P2, PT, P0, PT, UP0, 0x5d, 0xd5 ;  /* 0x0000000000d5781c */ /* 0x000fe4000074eb0d */
[----:B------:R-:W-:-:S11]  /*0630*/  PLOP3.LUT P1, PT, P0, PT, UP6, 0x5d, 0xd5 ;  /* 0x0000000000d5781c */ /* 0x000fd6000072eb6d */
[----:B------:R-:W-:Y:S05]  /*0640*/  @P2 BRA `(.L_x_6) ;  /* 0x00000000002c2947 */ /* 0x000fea0003800000 */
[----:B------:R-:W1:Y:S02]  /*0650*/  LDCU.64 UR4, c[0x0][0x348] ;  /* 0x00006900ff0477ac */ /* 0x000e640008000a00 */
[----:B-1----:R-:W-:-:S04]  /*0660*/  UIADD3 UR8, UP0, UPT, UR4, 0x80, URZ ;  /* 0x0000008004087890 */ /* 0x002fc8000ff1e0ff */
[----:B------:R-:W-:Y:S02]  /*0670*/  UIADD3.X UR9, UPT, UPT, URZ, UR5, URZ, UP0, !UPT ;  /* 0x00000005ff097290 */ /* 0x000fe400087fe4ff */
[----:B------:R-:W-:-:S04]  /*0680*/  UIADD3 UR6, UP0, UPT, UR4, 0x180, URZ ;  /* 0x0000018004067890 */ /* 0x000fc8000ff1e0ff */
[----:B------:R-:W-:Y:S02]  /*0690*/  UIADD3.X UR7, UPT, UPT, URZ, UR5, URZ, UP0, !UPT ;  /* 0x00000005ff077290 */ /* 0x000fe400087fe4ff */
[----:B------:R-:W-:Y:S01]  /*06a0*/  UIADD3 UR4, UP0, UPT, UR4, 0x280, URZ ;  /* 0x0000028004047890 */ /* 0x000fe2000ff1e0ff */
[----:B------:R1:W-:Y:S03]  /*06b0*/  UTMACCTL.PF [UR8] ;  /* 0x00000000080079b9 */ /* 0x0003e60008040000 */
[----:B------:R-:W-:-:S03]  /*06c0*/  UIADD3.X UR5, UPT, UPT, URZ, UR5, URZ, UP0, !UPT ;  /* 0x00000005ff057290 */ /* 0x000fc600087fe4ff */
[----:B------:R1:W-:Y:S06]  /*06d0*/  UTMACCTL.PF [UR6] ;  /* 0x00000000060079b9 */ /* 0x0003ec0008040000 */
[----:B------:R1:W-:Y:S02]  /*06e0*/  UTMACCTL.PF [UR4] ;  /* 0x00000000040079b9 */ /* 0x0003e40008040000 */
[----:B-1----:R-:W-:Y:S01]  /*06f0*/  NOP ;  /* 0x0000000000007918 */ /* 0x002fe20000000000 */
.L_x_6:
[----:B------:R-:W-:Y:S05]  /*0700*/  BSYNC.RECONVERGENT B0 ;  /* 0x0000000000007941 */ /* 0x000fea0003800200 */
.L_x_5:
[----:B------:R-:W-:Y:S04]  /*0710*/  BSSY.RECONVERGENT B0, `(.L_x_7) ;  /* 0x000001b000007945 */ /* 0x000fe80003800200 */
[----:B------:R-:W-:Y:S05]  /*0720*/  @P1 BRA `(.L_x_8) ;  /* 0x0000000000241947 */ /* 0x000fea0003800000 */
[----:B------:R-:W1:Y:S01]  /*0730*/  LDCU.64 UR4, c[0x0][0x348] ;  /* 0x00006900ff0477ac */ /* 0x000e620008000a00 */
[----:B------:R-:W-:Y:S02]  /*0740*/  PLOP3.LUT P6, PT, PT, PT, PT, 0x80, 0x8 ;  /* 0x000000000008781c */ /* 0x000fe40003fcf070 */
[----:B------:R-:W-:Y:S02]  /*0750*/  PLOP3.LUT P5, PT, PT, PT, PT, 0x8, 0x80 ;  /* 0x000000000080781c */ /* 0x000fe40003fae170 */
[----:B------:R-:W-:Y:S02]  /*0760*/  PLOP3.LUT P4, PT, PT, PT, PT, 0x80, 0x8 ;  /* 0x000000000008781c */ /* 0x000fe40003f8f070 */
[----:B------:R-:W-:Y:S01]  /*0770*/  PLOP3.LUT P3, PT, PT, PT, PT, 0x80, 0x8 ;  /* 0x000000000008781c */ /* 0x000fe20003f6f070 */
[----:B-1----:R-:W-:-:S04]  /*0780*/  UIADD3 UR4, UP0, UPT, UR4, 0x400, URZ ;  /* 0x0000040004047890 */ /* 0x002fc8000ff1e0ff */
[----:B------:R-:W-:-:S09]  /*0790*/  UIADD3.X UR5, UPT, UPT, URZ, UR5, URZ, UP0, !UPT ;  /* 0x00000005ff057290 */ /* 0x000fd200087fe4ff */
[----:B------:R1:W-:Y:S02]  /*07a0*/  UTMACCTL.PF [UR4] ;  /* 0x00000000040079b9 */ /* 0x0003e40008040000 */
[----:B-1----:R-:W-:Y:S05]  /*07b0*/  BRA `(.L_x_9) ;  /* 0x0000000000407947 */ /* 0x002fea0003800000 */
.L_x_8:
[----:B------:R-:W-:-:S13]  /*07c0*/  ISETP.NE.AND P1, PT, R0, 0x3, PT ;  /* 0x000000030000780c */ /* 0x000fda0003f25270 */
[----:B------:R-:W-:Y:S05]  /*07d0*/  @!P1 BRA `(.L_x_10) ;  /* 0x0000000000289947 */ /* 0x000fea0003800000 */
[----:B------:R-:W-:Y:S02]  /*07e0*/  ISETP.NE.AND P1, PT, R0, 0x4, PT ;  /* 0x000000040000780c */ /* 0x000fe40003f25270 */
[----:B------:R-:W-:Y:S02]  /*07f0*/  PLOP3.LUT P4, PT, PT, PT, PT, 0x80, 0x8 ;  /* 0x000000000008781c */ /* 0x000fe40003f8f070 */
[----:B------:R-:W-:Y:S02]  /*0800*/  PLOP3.LUT P5, PT, PT, PT, PT, 0x8, 0x80 ;  /* 0x000000000080781c */ /* 0x000fe40003fae170 */
[----:B------:R-:W-:Y:S02]  /*0810*/  PLOP3.LUT P6, PT, PT, PT, PT, 0x80, 0x8 ;  /* 0x000000000008781c */ /* 0x000fe40003fcf070 */
[----:B------:R-:W-:-:S05]  /*0820*/  PLOP3.LUT P3, PT, PT, PT, PT, 0x80, 0x8 ;  /* 0x000000000008781c */ /* 0x000fca0003f6f070 */
[----:B------:R-:W-:Y:S08]  /*0830*/  @P1 BRA `(.L_x_9) ;  /* 0x0000000000201947 */ /* 0x000ff00003800000 */
[----:B------:R-:W-:Y:S02]  /*0840*/  PLOP3.LUT P5, PT, PT, PT, PT, 0x8, 0x80 ;  /* 0x000000000080781c */ /* 0x000fe40003fae170 */
[----:B------:R-:W-:Y:S02]  /*0850*/  PLOP3.LUT P6, PT, PT, PT, PT, 0x8, 0x80 ;  /* 0x000000000080781c */ /* 0x000fe40003fce170 */
[----:B------:R-:W-:Y:S01]  /*0860*/  PLOP3.LUT P3, PT, PT, PT, PT, 0x8, 0x80 ;  /* 0x000000000080781c */ /* 0x000fe20003f6e170 */
[----:B------:R-:W-:-:S12]  /*0870*/  BRA `(.L_x_9) ;  /* 0x0000000000107947 */ /* 0x000fd80003800000 */
.L_x_10:
[----:B------:R-:W-:Y:S02]  /*0880*/  PLOP3.LUT P6, PT, PT, PT, PT, 0x8, 0x80 ;  /* 0x000000000080781c */ /* 0x000fe40003fce170 */
[----:B------:R-:W-:Y:S02]  /*0890*/  PLOP3.LUT P5, PT, PT, PT, PT, 0x80, 0x8 ;  /* 0x000000000008781c */ /* 0x000fe40003faf070 */
[----:B------:R-:W-:Y:S02]  /*08a0*/  PLOP3.LUT P4, PT, PT, PT, PT, 0x8, 0x80 ;  /* 0x000000000080781c */ /* 0x000fe40003f8e170 */
[----:B------:R-:W-:-:S13]  /*08b0*/  PLOP3.LUT P3, PT, PT, PT, PT, 0x80, 0x8 ;  /* 0x000000000008781c */ /* 0x000fda0003f6f070 */
.L_x_9:
[----:B------:R-:W-:Y:S05]  /*08c0*/  BSYNC.RECONVERGENT B0 ;  /* 0x0000000000007941 */ /* 0x000fea0003800200 */
.L_x_7:
[----:B------:R-:W1:Y:S01]  /*08d0*/  SHFL.IDX PT, R2, R63, RZ, 0x1f ;  /* 0x00001fff3f027589 */ /* 0x000e6200000e0000 */
[----:B------:R-:W-:Y:S02]  /*08e0*/  ISETP.NE.AND P1, PT, R0, 0x3, PT ;  /* 0x000000030000780c */ /* 0x000fe40003f25270 */
[----:B------:R-:W-:Y:S02]  /*08f0*/  PLOP3.LUT P0, PT, P0, PT, UP1, 0xae, 0xea ;  /* 0x0000000000ea781c */ /* 0x000fe4000070f51e */
[----:B-1----:R-:W-:-:S13]  /*0900*/  ISETP.NE.AND P2, PT, R2, RZ, PT ;  /* 0x000000ff0200720c */ /* 0x002fda0003f45270 */
[----:B------:R-:W-:Y:S05]  /*0910*/  @P2 BRA `(.L_x_11) ;  /* 0x0000000000382947 */ /* 0x000fea0003800000 */
[----:B------:R-:W1:Y:S01]  /*0920*/  S2UR UR5, SR_CgaCtaId ;  /* 0x00000000000579c3 */ /* 0x000e620000008800 */
[----:B------:R-:W-:Y:S01]  /*0930*/  UMOV UR6, 0x400 ;  /* 0x0000040000067882 */ /* 0x000fe20000000000 */
[----:B------:R-:W-:Y:S01]  /*0940*/  UMOV UR4, 0x1 ;  /* 0x0000000100047882 */ /* 0x000fe20000000000 */
[----:B------:R-:W-:Y:S01]  /*0950*/  ELECT P2, URZ, PT ;  /* 0x0000000000ff782f */ /* 0x000fe20003840000 */
[----:B-1----:R-:W-:Y:S02]  /*0960*/  ULEA UR5, UR5, UR6, 0x18 ;  /* 0x0000000605057291 */ /* 0x002fe4000f8ec0ff */
[----:B------:R-:W-:-:S04]  /*0970*/  UIADD3 UR6, UPT, UPT, -UR4, 0x100000, URZ ;  /* 0x0010000004067890 */ /* 0x000fc8000fffe1ff */
[----:B------:R-:W-:Y:S02]  /*0980*/  USHF.L.U32 UR7, UR6, 0xb, URZ ;  /* 0x0000000b06077899 */ /* 0x000fe400080006ff */
[----:B------:R-:W-:Y:S01]  /*0990*/  USHF.L.U32 UR6, UR6, 0x1, URZ ;  /* 0x0000000106067899 */ /* 0x000fe200080006ff */
[----:B------:R-:W1:Y:S11]  /*09a0*/  FENCE.VIEW.ASYNC.S ;  /* 0x00000000000073c6 */ /* 0x000e760000000000 */
[----:B-1----:R1:W2:Y:S01]  /*09b0*/  SYNCS.EXCH.64 URZ, [UR5+0x14000], UR6 ;  /* 0x0140000605ff75b2 */ /* 0x0022a20008000100 */
[----:B------:R1:W3:Y:S01]  /*09c0*/  SYNCS.EXCH.64 URZ, [UR5+0x14010], UR6 ;  /* 0x0140100605ff75b2 */ /* 0x0002e20008000100 */
[----:B------:R1:W4:Y:S01]  /*09d0*/  SYNCS.EXCH.64 URZ, [UR5+0x14008], UR6 ;  /* 0x0140080605ff75b2 */ /* 0x0003220008000100 */
[----:B------:R1:W1:Y:S01]  /*09e0*/  SYNCS.EXCH.64 URZ, [UR5+0x14018], UR6 ;  /* 0x0140180605ff75b2 */ /* 0x0002620008000100 */
[----:B------:R-:W-:Y:S01]  /*09f0*/  NOP ;  /* 0x0000000000007918 */ /* 0x000fe20000000000 */
.L_x_11:
[----:B------:R-:W-:Y:S01]  /*0a00*/  NOP ;  /* 0x0000000000007918 */ /* 0x000fe20000000000 */
[----:B------:R-:W-:Y:S05]  /*0a10*/  @!P1 BRA `(.L_x_12) ;  /* 0x0000000000289947 */ /* 0x000fea0003800000 */
[----:B------:R-:W-:Y:S01]  /*0a20*/  ISETP.NE.AND P1, PT, R0, 0x4, PT ;  /* 0x000000040000780c */ /* 0x000fe20003f25270 */
[----:B------:R-:W-:Y:S02]  /*0a30*/  UPLOP3.LUT UP3, UPT, UPT, UPT, UPT, 0x80, 0x8 ;  /* 0x000000000008789c */ /* 0x000fe40003f6f070 */
[----:B------:R-:W-:Y:S02]  /*0a40*/  UPLOP3.LUT UP2, UPT, UPT, UPT, UPT, 0x40, 0x4 ;  /* 0x000000000004789c */ /* 0x000fe40003f4e870 */
[----:B------:R-:W-:Y:S02]  /*0a50*/  UPLOP3.LUT UP1, UPT, UPT, UPT, UPT, 0x80, 0x8 ;  /* 0x000000000008789c */ /* 0x000fe40003f2f070 */
[----:B------:R-:W-:-:S06]  /*0a60*/  UPLOP3.LUT UP0, UPT, UPT, UPT, UPT, 0x80, 0x8 ;  /* 0x000000000008789c */ /* 0x000fcc0003f0f070 */
[----:B------:R-:W-:Y:S05]  /*0a70*/  @P1 BRA `(.L_x_13) ;  /* 0x0000000000201947 */ /* 0x000fea0003800000 */
[----:B------:R-:W-:Y:S02]  /*0a80*/  UPLOP3.LUT UP2, UPT, UPT, UPT, UPT, 0x40, 0x4 ;  /* 0x000000000004789c */ /* 0x000fe40003f4e870 */
[----:B------:R-:W-:Y:S02]  /*0a90*/  UPLOP3.LUT UP3, UPT, UPT, UPT, UPT, 0x40, 0x4 ;  /* 0x000000000004789c */ /* 0x000fe40003f6e870 */
[----:B------:R-:W-:Y:S01]  /*0aa0*/  UPLOP3.LUT UP0, UPT, UPT, UPT, UPT, 0x40, 0x4 ;  /* 0x000000000004789c */ /* 0x000fe20003f0e870 */
[----:B------:R-:W-:Y:S05]  /*0ab0*/  BRA `(.L_x_13) ;  /* 0x0000000000107947 */ /* 0x000fea0003800000 */
.L_x_12:
[----:B------:R-:W-:Y:S02]  /*0ac0*/  UPLOP3.LUT UP3, UPT, UPT, UPT, UPT, 0x40, 0x4 ;  /* 0x000000000004789c */ /* 0x000fe40003f6e870 */
[----:B------:R-:W-:Y:S02]  /*0ad0*/  UPLOP3.LUT UP2, UPT, UPT, UPT, UPT, 0x80, 0x8 ;  /* 0x000000000008789c */ /* 0x000fe40003f4f070 */
[----:B------:R-:W-:Y:S02]  /*0ae0*/  UPLOP3.LUT UP1, UPT, UPT, UPT, UPT, 0x40, 0x4 ;  /* 0x000000000004789c */ /* 0x000fe40003f2e870 */
[----:B------:R-:W-:Y:S02]  /*0af0*/  UPLOP3.LUT UP0, UPT, UPT, UPT, UPT, 0x80, 0x8 ;  /* 0x000000000008789c */ /* 0x000fe40003f0f070 */
.L_x_13:
[----:B------:R-:W5:Y:S02]  /*0b00*/  SHFL.IDX PT, R2, R63, RZ, 0x1f ;  /* 0x00001fff3f027589 */ /* 0x000f6400000e0000 */
[----:B-----5:R-:W-:-:S13]  /*0b10*/  ISETP.NE.AND P1, PT, R2, RZ, PT ;  /* 0x000000ff0200720c */ /* 0x020fda0003f25270 */
[----:B------:R-:W-:Y:S05]  /*0b20*/  @P1 BRA `(.L_x_14) ;  /* 0x0000000000401947 */ /* 0x000fea0003800000 */
[----:B-1----:R-:W1:Y:S01]  /*0b30*/  S2UR UR5, SR_CgaCtaId ;  /* 0x00000000000579c3 */ /* 0x002e620000008800 */
        /* <DEDUP_REMOVED lines=8> */
[----:B-1----:R1:W1:Y:S01]  /*0bc0*/  SYNCS.EXCH.64 URZ, [UR5+0x14020], UR6 ;  /* 0x0140200605ff75b2 */ /* 0x0022620008000100 */
[----:B------:R1:W1:Y:S01]  /*0bd0*/  SYNCS.EXCH.64 URZ, [UR5+0x14038], UR6 ;  /* 0x0140380605ff75b2 */ /* 0x0002620008000100 */
[----:B------:R1:W1:Y:S01]  /*0be0*/  SYNCS.EXCH.64 URZ, [UR5+0x14028], UR6 ;  /* 0x0140280605ff75b2 */ /* 0x0002620008000100 */
[----:B------:R1:W1:Y:S01]  /*0bf0*/  SYNCS.EXCH.64 URZ, [UR5+0x14040], UR6 ;  /* 0x0140400605ff75b2 */ /* 0x0002620008000100 */
[----:B------:R1:W1:Y:S01]  /*0c00*/  SYNCS.EXCH.64 URZ, [UR5+0x14030], UR6 ;  /* 0x0140300605ff75b2 */ /* 0x0002620008000100 */
[----:B------:R1:W1:Y:S01]  /*0c10*/  SYNCS.EXCH.64 URZ, [UR5+0x14048], UR6 ;  /* 0x0140480605ff75b2 */ /* 0x0002620008000100 */
[----:B------:R-:W-:Y:S01]  /*0c20*/  NOP ;  /* 0x0000000000007918 */ /* 0x000fe20000000000 */
.L_x_14:
[----:B------:R-:W5:Y:S01]  /*0c30*/  SHFL.IDX PT, R2, R63, RZ, 0x1f ;  /* 0x00001fff3f027589 */ /* 0x000f6200000e0000 */
[----:B------:R-:W-:Y:S01]  /*0c40*/  NOP ;  /* 0x0000000000007918 */ /* 0x000fe20000000000 */
[----:B-----5:R-:W-:-:S13]  /*0c50*/  ISETP.NE.AND P1, PT, R2, RZ, PT ;  /* 0x000000ff0200720c */ /* 0x020fda0003f25270 */
[----:B------:R-:W-:Y:S05]  /*0c60*/  @P1 BRA `(.L_x_15) ;  /* 0x0000000000401947 */ /* 0x000fea0003800000 */
[----:B-1----:R-:W1:Y:S01]  /*0c70*/  S2UR UR6, SR_CgaCtaId ;  /* 0x00000000000679c3 */ /* 0x002e620000008800 */
[----:B------:R-:W-:Y:S01]  /*0c80*/  UMOV UR7, 0x400 ;  /* 0x0000040000077882 */ /* 0x000fe20000000000 */
[----:B------:R-:W-:Y:S01]  /*0c90*/  UMOV UR5, 0x1 ;  /* 0x0000000100057882 */ /* 0x000fe20000000000 */
[----:B------:R-:W-:Y:S01]  /*0ca0*/  UMOV UR4, 0x80 ;  /* 0x0000008000047882 */ /* 0x000fe20000000000 */
[----:B------:R-:W-:-:S04]  /*0cb0*/  UIADD3 UR8, UPT, UPT, -UR5, 0x100000, URZ ;  /* 0x0010000005087890 */ /* 0x000fc8000fffe1ff */
[----:B------:R-:W-:Y:S02]  /*0cc0*/  USHF.L.U32 UR9, UR8, 0xb, URZ ;  /* 0x0000000b08097899 */ /* 0x000fe400080006ff */
[----:B------:R-:W-:Y:S02]  /*0cd0*/  USHF.L.U32 UR8, UR8, 0x1, URZ ;  /* 0x0000000108087899 */ /* 0x000fe400080006ff */
[----:B------:R-:W-:-:S04]  /*0ce0*/  UIADD3 UR4, UPT, UPT, -UR4, 0x100000, URZ ;  /* 0x0010000004047890 */ /* 0x000fc8000fffe1ff */
[----:B------:R-:W-:Y:S02]  /*0cf0*/  USHF.L.U32 UR5, UR4, 0xb, URZ ;  /* 0x0000000b04057899 */ /* 0x000fe400080006ff */
[----:B------:R-:W-:Y:S01]  /*0d00*/  USHF.L.U32 UR4, UR4, 0x1, URZ ;  /* 0x0000000104047899 */ /* 0x000fe200080006ff */
[----:B------:R-:W-:Y:S01]  /*0d10*/  ELECT P1, URZ, PT ;  /* 0x0000000000ff782f */ /* 0x000fe20003820000 */
[----:B-1----:R-:W-:Y:S01]  /*0d20*/  ULEA UR6, UR6, UR7, 0x18 ;  /* 0x0000000706067291 */ /* 0x002fe2000f8ec0ff */
[----:B------:R-:W1:Y:S11]  /*0d30*/  FENCE.VIEW.ASYNC.S ;  /* 0x00000000000073c6 */ /* 0x000e760000000000 */
[----:B-1----:R1:W1:Y:S01]  /*0d40*/  SYNCS.EXCH.64 URZ, [UR6+0x14050], UR8 ;  /* 0x0140500806ff75b2 */ /* 0x0022620008000100 */
[----:B------:R1:W1:Y:S01]  /*0d50*/  SYNCS.EXCH.64 URZ, [UR6+0x14058], UR4 ;  /* 0x0140580406ff75b2 */ /* 0x0002620008000100 */
[----:B------:R-:W-:Y:S01]  /*0d60*/  NOP ;  /* 0x0000000000007918 */ /* 0x000fe20000000000 */
.L_x_15:
[----:B------:R-:W5:Y:S01]  /*0d70*/  SHFL.IDX PT, R2, R63, RZ, 0x1f ;  /* 0x00001fff3f027589 */ /* 0x000f6200000e0000 */
[----:B-1----:R-:W-:Y:S01]  /*0d80*/  UP2UR UR4, UPR, URZ, 0x1 ;  /* 0x00000001ff047883 */ /* 0x002fe20008000000 */
[----:B------:R-:W-:Y:S01]  /*0d90*/  ISETP.NE.AND P2, PT, R0, 0x2, PT ;  /* 0x000000020000780c */ /* 0x000fe20003f45270 */
[----:B------:R-:W-:Y:S01]  /*0da0*/  UISETP.NE.AND UP0, UPT, UR50, URZ, UPT ;  /* 0x000000ff3200728c */ /* 0x000fe2000bf05270 */
[----:B------:R-:W-:Y:S01]  /*0db0*/  NOP ;  /* 0x0000000000007918 */ /* 0x000fe20000000000 */
[----:B------:R-:W-:Y:S02]  /*0dc0*/  USEL UR41, URZ, 0x2, !UP4 ;  /* 0x00000002ff297887 */ /* 0x000fe4000e000000 */
[----:B------:R-:W-:Y:S02]  /*0dd0*/  USEL UR42, URZ, 0x2, !UP0 ;  /* 0x00000002ff2a7887 */ /* 0x000fe4000c000000 */
[----:B------:R-:W-:Y:S02]  /*0de0*/  UISETP.NE.AND UP0, UPT, UR4, URZ, UPT ;  /* 0x000000ff0400728c */ /* 0x000fe4000bf05270 */
[----:B------:R-:W-:-:S02]  /*0df0*/  USEL UR42, UR42, 0x1, !UP5 ;  /* 0x000000012a2a7887 */ /* 0x000fc4000e800000 */
[----:B------:R-:W-:Y:S01]  /*0e00*/  USEL UR41, UR41, 0x1, !UP5 ;  /* 0x0000000129297887 */ /* 0x000fe2000e800000 */
[----:B-----5:R-:W-:-:S13]  /*0e10*/  ISETP.NE.AND P1, PT, R2, RZ, PT ;  /* 0x000000ff0200720c */ /* 0x020fda0003f25270 */
[----:B------:R-:W-:Y:S05]  /*0e20*/  @P1 BRA `(.L_x_16) ;  /* 0x0000000000401947 */ /* 0x000fea0003800000 */
[----:B------:R-:W1:Y:S01]  /*0e30*/  S2UR UR6, SR_CgaCtaId ;  /* 0x00000000000679c3 */ /* 0x000e620000008800 */
        /* <DEDUP_REMOVED lines=15> */
.L_x_16:
[----:B------:R-:W-:Y:S01]  /*0f30*/  NOP ;  /* 0x0000000000007918 */ /* 0x000fe20000000000 */
[----:B------:R-:W-:Y:S05]  /*0f40*/  @!P2 BRA `(.L_x_17) ;  /* 0x000000000024a947 */ /* 0x000fea0003800000 */
[----:B------:R-:W-:Y:S01]  /*0f50*/  ISETP.NE.AND P1, PT, R0, RZ, PT ;  /* 0x000000ff0000720c */ /* 0x000fe20003f25270 */
[----:B-1----:R-:W-:Y:S02]  /*0f60*/  UP2UR UR4, UPR, URZ, 0x1 ;  /* 0x00000001ff047883 */ /* 0x002fe40008000000 */
[----:B------:R-:W-:Y:S01]  /*0f70*/  UPLOP3.LUT UP0, UPT, UPT, UPT, UPT, 0x80, 0x8 ;  /* 0x000000000008789c */ /* 0x000fe20003f0f070 */
[----:B------:R-:W-:-:S03]  /*0f80*/  UMOV UR7, URZ ;  /* 0x000000ff00077c82 */ /* 0x000fc60008000000 */
[----:B------:R-:W-:Y:S02]  /*0f90*/  UP2UR UR37, UPR, URZ, 0x1 ;  /* 0x00000001ff257883 */ /* 0x000fe40008000000 */
[----:B------:R-:W-:-:S04]  /*0fa0*/  UISETP.NE.AND UP0, UPT, UR4, URZ, UPT ;  /* 0x000000ff0400728c */ /* 0x000fc8000bf05270 */
[----:B------:R-:W-:Y:S07]  /*0fb0*/  @P1 BRA `(.L_x_18) ;  /* 0x00000000001c1947 */ /* 0x000fee0003800000 */
[----:B------:R-:W-:Y:S01]  /*0fc0*/  UMOV UR7, 0x1 ;  /* 0x0000000100077882 */ /* 0x000fe20000000000 */
[----:B------:R-:W-:Y:S05]  /*0fd0*/  BRA `(.L_x_18) ;  /* 0x0000000000147947 */ /* 0x000fea0003800000 */
.L_x_17:
[----:B-1----:R-:W-:Y:S02]  /*0fe0*/  UP2UR UR4, UPR, URZ, 0x1 ;  /* 0x00000001ff047883 */ /* 0x002fe40008000000 */
[----:B------:R-:W-:Y:S01]  /*0ff0*/  UPLOP3.LUT UP0, UPT, UPT, UPT, UPT, 0x40, 0x4 ;  /* 0x000000000004789c */ /* 0x000fe20003f0e870 */
[----:B------:R-:W-:-:S03]  /*1000*/  UMOV UR7, 0x2 ;  /* 0x0000000200077882 */ /* 0x000fc60000000000 */
[----:B------:R-:W-:Y:S02]  /*1010*/  UP2UR UR37, UPR, URZ, 0x1 ;  /* 0x00000001ff257883 */ /* 0x000fe40008000000 */
[----:B------:R-:W-:Y:S02]  /*1020*/  UISETP.NE.AND UP0, UPT, UR4, URZ, UPT ;  /* 0x000000ff0400728c */ /* 0x000fe4000bf05270 */
.L_x_18:
[----:B------:R-:W1:Y:S02]  /*1030*/  SHFL.IDX PT, R2, R63, RZ, 0x1f ;  /* 0x00001fff3f027589 */ /* 0x000e6400000e0000 */
[----:B-1----:R-:W-:-:S13]  /*1040*/  ISETP.NE.AND P1, PT, R2, RZ, PT ;  /* 0x000000ff0200720c */ /* 0x002fda0003f25270 */
[----:B------:R-:W-:Y:S05]  /*1050*/  @P1 BRA `(.L_x_19) ;  /* 0x0000000000301947 */ /* 0x000fea0003800000 */
[----:B------:R-:W1:Y:S01]  /*1060*/  S2UR UR5, SR_CgaCtaId ;  /* 0x00000000000579c3 */ /* 0x000e620000008800 */
[----:B------:R-:W-:Y:S01]  /*1070*/  UMOV UR6, 0x400 ;  /* 0x0000040000067882 */ /* 0x000fe20000000000 */
[----:B------:R-:W-:Y:S01]  /*1080*/  UMOV UR4, 0x80 ;  /* 0x0000008000047882 */ /* 0x000fe20000000000 */
[----:B------:R-:W-:Y:S01]  /*1090*/  ELECT P1, URZ, PT ;  /* 0x0000000000ff782f */ /* 0x000fe20003820000 */
[----:B------:R-:W-:-:S04]  /*10a0*/  UIADD3 UR8, UPT, UPT, -UR4, 0x100000, URZ ;  /* 0x0010000004087890 */ /* 0x000fc8000fffe1ff */
[----:B------:R-:W-:Y:S02]  /*10b0*/  USHF.L.U32 UR9, UR8, 0xb, URZ ;  /* 0x0000000b08097899 */ /* 0x000fe400080006ff */
[----:B------:R-:W-:Y:S02]  /*10c0*/  USHF.L.U32 UR8, UR8, 0x1, URZ ;  /* 0x0000000108087899 */ /* 0x000fe400080006ff */
[----:B-1----:R-:W-:Y:S01]  /*10d0*/  ULEA UR5, UR5, UR6, 0x18 ;  /* 0x0000000605057291 */ /* 0x002fe2000f8ec0ff */
[----:B------:R-:W1:Y:S11]  /*10e0*/  FENCE.VIEW.ASYNC.S ;  /* 0x00000000000073c6 */ /* 0x000e760000000000 */
[----:B-1----:R1:W1:Y:S01]  /*10f0*/  SYNCS.EXCH.64 URZ, [UR5+0x14070], UR8 ;  /* 0x0140700805ff75b2 */ /* 0x0022620008000100 */
[----:B------:R1:W1:Y:S01]  /*1100*/  SYNCS.EXCH.64 URZ, [UR5+0x14078], UR8 ;  /* 0x0140780805ff75b2 */ /* 0x0002620008000100 */
[----:B------:R-:W-:Y:S01]  /*1110*/  NOP ;  /* 0x0000000000007918 */ /* 0x000fe20000000000 */
.L_x_19:
[----:B------:R-:W-:Y:S01]  /*1120*/  NOP ;  /* 0x0000000000007918 */ /* 0x000fe20000000000 */
[----:B------:R-:W-:Y:S05]  /*1130*/  @!P2 BRA `(.L_x_20) ;  /* 0x000000000024a947 */ /* 0x000fea0003800000 */
[----:B------:R-:W-:Y:S01]  /*1140*/  ISETP.NE.AND P1, PT, R0, 0x1, PT ;  /* 0x000000010000780c */ /* 0x000fe20003f25270 */
[----:B------:R-:W-:Y:S02]  /*1150*/  UP2UR UR4, UPR, URZ, 0x1 ;  /* 0x00000001ff047883 */ /* 0x000fe40008000000 */
[----:B------:R-:W-:Y:S01]  /*1160*/  UPLOP3.LUT UP0, UPT, UPT, UPT, UPT, 0x80, 0x8 ;  /* 0x000000000008789c */ /* 0x000fe20003f0f070 */
[----:B------:R-:W-:-:S03]  /*1170*/  UMOV UR6, URZ ;  /* 0x000000ff00067c82 */ /* 0x000fc60008000000 */
[----:B------:R-:W-:Y:S02]  /*1180*/  UP2UR UR36, UPR, URZ, 0x1 ;  /* 0x00000001ff247883 */ /* 0x000fe40008000000 */
[----:B------:R-:W-:-:S04]  /*1190*/  UISETP.NE.AND UP0, UPT, UR4, URZ, UPT ;  /* 0x000000ff0400728c */ /* 0x000fc8000bf05270 */
[----:B------:R-:W-:Y:S07]  /*11a0*/  @P1 BRA `(.L_x_21) ;  /* 0x00000000001c1947 */ /* 0x000fee0003800000 */
[----:B------:R-:W-:Y:S01]  /*11b0*/  UMOV UR6, 0x1 ;  /* 0x0000000100067882 */ /* 0x000fe20000000000 */
[----:B------:R-:W-:Y:S05]  /*11c0*/  BRA `(.L_x_21) ;  /* 0x0000000000147947 */ /* 0x000fea0003800000 */
.L_x_20:
[----:B------:R-:W-:Y:S02]  /*11d0*/  UP2UR UR4, UPR, URZ, 0x1 ;  /* 0x00000001ff047883 */ /* 0x000fe40008000000 */
[----:B------:R-:W-:Y:S01]  /*11e0*/  UPLOP3.LUT UP0, UPT, UPT, UPT, UPT, 0x40, 0x4 ;  /* 0x000000000004789c */ /* 0x000fe20003f0e870 */
[----:B------:R-:W-:-:S03]  /*11f0*/  UMOV UR6, 0x2 ;  /* 0x0000000200067882 */ /* 0x000fc60000000000 */
[----:B------:R-:W-:Y:S02]  /*1200*/  UP2UR UR36, UPR, URZ, 0x1 ;  /* 0x00000001ff247883 */ /* 0x000fe40008000000 */
[----:B------:R-:W-:Y:S02]  /*1210*/  UISETP.NE.AND UP0, UPT, UR4, URZ, UPT ;  /* 0x000000ff0400728c */ /* 0x000fe4000bf05270 */
.L_x_21:
        /* <DEDUP_REMOVED lines=14> */
[----:B------:R-:W-:Y:S01]  /*1300*/  NOP ;  /* 0x0000000000007918 */ /* 0x000fe20000000000 */
.L_x_22:
        /* <DEDUP_REMOVED lines=19> */
[----:B------:R1:W1:Y:S01]  /*1440*/  SYNCS.EXCH.64 URZ, [UR8+0x14098], UR10 ;  /* 0x0140980a08ff75b2 */ /* 0x0002620008000100 */
[----:B------:R1:W1:Y:S01]  /*1450*/  SYNCS.EXCH.64 URZ, [UR8+0x140a8], UR4 ;  /* 0x0140a80408ff75b2 */ /* 0x0002620008000100 */
[----:B------:R-:W-:Y:S01]  /*1460*/  NOP ;  /* 0x0000000000007918 */ /* 0x000fe20000000000 */
.L_x_23:
        /* <DEDUP_REMOVED lines=22> */
.L_x_24:
[----:B------:R-:W5:Y:S01]  /*15d0*/  SHFL.IDX PT, R2, R63, RZ, 0x1f ;  /* 0x00001fff3f027589 */ /* 0x000f6200000e0000 */
[----:B------:R-:W-:Y:S01]  /*15e0*/  NOP ;  /* 0x0000000000007918 */ /* 0x000fe20000000000 */
        /* <DEDUP_REMOVED lines=14> */
.L_x_25:
[----:B------:R-:W-:Y:S01]  /*16d0*/  ISETP.GT.AND P1, PT, R0, 0x3, PT ;  /* 0x000000030000780c */ /* 0x000fe20003f24270 */
[----:B------:R-:W-:Y:S01]  /*16e0*/  NOP ;  /* 0x0000000000007918 */ /* 0x000fe20000000000 */
[----:B------:R-:W-:Y:S01]  /*16f0*/  USEL UR49, URZ, 0x1, UP4 ;  /* 0x00000001ff317887 */ /* 0x000fe2000a000000 */
[----:B-1234-:R-:W-:Y:S10]  /*1700*/  BAR.SYNC.DEFER_BLOCKING 0x0 ;  /* 0x0000000000007b1d */ /* 0x01eff40000010000 */
[----:B------:R-:W-:Y:S05]  /*1710*/  @P1 BRA `(.L_x_26) ;  /* 0x0000010400381947 */ /* 0x000fea0003800000 */
[----:B------:R-:W-:-:S13]  /*1720*/  ISETP.GE.U32.AND P0, PT, R0, 0x2, PT ;  /* 0x000000020000780c */ /* 0x000fda0003f06070 */
[----:B------:R-:W-:Y:S05]  /*1730*/  @!P0 BRA `(.L_x_27) ;  /* 0x000000b800508947 */ /* 0x000fea0003800000 */
[----:B------:R-:W-:Y:S05]  /*1740*/  @!P2 BRA `(.L_x_28) ;  /* 0x000000280060a947 */ /* 0x000fea0003800000 */
[----:B------:R-:W-:-:S08]  /*1750*/  NOP ;  /* 0x0000000000007918 */ /* 0x000fd00000000000 */
[----:B------:R-:W1:-:S00]  /*1760*/  USETMAXREG.DEALLOC.CTAPOOL 0x20 ;  /* 0x00000020000079c8 */ /* 0x000e4000080e0500 */
[----:B------:R-:W2:Y:S08]  /*1770*/  S2UR UR4, SR_CTAID.X ;  /* 0x00000000000479c3 */ /* 0x000eb00000002500 */
[----:B-1----:R-:W1:Y:S01]  /*1780*/  LDC R0, c[0x0][0x380] ;  /* 0x0000e000ff007b82 */ /* 0x002e620000000800 */
[----:B--2---:R-:W-:-:S06]  /*1790*/  USHF.L.U32 UR4, UR4, 0x8, URZ ;  /* 0x0000000804047899 */ /* 0x004fcc00080006ff */
[----:B-1----:R-:W-:-:S13]  /*17a0*/  ISETP.LE.U32.AND P0, PT, R0, UR4, PT ;  /* 0x0000000400007c0c */ /* 0x002fda000bf03070 */
[----:B------:R-:W-:Y:S05]  /*17b0*/  @P0 EXIT ;  /* 0x000000000000094d */ /* 0x000fea0003800000 */
[----:B------:R-:W1:Y:S01]  /*17c0*/  S2UR UR4, SR_CgaCtaId ;  /* 0x00000000000479c3 */ /* 0x000e620000008800 */
[----:B------:R-:W-:Y:S01]  /*17d0*/  UMOV UR6, 0x40 ;  /* 0x0000004000067882 */ /* 0x000fe20000000000 */
[----:B------:R-:W-:Y:S01]  /*17e0*/  NOP ;  /* 0x0000000000007918 */ /* 0x000fe20000000000 */
[----:B------:R-:W-:Y:S01]  /*17f0*/  UMOV UR5, 0x400 ;  /* 0x0000040000057882 */ /* 0x000fe20000000000 */
[----:B-1----:R-:W-:Y:S02]  /*1800*/  ULEA UR6, UR4, UR6, 0x18 ;  /* 0x0000000604067291 */ /* 0x002fe4000f8ec0ff */
[----:B------:R-:W-:-:S07]  /*1810*/  ULEA UR4, UR4, UR5, 0x18 ;  /* 0x0000000504047291 */ /* 0x000fce000f8ec0ff */
[----:B------:R-:W1:Y:S02]  /*1820*/  LDS.U8 R0, [UR6+0x1c] ;  /* 0x00001c06ff007984 */ /* 0x000e640008000000 */
[----:B-1----:R-:W-:-:S13]  /*1830*/  ISETP.NE.AND P0, PT, R0, RZ, PT ;  /* 0x000000ff0000720c */ /* 0x002fda0003f05270 */
[----:B------:R-:W-:Y:S05]  /*1840*/  @P0 BRA `(.L_x_29) ;  /* 0x0000000000580947 */ /* 0x000fea0003800000 */
[----:B------:R-:W-:-:S13]  /*1850*/  ELECT P0, URZ, PT ;  /* 0x0000000000ff782f */ /* 0x000fda0003800000 */
[----:B------:R-:W-:Y:S05]  /*1860*/  @!P0 BRA `(.L_x_30) ;  /* 0x0000000000608947 */ /* 0x000fea0003800000 */
[----:B------:R-:W-:Y:S01]  /*1870*/  UMOV UR5, 0x10 ;  /* 0x0000001000057882 */ /* 0x000fe20000000000 */
[----:B------:R-:W-:Y:S01]  /*1880*/  HFMA2 R2, -RZ, RZ, 0, 5.9604644775390625e-08 ;  /* 0x00000001ff027431 */ /* 0x000fe200000001ff */
[----:B------:R-:W-:-:S03]  /*1890*/  MOV R3, 0xffff ;  /* 0x0000ffff00037802 */ /* 0x000fc60000000f00 */
[----:B------:R-:W-:Y:S04]  /*18a0*/  DEPBAR.LE SB1, 0x36 ;  /* 0x00009d800000791a */ /* 0x000fe80000000000 */
[----:B------:R-:W1:Y:S02]  /*18b0*/  UTCATOMSWS.FIND_AND_SET.ALIGN UP0, UR5, UR5 ;  /* 0x00000005000575e3 */ /* 0x000e640008000800 */
[----:B-1----:R-:W-:Y:S01]  /*18c0*/  MOV R0, UR5 ;  /* 0x0000000500007c02 */ /* 0x002fe20008000f00 */
[----:B------:R-:W-:Y:S06]  /*18d0*/  BRA.U UP0, `(.L_x_31) ;  /* 0x0000000100187547 */ /* 0x000fec000b800000 */
.L_x_32:
[----:B------:R-:W-:Y:S05]  /*18e0*/  NANOSLEEP 0x64 ;  /* 0x000000640000795d */ /* 0x000fea0003800000 */
[----:B------:R-:W-:-:S05]  /*18f0*/  UMOV UR5, 0x10 ;  /* 0x0000001000057882 */ /* 0x000fca0000000000 */
[----:B------:R-:W-:Y:S04]  /*1900*/  DEPBAR.LE SB1, 0x36 ;  /* 0x00009d800000791a */ /* 0x000fe80000000000 */
[----:B------:R-:W1:Y:S02]  /*1910*/  UTCATOMSWS.FIND_AND_SET.ALIGN UP0, UR5, UR5 ;  /* 0x00000005000575e3 */ /* 0x000e640008000800 */
[----:B-1----:R-:W-:Y:S01]  /*1920*/  MOV R0, UR5 ;  /* 0x0000000500007c02 */ /* 0x002fe20008000f00 */
[----:B------:R-:W-:Y:S05]  /*1930*/  BRA.U !UP0, `(.L_x_32) ;  /* 0xfffffffd08e87547 */ /* 0x000fea000b83ffff */
.L_x_31:
[-C--:B------:R-:W-:Y:S02]  /*1940*/  SHF.L.U32 R3, R3, R0.reuse, RZ ;  /* 0x0000000003037219 */ /* 0x080fe400000006ff */
[----:B------:R-:W-:Y:S01]  /*1950*/  SHF.L.U32 R2, R2, R0, RZ ;  /* 0x0000000002027219 */ /* 0x000fe200000006ff */
[----:B------:R-:W-:Y:S02]  /*1960*/  IMAD.SHL.U32 R0, R0, 0x20, RZ ;  /* 0x0000002000007824 */ /* 0x000fe400078e00ff */
[----:B------:R1:W-:Y:S04]  /*1970*/  ATOMS.OR RZ, [UR6+0x14], R3 ;  /* 0x00001403ffff798c */ /* 0x0003e8000b000006 */
[----:B------:R1:W-:Y:S04]  /*1980*/  ATOMS.OR RZ, [UR6+0x18], R2 ;  /* 0x00001802ffff798c */ /* 0x0003e8000b000006 */
[----:B------:R1:W-:Y:S01]  /*1990*/  STS [UR4+0x140e0], R0 ;  /* 0x0140e000ff007988 */ /* 0x0003e20008000804 */
[----:B------:R-:W-:Y:S05]  /*19a0*/  BRA `(.L_x_30) ;  /* 0x0000000000107947 */ /* 0x000fea0003800000 */
.L_x_29:
[----:B------:R-:W-:Y:S02]  /*19b0*/  MOV R0, 0xffffffff ;  /* 0xffffffff00007802 */ /* 0x000fe40000000f00 */
[----:B------:R-:W-:-:S03]  /*19c0*/  MOV R2, 0x19f0 ;  /* 0x000019f000027802 */ /* 0x000fc60000000f00 */
[----:B------:R1:W-:Y:S04]  /*19d0*/  STS [UR4+0x140e0], R0 ;  /* 0x0140e000ff007988 */ /* 0x0003e80008000804 */
[----:B-1----:R-:W-:Y:S05]  /*19e0*/  CALL.REL.NOINC `($__internal_1_$__cuda_sm10x_tcgen05_guardrail_trap_phase_invalid_during_alloc) ;  /* 0x0000013800f87944 */ /* 0x002fea0003c00000 */
.L_x_30:
[----:B------:R-:W-:Y:S05]  /*19f0*/  WARPSYNC.ALL ;  /* 0x0000000000007948 */ /* 0x000fea0003800000 */
[----:B------:R-:W2:Y:S02]  /*1a00*/  LDCU UR8, c[0x0][0x384] ;  /* 0x00007080ff0877ac */ /* 0x000ea40008000800 */
[----:B--2---:R-:W-:Y:S01]  /*1a10*/  ISETP.NE.AND P0, PT, RZ, UR8, PT ;  /* 0x00000008ff007c0c */ /* 0x004fe2000bf05270 */
[----:B------:R-:W-:-:S12]  /*1a20*/  NOP ;  /* 0x0000000000007918 */ /* 0x000fd80000000000 */
[----:B------:R-:W-:Y:S05]  /*1a30*/  @!P0 EXIT ;  /* 0x000000000000894d */ /* 0x000fea0003800000 */
[----:B------:R-:W-:Y:S01]  /*1a40*/  UIADD3 UR5, UPT, UPT, UR4, 0x8000, URZ ;  /* 0x0000800004057890 */ /* 0x000fe2000fffe0ff */
[----:B------:R-:W-:Y:S01]  /*1a50*/  BSSY.RECONVERGENT B0, `(.L_x_33) ;  /* 0x000000b000007945 */ /* 0x000fe20003800200 */
[----:B------:R-:W-:Y:S02]  /*1a60*/  USHF.R.U32.HI UR28, URZ, 0x4, UR4 ;  /* 0x00000004ff1c7899 */ /* 0x000fe40008011604 */
[----:B------:R-:W-:Y:S02]  /*1a70*/  USHF.R.U32.HI UR5, URZ, 0x4, UR5 ;  /* 0x00000004ff057899 */ /* 0x000fe40008011605 */
[----:B------:R-:W-:Y:S02]  /*1a80*/  ULOP3.LUT UR28, UR28, 0x3fff, URZ, 0xc0, !UPT ;  /* 0x00003fff1c1c7892 */ /* 0x000fe4000f8ec0ff */
[----:B------:R-:W-:Y:S02]  /*1a90*/  ULOP3.LUT UR5, UR5, 0x3fff, URZ, 0xc0, !UPT ;  /* 0x00003fff05057892 */ /* 0x000fe4000f8ec0ff */
[----:B------:R-:W-:-:S02]  /*1aa0*/  ULOP3.LUT UR28, UR28, 0x10000, URZ, 0xfc, !UPT ;  /* 0x000100001c1c7892 */ /* 0x000fc4000f8efcff */
[----:B------:R-:W-:Y:S01]  /*1ab0*/  ULOP3.LUT UR6, UR5, 0x10000, URZ, 0xfc, !UPT ;  /* 0x0001000005067892 */ /* 0x000fe2000f8efcff */
[----:B------:R-:W-:Y:S01]  /*1ac0*/  UMOV UR29, 0x40004040 ;  /* 0x40004040001d7882 */ /* 0x000fe20000000000 */
[----:B------:R-:W-:Y:S01]  /*1ad0*/  UMOV UR7, 0x40004040 ;  /* 0x4000404000077882 */ /* 0x000fe20000000000 */
[----:B------:R-:W-:Y:S06]  /*1ae0*/  @!P4 BRA `(.L_x_34) ;  /* 0x000000000004c947 */ /* 0x000fec0003800000 */
[----:B------:R-:W-:Y:S05]  /*1af0*/  BPT.TRAP 0x1 ;  /* 0x000000040000795c */ /* 0x000fea0000300000 */
.L_x_34:
[----:B------:R-:W-:Y:S05]  /*1b00*/  BSYNC.RECONVERGENT B0 ;  /* 0x0000000000007941 */ /* 0x000fea0003800200 */
.L_x_33:
[----:B-1----:R-:W-:-:S04]  /*1b10*/  SHF.L.U32 R3, RZ, 0x1f, RZ ;  /* 0x0000001fff037819 */ /* 0x002fc800000006ff */
[----:B------:R-:W1:Y:S02]  /*1b20*/  SYNCS.PHASECHK.TRANS64.TRYWAIT P0, [UR4+0x14000], R3 ;  /* 0x01400003ff0075a7 */ /* 0x000e640008001104 */
[----:B-1----:R-:W-:Y:S05]  /*1b30*/  @!P0 BRA `(.L_x_35) ;  /* 0x0000012400d88947 */ /* 0x002fea0003800000 */
.L_x_348:
[----:B------:R-:W-:Y:S05]  /*1b40*/  BRA.U !UP1, `(.L_x_36) ;  /* 0x0000000109047547 */ /* 0x000fea000b800000 */
[----:B------:R-:W-:Y:S05]  /*1b50*/  BPT.TRAP 0x1 ;  /* 0x000000040000795c */ /* 0x000fea0000300000 */
.L_x_36:
[----:B------:R-:W2:Y:S01]  /*1b60*/  SYNCS.PHASECHK.TRANS64.TRYWAIT P0, [UR4+0x14020], R3 ;  /* 0x01402003ff0075a7 */ /* 0x000ea20008001104 */
[----:B------:R-:W-:Y:S01]  /*1b70*/  ULOP3.LUT UR42, UR42, 0x1, URZ, 0xc0, !UPT ;  /* 0x000000012a2a7892 */ /* 0x000fe2000f8ec0ff */
[----:B--2---:R-:W-:Y:S11]  /*1b80*/  @!P0 BRA `(.L_x_37) ;  /* 0x0000012400dc8947 */ /* 0x004ff60003800000 */
.L_x_350:
[----:B------:R-:W-:-:S09]  /*1b90*/  UISETP.NE.U32.AND UP0, UPT, UR42, 0x1, UPT ;  /* 0x000000012a00788c */ /* 0x000fd2000bf05070 */
[----:B------:R-:W-:Y:S05]  /*1ba0*/  BRA.U !UP0, `(.L_x_38) ;  /* 0x0000000108047547 */ /* 0x000fea000b800000 */
[----:B------:R-:W-:Y:S05]  /*1bb0*/  BPT.TRAP 0x1 ;  /* 0x000000040000795c */ /* 0x000fea0000300000 */
.L_x_38:
[----:B------:R-:W-:Y:S01]  /*1bc0*/  IMAD.MOV.U32 R2, RZ, RZ, 0x1 ;  /* 0x00000001ff027424 */ /* 0x000fe200078e00ff */
[----:B------:R-:W-:Y:S01]  /*1bd0*/  UIADD3 UR10, UPT, UPT, UR6, 0x2, URZ ;  /* 0x00000002060a7890 */ /* 0x000fe2000fffe0ff */
[----:B------:R-:W-:-:S03]  /*1be0*/  CS2R R4, SRZ ;  /* 0x0000000000047805 */ /* 0x000fc6000001ff00 */
[----:B------:R-:W-:-:S04]  /*1bf0*/  SHF.L.U32 R2, R2, 0x1f, RZ ;  /* 0x0000001f02027819 */ /* 0x000fc800000006ff */
[----:B------:R-:W2:Y:S02]  /*1c00*/  SYNCS.PHASECHK.TRANS64.TRYWAIT P0, [UR4+0x14058], R2 ;  /* 0x01405802ff0075a7 */ /* 0x000ea40008001104 */
[----:B--2---:R-:W-:Y:S05]  /*1c10*/  @!P0 BRA `(.L_x_39) ;  /* 0x0000012400d08947 */ /* 0x004fea0003800000 */
.L_x_352:
[----:B------:R-:W-:Y:S01]  /*1c20*/  R2UR UR13, R4 ;  /* 0x00000000040d72ca */ /* 0x000fe200000e0000 */
[----:B------:R-:W-:Y:S01]  /*1c30*/  IMAD.MOV.U32 R4, RZ, RZ, RZ ;  /* 0x000000ffff047224 */ /* 0x000fe200078e00ff */
[----:B------:R-:W-:Y:S01]  /*1c40*/  R2UR UR12, R5 ;  /* 0x00000000050c72ca */ /* 0x000fe200000e0000 */
[----:B-1----:R-:W-:Y:S01]  /*1c50*/  IMAD.MOV.U32 R0, RZ, RZ, RZ ;  /* 0x000000ffff007224 */ /* 0x002fe200078e00ff */
[----:B------:R-:W-:Y:S02]  /*1c60*/  UIADD3 UR32, UPT, UPT, UR28, 0x2, URZ ;  /* 0x000000021c207890 */ /* 0x000fe4000fffe0ff */
[----:B------:R-:W-:Y:S01]  /*1c70*/  R2UR UR11, R4 ;  /* 0x00000000040b72ca */ /* 0x000fe200000e0000 */
[----:B------:R-:W-:Y:S01]  /*1c80*/  UIADD3 UR26, UPT, UPT, UR6, 0x4, URZ ;  /* 0x00000004061a7890 */ /* 0x000fe2000fffe0ff */
[----:B------:R-:W-:Y:S01]  /*1c90*/  R2UR UR9, R0 ;  /* 0x00000000000972ca */ /* 0x000fe200000e0000 */
[----:B------:R-:W-:Y:S02]  /*1ca0*/  UIADD3 UR30, UPT, UPT, UR28, 0x4, URZ ;  /* 0x000000041c1e7890 */ /* 0x000fe4000fffe0ff */
[----:B------:R-:W-:-:S02]  /*1cb0*/  UIADD3 UR14, UPT, UPT, UR6, 0x6, URZ ;  /* 0x00000006060e7890 */ /* 0x000fc4000fffe0ff */
[----:B------:R-:W-:Y:S01]  /*1cc0*/  UIADD3 UR24, UPT, UPT, UR28, 0x6, URZ ;  /* 0x000000061c187890 */ /* 0x000fe2000fffe0ff */
[----:B------:R-:W-:Y:S01]  /*1cd0*/  UMOV UR22, 0x0 ;  /* 0x0000000000167882 */ /* 0x000fe20000000000 */
[----:B------:R-:W-:Y:S01]  /*1ce0*/  UMOV UR23, 0x8200490 ;  /* 0x0820049000177882 */ /* 0x000fe20000000000 */
[----:B------:R-:W-:Y:S01]  /*1cf0*/  UMOV UR20, 0x0 ;  /* 0x0000000000147882 */ /* 0x000fe20000000000 */
[----:B------:R-:W-:Y:S01]  /*1d00*/  UMOV UR21, 0x8200490 ;  /* 0x0820049000157882 */ /* 0x000fe20000000000 */
[----:B------:R-:W-:Y:S01]  /*1d10*/  UMOV UR34, UR10 ;  /* 0x0000000a00227c82 */ /* 0x000fe20008000000 */
[----:B------:R-:W-:Y:S01]  /*1d20*/  UMOV UR35, 0x40004040 ;  /* 0x4000404000237882 */ /* 0x000fe20000000000 */
[----:B------:R-:W-:Y:S01]  /*1d30*/  UMOV UR33, 0x40004040 ;  /* 0x4000404000217882 */ /* 0x000fe20000000000 */
[----:B------:R-:W-:Y:S01]  /*1d40*/  UMOV UR27, 0x40004040 ;  /* 0x40004040001b7882 */ /* 0x000fe20000000000 */
[----:B------:R-:W-:Y:S01]  /*1d50*/  UMOV UR18, 0x0 ;  /* 0x0000000000127882 */ /* 0x000fe20000000000 */
[----:B------:R-:W-:Y:S01]  /*1d60*/  UMOV UR19, 0x8200490 ;  /* 0x0820049000137882 */ /* 0x000fe20000000000 */
[----:B------:R-:W-:Y:S01]  /*1d70*/  UMOV UR31, 0x40004040 ;  /* 0x40004040001f7882 */ /* 0x000fe20000000000 */
[----:B------:R1:W-:Y:S01]  /*1d80*/  UTCHMMA gdesc[UR28], gdesc[UR6], tmem[UR13], tmem[UR22], idesc[UR23], !UPT ;  /* 0x00ff16061c0075ea */ /* 0x0003e2000f80000d */
[----:B------:R-:W-:Y:S01]  /*1d90*/  UMOV UR15, 0x40004040 ;  /* 0x40004040000f7882 */ /* 0x000fe20000000000 */
[----:B------:R-:W-:Y:S01]  /*1da0*/  UMOV UR16, 0x0 ;  /* 0x0000000000107882 */ /* 0x000fe20000000000 */
[----:B------:R-:W-:Y:S01]  /*1db0*/  UMOV UR17, 0x8200490 ;  /* 0x0820049000117882 */ /* 0x000fe20000000000 */
[----:B------:R-:W-:Y:S01]  /*1dc0*/  UMOV UR25, 0x40004040 ;  /* 0x4000404000197882 */ /* 0x000fe20000000000 */
[----:B------:R1:W-:Y:S01]  /*1dd0*/  UTCHMMA gdesc[UR32], gdesc[UR34], tmem[UR12], tmem[UR20], idesc[UR21], UPT ;  /* 0x00ff1422200075ea */ /* 0x0003e2000b80000c */
[----:B------:R1:W-:Y:S01]  /*1de0*/  UTCHMMA gdesc[UR30], gdesc[UR26], tmem[UR11], tmem[UR18], idesc[UR19], UPT ;  /* 0x00ff121a1e0075ea */ /* 0x0003e2000b80000b */
[----:B------:R1:W-:Y:S01]  /*1df0*/  UTCHMMA gdesc[UR24], gdesc[UR14], tmem[UR9], tmem[UR16], idesc[UR17], UPT ;  /* 0x00ff100e180075ea */ /* 0x0003e2000b800009 */
[----:B------:R-:W-:-:S09]  /*1e00*/  UISETP.NE.AND UP4, UPT, UR42, URZ, UPT ;  /* 0x000000ff2a00728c */ /* 0x000fd2000bf85270 */
[----:B------:R-:W-:Y:S05]  /*1e10*/  BRA.U UP4, `(.L_x_40) ;  /* 0x0000000104047547 */ /* 0x000fea000b800000 */
[----:B-1----:R-:W-:Y:S05]  /*1e20*/  BPT.TRAP 0x1 ;  /* 0x000000040000795c */ /* 0x002fea0000300000 */
.L_x_40:
[----:B-1----:R-:W-:Y:S01]  /*1e30*/  UIADD3 UR9, UPT, UPT, UR4, 0x14050, URZ ;  /* 0x0001405004097890 */ /* 0x002fe2000fffe0ff */
[----:B------:R-:W-:Y:S08]  /*1e40*/  BSSY.RECONVERGENT B0, `(.L_x_41) ;  /* 0x0000004000007945 */ /* 0x000ff00003800200 */
[----:B------:R1:W-:Y:S01]  /*1e50*/  UTCBAR [UR9], URZ ;  /* 0x000000ff090073e9 */ /* 0x0003e200080000ff */
[----:B------:R-:W-:Y:S05]  /*1e60*/  @!P4 BRA `(.L_x_42) ;  /* 0x000000000004c947 */ /* 0x000fea0003800000 */
[----:B-1----:R-:W-:Y:S05]  /*1e70*/  BPT.TRAP 0x1 ;  /* 0x000000040000795c */ /* 0x002fea0000300000 */
.L_x_42:
[----:B-1----:R-:W-:Y:S05]  /*1e80*/  BSYNC.RECONVERGENT B0 ;  /* 0x0000000000007941 */ /* 0x002fea0003800200 */
.L_x_41:
[----:B------:R-:W1:Y:S01]  /*1e90*/  SYNCS.PHASECHK.TRANS64.TRYWAIT P0, [UR4+0x14008], R3 ;  /* 0x01400803ff0075a7 */ /* 0x000e620008001104 */
[----:B------:R-:W-:Y:S01]  /*1ea0*/  ULOP3.LUT UR41, UR41, 0x1, URZ, 0xc0, !UPT ;  /* 0x0000000129297892 */ /* 0x000fe2000f8ec0ff */
[----:B-1----:R-:W-:Y:S11]  /*1eb0*/  @!P0 BRA `(.L_x_43) ;  /* 0x0000012400408947 */ /* 0x002ff60003800000 */
.L_x_354:
[----:B------:R-:W-:-:S09]  /*1ec0*/  UISETP.NE.U32.AND UP0, UPT, UR41, 0x1, UPT ;  /* 0x000000012900788c */ /* 0x000fd2000bf05070 */
[----:B------:R-:W-:Y:S05]  /*1ed0*/  BRA.U !UP0, `(.L_x_44) ;  /* 0x0000000108047547 */ /* 0x000fea000b800000 */
[----:B------:R-:W-:Y:S05]  /*1ee0*/  BPT.TRAP 0x1 ;  /* 0x000000040000795c */ /* 0x000fea0000300000 */
.L_x_44:
[----:B------:R-:W2:Y:S01]  /*1ef0*/  SYNCS.PHASECHK.TRANS64.TRYWAIT P0, [UR4+0x14068], R2 ;  /* 0x01406802ff0075a7 */ /* 0x000ea20008001104 */
[----:B------:R-:W-:Y:S01]  /*1f00*/  HFMA2 R5, -RZ, RZ, 0, 7.62939453125e-06 ;  /* 0x00000080ff057431 */ /* 0x000fe200000001ff */
[----:B------:R-:W-:Y:S01]  /*1f10*/  MOV R4, 0x80 ;  /* 0x0000008000047802 */ /* 0x000fe20000000f00 */
[----:B------:R-:W-:Y:S01]  /*1f20*/  HFMA2 R6, -RZ, RZ, 0, 7.62939453125e-06 ;  /* 0x00000080ff067431 */ /* 0x000fe200000001ff */
[----:B--2---:R-:W-:Y:S06]  /*1f30*/  @!P0 BRA `(.L_x_45) ;  /* 0x0000012400388947 */ /* 0x004fec0003800000 */
.L_x_356:
[----:B-1----:R-:W-:Y:S01]  /*1f40*/  IMAD.MOV.U32 R0, RZ, RZ, 0x80 ;  /* 0x00000080ff007424 */ /* 0x002fe200078e00ff */
[----:B------:R-:W-:Y:S01]  /*1f50*/  R2UR UR13, R5 ;  /* 0x00000000050d72ca */ /* 0x000fe200000e0000 */
[----:B------:R-:W-:Y:S01]  /*1f60*/  UIADD3 UR22, UPT, UPT, UR28, 0x400, URZ ;  /* 0x000004001c167890 */ /* 0x000fe2000fffe0ff */
[----:B------:R-:W-:Y:S01]  /*1f70*/  R2UR UR12, R4 ;  /* 0x00000000040c72ca */ /* 0x000fe200000e0000 */
[----:B------:R-:W-:Y:S01]  /*1f80*/  UIADD3 UR20, UPT, UPT, UR28, 0x402, URZ ;  /* 0x000004021c147890 */ /* 0x000fe2000fffe0ff */
[----:B------:R-:W-:Y:S01]  /*1f90*/  R2UR UR11, R6 ;  /* 0x00000000060b72ca */ /* 0x000fe200000e0000 */
[----:B------:R-:W-:Y:S01]  /*1fa0*/  UIADD3 UR34, UPT, UPT, UR28, 0x404, URZ ;  /* 0x000004041c227890 */ /* 0x000fe2000fffe0ff */
[----:B------:R-:W-:Y:S01]  /*1fb0*/  R2UR UR9, R0 ;  /* 0x00000000000972ca */ /* 0x000fe200000e0000 */
[----:B------:R-:W-:Y:S01]  /*1fc0*/  UIADD3 UR32, UPT, UPT, UR28, 0x406, URZ ;  /* 0x000004061c207890 */ /* 0x000fe2000fffe0ff */
[----:B------:R-:W-:Y:S01]  /*1fd0*/  UMOV UR18, 0x0 ;  /* 0x0000000000127882 */ /* 0x000fe20000000000 */
        /* <DEDUP_REMOVED lines=10> */
[----:B------:R-:W-:Y:S01]  /*2080*/  UMOV UR36, UR14 ;  /* 0x0000000e00247c82 */ /* 0x000fe20008000000 */
        /* <DEDUP_REMOVED lines=12> */
.L_x_46:
[----:B-1----:R-:W-:-:S09]  /*2150*/  UIADD3 UR9, UPT, UPT, UR4, 0x14060, URZ ;  /* 0x0001406004097890 */ /* 0x002fd2000fffe0ff */
[----:B------:R1:W-:Y:S01]  /*2160*/  UTCBAR [UR9], URZ ;  /* 0x000000ff090073e9 */ /* 0x0003e200080000ff */
[----:B------:R-:W-:Y:S05]  /*2170*/  BRA.U !UP1, `(.L_x_47) ;  /* 0x0000000109047547 */ /* 0x000fea000b800000 */
[----:B-1----:R-:W-:Y:S05]  /*2180*/  BPT.TRAP 0x1 ;  /* 0x000000040000795c */ /* 0x002fea0000300000 */
.L_x_47:
[----:B-1----:R-:W-:-:S09]  /*2190*/  UIADD3 UR9, UPT, UPT, UR4, 0x14038, URZ ;  /* 0x0001403804097890 */ /* 0x002fd2000fffe0ff */
[----:B------:R1:W-:Y:S01]  /*21a0*/  UTCBAR [UR9], URZ ;  /* 0x000000ff090073e9 */ /* 0x0003e200080000ff */
[----:B------:R-:W-:Y:S05]  /*21b0*/  BRA.U !UP1, `(.L_x_48) ;  /* 0x0000000109047547 */ /* 0x000fea000b800000 */
[----:B-1----:R-:W-:Y:S05]  /*21c0*/  BPT.TRAP 0x1 ;  /* 0x000000040000795c */ /* 0x002fea0000300000 */
.L_x_48:
[----:B------:R-:W2:Y:S02]  /*21d0*/  SYNCS.PHASECHK.TRANS64.TRYWAIT P0, [UR4+0x14028], R3 ;  /* 0x01402803ff0075a7 */ /* 0x000ea40008001104 */
[----:B--2---:R-:W-:Y:S05]  /*21e0*/  @!P0 BRA `(.L_x_49) ;  /* 0x0000012000a48947 */ /* 0x004fea0003800000 */
.L_x_358:
[----:B------:R-:W-:Y:S05]  /*21f0*/  BRA.U UP5, `(.L_x_50) ;  /* 0x0000000105047547 */ /* 0x000fea000b800000 */
[----:B-1----:R-:W-:Y:S05]  /*2200*/  BPT.TRAP 0x1 ;  /* 0x000000040000795c */ /* 0x002fea0000300000 */
.L_x_50:
[----:B------:R-:W3:Y:S02]  /*2210*/  SYNCS.PHASECHK.TRANS64.TRYWAIT P0, [UR4+0x140a0], R2 ;  /* 0x0140a002ff0075a7 */ /* 0x000ee40008001104 */
[----:B---3--:R-:W-:Y:S05]  /*2220*/  @!P0 BRA `(.L_x_51) ;  /* 0x0000012000ac8947 */ /* 0x008fea0003800000 */
.L_x_360:
[----:B------:R-:W-:Y:S05]  /*2230*/  BRA.U UP4, `(.L_x_52) ;  /* 0x0000000104047547 */ /* 0x000fea000b800000 */
[----:B-1----:R-:W-:Y:S05]  /*2240*/  BPT.TRAP 0x1 ;  /* 0x000000040000795c */ /* 0x002fea0000300000 */
.L_x_52:
[----:B------:R-:W3:Y:S01]  /*2250*/  SYNCS.PHASECHK.TRANS64.TRYWAIT P0, [UR4+0x14058], R3 ;  /* 0x01405803ff0075a7 */ /* 0x000ee20008001104 */
[----:B------:R-:W-:Y:S01]  /*2260*/  HFMA2 R4, -RZ, RZ, 0, 1.52587890625e-05 ;  /* 0x00000100ff047431 */ /* 0x000fe200000001ff */
[----:B------:R-:W-:Y:S01]  /*2270*/  MOV R5, 0x20 ;  /* 0x0000002000057802 */ /* 0x000fe20000000f00 */
[----:B---3--:R-:W-:Y:S06]  /*2280*/  @!P0 BRA `(.L_x_53) ;  /* 0x0000012000ac8947 */ /* 0x008fec0003800000 */
.L_x_362:
[----:B--2---:R-:W-:Y:S01]  /*2290*/  IMAD.MOV.U32 R2, RZ, RZ, 0x28 ;  /* 0x00000028ff027424 */ /* 0x004fe200078e00ff */
[----:B------:R-:W-:Y:S01]  /*22a0*/  R2UR UR24, R4 ;  /* 0x00000000041872ca */ /* 0x000fe200000e0000 */
[----:B------:R-:W-:Y:S01]  /*22b0*/  IMAD.MOV.U32 R4, RZ, RZ, 0x30 ;  /* 0x00000030ff047424 */ /* 0x000fe200078e00ff */
        /* <DEDUP_REMOVED lines=10> */
[C---:B------:R-:W-:Y:S01]  /*2360*/  R2UR UR20, R3.reuse ;  /* 0x00000000031472ca */ /* 0x040fe200000e0000 */
[----:B------:R-:W-:Y:S01]  /*2370*/  UIADD3 UR62, UPT, UPT, UR5, 0x400, URZ ;  /* 0x00000400053e7890 */ /* 0x000fe2000fffe0ff */
[----:B------:R-:W-:Y:S01]  /*2380*/  R2UR UR18, R0 ;  /* 0x00000000001272ca */ /* 0x000fe200000e0000 */
[----:B------:R-:W-:Y:S01]  /*2390*/  UIADD3 UR60, UPT, UPT, UR5, 0x480, URZ ;  /* 0x00000480053c7890 */ /* 0x000fe2000fffe0ff */
[----:B------:R-:W-:Y:S01]  /*23a0*/  R2UR UR13, R2 ;  /* 0x00000000020d72ca */ /* 0x000fe200000e0000 */
[----:B------:R-:W-:Y:S01]  /*23b0*/  IMAD.MOV.U32 R2, RZ, RZ, 0x50 ;  /* 0x00000050ff027424 */ /* 0x000fe200078e00ff */
[----:B------:R-:W-:Y:S01]  /*23c0*/  R2UR UR15, R4 ;  /* 0x00000000040f72ca */ /* 0x000fe200000e0000 */
[----:B------:R-:W-:Y:S01]  /*23d0*/  UIADD3 UR58, UPT, UPT, UR5, 0x500, URZ ;  /* 0x00000500053a7890 */ /* 0x000fe2000fffe0ff */
[----:B------:R-:W-:Y:S01]  /*23e0*/  R2UR UR16, R3 ;  /* 0x00000000031072ca */ /* 0x000fe200000e0000 */
[----:B------:R-:W-:Y:S01]  /*23f0*/  UIADD3 UR56, UPT, UPT, UR5, 0x580, URZ ;  /* 0x0000058005387890 */ /* 0x000fe2000fffe0ff */
[----:B------:R-:W-:Y:S01]  /*2400*/  R2UR UR11, R2 ;  /* 0x00000000020b72ca */ /* 0x000fe200000e0000 */
[----:B------:R-:W-:Y:S01]  /*2410*/  IMAD.MOV.U32 R2, RZ, RZ, 0x58 ;  /* 0x00000058ff027424 */ /* 0x000fe200078e00ff */
[C---:B------:R-:W-:Y:S01]  /*2420*/  R2UR UR14, R0.reuse ;  /* 0x00000000000e72ca */ /* 0x040fe200000e0000 */
[----:B------:R-:W-:Y:S01]  /*2430*/  UIADD3 UR54, UPT, UPT, UR5, 0x600, URZ ;  /* 0x0000060005367890 */ /* 0x000fe2000fffe0ff */
[----:B------:R-:W-:Y:S01]  /*2440*/  R2UR UR12, R0 ;  /* 0x00000000000c72ca */ /* 0x000fe200000e0000 */
[----:B------:R-:W-:Y:S01]  /*2450*/  UIADD3 UR52, UPT, UPT, UR5, 0x680, URZ ;  /* 0x0000068005347890 */ /* 0x000fe2000fffe0ff */
[----:B-1----:R-:W-:Y:S01]  /*2460*/  R2UR UR9, R2 ;  /* 0x00000000020972ca */ /* 0x002fe200000e0000 */
[----:B------:R-:W-:Y:S01]  /*2470*/  UIADD3 UR50, UPT, UPT, UR5, 0x700, URZ ;  /* 0x0000070005327890 */ /* 0x000fe2000fffe0ff */
[----:B------:R-:W-:Y:S01]  /*2480*/  R2UR UR10, R0 ;  /* 0x00000000000a72ca */ /* 0x000fe200000e0000 */
[----:B------:R-:W-:Y:S01]  /*2490*/  UMOV UR46, 0x0 ;  /* 0x00000000002e7882 */ /* 0x000fe20000000000 */
[----:B------:R-:W-:Y:S01]  /*24a0*/  UMOV UR47, 0x8110490 ;  /* 0x08110490002f7882 */ /* 0x000fe20000000000 */
[----:B------:R-:W-:Y:S01]  /*24b0*/  UIADD3 UR48, UPT, UPT, UR5, 0x780, URZ ;  /* 0x0000078005307890 */ /* 0x000fe2000fffe0ff */
[----:B------:R-:W-:Y:S01]  /*24c0*/  UMOV UR63, 0x40004040 ;  /* 0x40004040003f7882 */ /* 0x000fe20000000000 */
[----:B------:R-:W-:Y:S01]  /*24d0*/  UMOV UR44, 0x0 ;  /* 0x00000000002c7882 */ /* 0x000fe20000000000 */
[----:B------:R-:W-:Y:S01]  /*24e0*/  UMOV UR45, 0x8110490 ;  /* 0x08110490002d7882 */ /* 0x000fe20000000000 */
[----:B------:R-:W-:Y:S01]  /*24f0*/  UMOV UR61, 0x40004040 ;  /* 0x40004040003d7882 */ /* 0x000fe20000000000 */
[----:B------:R-:W-:Y:S01]  /*2500*/  UMOV UR38, 0x0 ;  /* 0x0000000000267882 */ /* 0x000fe20000000000 */
[----:B------:R-:W-:Y:S01]  /*2510*/  UMOV UR39, 0x8110490 ;  /* 0x0811049000277882 */ /* 0x000fe20000000000 */
[----:B------:R-:W-:Y:S01]  /*2520*/  UMOV UR59, 0x40004040 ;  /* 0x40004040003b7882 */ /* 0x000fe20000000000 */
[----:B------:R1:W-:Y:S01]  /*2530*/  UTCHMMA tmem[UR23], gdesc[UR62], tmem[UR24], tmem[UR46], idesc[UR47], !UPT ;  /* 0x00ff2e3e170079ea */ /* 0x0003e2000f800018 */
[----:B------:R-:W-:Y:S01]  /*2540*/  UMOV UR36, 0x0 ;  /* 0x0000000000247882 */ /* 0x000fe20000000000 */
[----:B------:R-:W-:Y:S01]  /*2550*/  UMOV UR37, 0x8110490 ;  /* 0x0811049000257882 */ /* 0x000fe20000000000 */
[----:B------:R-:W-:Y:S01]  /*2560*/  UMOV UR57, 0x40004040 ;  /* 0x4000404000397882 */ /* 0x000fe20000000000 */
[----:B------:R1:W-:Y:S01]  /*2570*/  UTCHMMA tmem[UR21], gdesc[UR60], tmem[UR22], tmem[UR44], idesc[UR45], UPT ;  /* 0x00ff2c3c150079ea */ /* 0x0003e2000b800016 */
        /* <DEDUP_REMOVED lines=16> */
[----:B------:R1:W-:Y:S01]  /*2680*/  UTCHMMA tmem[UR11], gdesc[UR50], tmem[UR12], tmem[UR30], idesc[UR31], UPT ;  /* 0x00ff1e320b0079ea */ /* 0x0003e2000b80000c */
[----:B------:R1:W-:Y:S01]  /*2690*/  UTCHMMA tmem[UR9], gdesc[UR48], tmem[UR10], tmem[UR26], idesc[UR27], UPT ;  /* 0x00ff1a30090079ea */ /* 0x0003e2000b80000a */
[----:B------:R-:W-:Y:S05]  /*26a0*/  BRA.U UP5, `(.L_x_54) ;  /* 0x0000000105047547 */ /* 0x000fea000b800000 */
[----:B-1----:R-:W-:Y:S05]  /*26b0*/  BPT.TRAP 0x1 ;  /* 0x000000040000795c */ /* 0x002fea0000300000 */
.L_x_54:
[----:B-1----:R-:W-:Y:S01]  /*26c0*/  UIADD3 UR10, UPT, UPT, UR4, 0x14090, URZ ;  /* 0x00014090040a7890 */ /* 0x002fe2000fffe0ff */
[----:B------:R-:W-:Y:S01]  /*26d0*/  HFMA2 R0, -RZ, RZ, 0, 5.9604644775390625e-08 ;  /* 0x00000001ff007431 */ /* 0x000fe200000001ff */
[----:B------:R-:W-:Y:S01]  /*26e0*/  UISETP.GE.AND UP0, UPT, UR8, 0x81, UPT ;  /* 0x000000810800788c */ /* 0x000fe2000bf06270 */
[----:B------:R-:W-:Y:S01]  /*26f0*/  MOV R2, RZ ;  /* 0x000000ff00027202 */ /* 0x000fe20000000f00 */
[----:B------:R-:W-:Y:S01]  /*2700*/  UMOV UR9, URZ ;  /* 0x000000ff00097c82 */ /* 0x000fe20008000000 */
[----:B------:R-:W-:Y:S01]  /*2710*/  UMOV UR27, 0x400 ;  /* 0x00000400001b7882 */ /* 0x000fe20000000000 */
[----:B------:R-:W-:-:S03]  /*2720*/  UMOV UR26, 0x1 ;  /* 0x00000001001a7882 */ /* 0x000fc60000000000 */
[----:B------:R1:W-:Y:S02]  /*2730*/  UTCBAR [UR10], URZ ;  /* 0x000000ff0a0073e9 */ /* 0x0003e400080000ff */
[----:B------:R-:W-:Y:S05]  /*2740*/  BRA.U !UP0, `(.L_x_55) ;  /* 0x0000001108a47547 */ /* 0x000fea000b800000 */
[----:B------:R-:W-:Y:S01]  /*2750*/  UIADD3 UR8, UPT, UPT, UR8, 0x7f, URZ ;  /* 0x0000007f08087890 */ /* 0x000fe2000fffe0ff */
[----:B------:R-:W-:Y:S01]  /*2760*/  CS2R R2, SRZ ;  /* 0x0000000000027805 */ /* 0x000fe2000001ff00 */
[----:B------:R-:W-:Y:S01]  /*2770*/  IMAD.MOV.U32 R0, RZ, RZ, 0x1 ;  /* 0x00000001ff007424 */ /* 0x000fe200078e00ff */
[----:B------:R-:W-:Y:S01]  /*2780*/  MOV R4, RZ ;  /* 0x000000ff00047202 */ /* 0x000fe20000000f00 */
[----:B------:R-:W-:Y:S01]  /*2790*/  USHF.R.S32.HI UR25, URZ, 0x1f, UR8 ;  /* 0x0000001fff197899 */ /* 0x000fe20008011408 */
[----:B-1----:R-:W-:Y:S01]  /*27a0*/  UMOV UR10, 0x2 ;  /* 0x00000002000a7882 */ /* 0x002fe20000000000 */
[----:B------:R-:W-:Y:S02]  /*27b0*/  UMOV UR26, 0x1 ;  /* 0x00000001001a7882 */ /* 0x000fe40000000000 */
[----:B------:R-:W-:Y:S01]  /*27c0*/  ULEA.HI UR25, UR25, UR8, URZ, 0x7 ;  /* 0x0000000819197291 */ /* 0x000fe2000f8f38ff */
[----:B------:R-:W-:Y:S02]  /*27d0*/  UMOV UR9, URZ ;  /* 0x000000ff00097c82 */ /* 0x000fe40008000000 */
[----:B------:R-:W-:Y:S01]  /*27e0*/  UMOV UR8, 0x1 ;  /* 0x0000000100087882 */ /* 0x000fe20000000000 */
[----:B------:R-:W-:-:S12]  /*27f0*/  USHF.R.S32.HI UR25, URZ, 0x7, UR25 ;  /* 0x00000007ff197899 */ /* 0x000fd80008011419 */
.L_x_74:
[----:B--2---:R-:W-:Y:S05]  /*2800*/  BRA.U !UP1, `(.L_x_56) ;  /* 0x0000000109047547 */ /* 0x004fea000b800000 */
[----:B------:R-:W-:Y:S05]  /*2810*/  BPT.TRAP 0x1 ;  /* 0x000000040000795c */ /* 0x000fea0000300000 */
.L_x_56:
[----:B------:R-:W-:Y:S01]  /*2820*/  ULEA UR11, UR10, UR4, 0x3 ;  /* 0x000000040a0b7291 */ /* 0x000fe2000f8e18ff */
[----:B------:R-:W-:Y:S01]  /*2830*/  SHF.L.U32 R5, R3, 0x1f, RZ ;  /* 0x0000001f03057819 */ /* 0x000fe200000006ff */
[----:B------:R-:W-:Y:S02]  /*2840*/  HFMA2 R7, -RZ, RZ, 0, 0 ;  /* 0x00000000ff077431 */ /* 0x000fe400000001ff */
[----:B------:R-:W-:Y:S05]  /*2850*/  IMAD.MOV.U32 R8, RZ, RZ, RZ ;  /* 0x000000ffff087224 */ /* 0x000fea00078e00ff */
[----:B------:R-:W1:Y:S02]  /*2860*/  SYNCS.PHASECHK.TRANS64.TRYWAIT P0, [UR11+0x14020], R5 ;  /* 0x01402005ff0075a7 */ /* 0x000e64000800110b */
[----:B-1----:R-:W-:Y:S05]  /*2870*/  @!P0 BRA `(.L_x_57) ;  /* 0x0000011c00488947 */ /* 0x002fea0003800000 */
.L_x_364:
[----:B------:R-:W-:Y:S01]  /*2880*/  ULEA UR72, UR10, UR6, 0xa ;  /* 0x000000060a487291 */ /* 0x000fe2000f8e50ff */
[----:B-1----:R-:W-:Y:S01]  /*2890*/  IMAD.MOV.U32 R6, RZ, RZ, RZ ;  /* 0x000000ffff067224 */ /* 0x002fe200078e00ff */
[----:B------:R-:W-:Y:S01]  /*28a0*/  UIADD3 UR32, UPT, UPT, UR28, 0x2, URZ ;  /* 0x000000021c207890 */ /* 0x000fe2000fffe0ff */
[----:B------:R-:W-:Y:S01]  /*28b0*/  IMAD.MOV.U32 R5, RZ, RZ, RZ ;  /* 0x000000ffff057224 */ /* 0x000fe200078e00ff */
[----:B------:R-:W-:Y:S01]  /*28c0*/  UIADD3 UR70, UPT, UPT, UR72, 0x2, URZ ;  /* 0x0000000248467890 */ /* 0x000fe2000fffe0ff */
[----:B------:R-:W-:Y:S01]  /*28d0*/  R2UR UR14, R8 ;  /* 0x00000000080e72ca */ /* 0x000fe200000e0000 */
[----:B------:R-:W-:Y:S01]  /*28e0*/  UIADD3 UR22, UPT, UPT, UR28, 0x4, URZ ;  /* 0x000000041c167890 */ /* 0x000fe2000fffe0ff */
[----:B------:R-:W-:Y:S01]  /*28f0*/  R2UR UR13, R7 ;  /* 0x00000000070d72ca */ /* 0x000fe200000e0000 */
[----:B------:R-:W-:Y:S01]  /*2900*/  UIADD3 UR68, UPT, UPT, UR72, 0x4, URZ ;  /* 0x0000000448447890 */ /* 0x000fe2000fffe0ff */
[----:B------:R-:W-:Y:S01]  /*2910*/  R2UR UR12, R6 ;  /* 0x00000000060c72ca */ /* 0x000fe200000e0000 */
[----:B------:R-:W-:Y:S01]  /*2920*/  UIADD3 UR18, UPT, UPT, UR28, 0x6, URZ ;  /* 0x000000061c127890 */ /* 0x000fe2000fffe0ff */
[----:B------:R-:W-:Y:S01]  /*2930*/  R2UR UR11, R5 ;  /* 0x00000000050b72ca */ /* 0x000fe200000e0000 */
[----:B------:R-:W-:Y:S02]  /*2940*/  UIADD3 UR66, UPT, UPT, UR72, 0x6, URZ ;  /* 0x0000000648427890 */ /* 0x000fe4000fffe0ff */
[----:B------:R-:W-:Y:S02]  /*2950*/  UIADD3 UR24, UPT, UPT, UR10, 0x1, URZ ;  /* 0x000000010a187890 */ /* 0x000fe4000fffe0ff */
[----:B------:R-:W-:Y:S02]  /*2960*/  UISETP.NE.AND UP4, UPT, UR42, URZ, UPT ;  /* 0x000000ff2a00728c */ /* 0x000fe4000bf85270 */
[----:B------:R-:W-:Y:S01]  /*2970*/  UISETP.NE.AND UP0, UPT, UR24, 0x3, UPT ;  /* 0x000000031800788c */ /* 0x000fe2000bf05270 */
[----:B------:R-:W-:Y:S01]  /*2980*/  UMOV UR34, 0x0 ;  /* 0x0000000000227882 */ /* 0x000fe20000000000 */
[----:B------:R-:W-:Y:S02]  /*2990*/  UMOV UR35, 0x8200490 ;  /* 0x0820049000237882 */ /* 0x000fe40000000000 */
[----:B------:R-:W-:Y:S02]  /*29a0*/  USEL UR10, URZ, 0x1, UP0 ;  /* 0x00000001ff0a7887 */ /* 0x000fe40008000000 */
[----:B------:R-:W-:Y:S01]  /*29b0*/  USEL UR24, UR24, URZ, UP0 ;  /* 0x000000ff18187287 */ /* 0x000fe20008000000 */
        /* <DEDUP_REMOVED lines=8> */
[----:B------:R-:W-:Y:S01]  /*2a40*/  UMOV UR21, 0x8200490 ;  /* 0x0820049000157882 */ /* 0x000fe20000000000 */
[----:B------:R-:W-:Y:S01]  /*2a50*/  UMOV UR23, 0x40004040 ;  /* 0x4000404000177882 */ /* 0x000fe20000000000 */
[----:B------:R-:W-:Y:S01]  /*2a60*/  UMOV UR69, 0x40004040 ;  /* 0x4000404000457882 */ /* 0x000fe20000000000 */
[----:B------:R-:W-:Y:S01]  /*2a70*/  UMOV UR16, 0x0 ;  /* 0x0000000000107882 */ /* 0x000fe20000000000 */
[----:B------:R1:W-:Y:S01]  /*2a80*/  UTCHMMA gdesc[UR22], gdesc[UR68], tmem[UR12], tmem[UR20], idesc[UR21], UPT ;  /* 0x00ff1444160075ea */ /* 0x0003e2000b80000c */
[----:B------:R-:W-:Y:S01]  /*2a90*/  UMOV UR17, 0x8200490 ;  /* 0x0820049000117882 */ /* 0x000fe20000000000 */
[----:B------:R-:W-:Y:S01]  /*2aa0*/  UMOV UR19, 0x40004040 ;  /* 0x4000404000137882 */ /* 0x000fe20000000000 */
[----:B------:R-:W-:Y:S01]  /*2ab0*/  LOP3.LUT R3, R3, UR10, RZ, 0x3c, !PT ;  /* 0x0000000a03037c12 */ /* 0x000fe2000f8e3cff */
[----:B------:R-:W-:Y:S02]  /*2ac0*/  UMOV UR67, 0x40004040 ;  /* 0x4000404000437882 */ /* 0x000fe40000000000 */
[----:B------:R1:W-:Y:S01]  /*2ad0*/  UTCHMMA gdesc[UR18], gdesc[UR66], tmem[UR11], tmem[UR16], idesc[UR17], UPT ;  /* 0x00ff1042120075ea */ /* 0x0003e2000b80000b */
[----:B------:R-:W-:Y:S05]  /*2ae0*/  BRA.U UP4, `(.L_x_58) ;  /* 0x0000000104047547 */ /* 0x000fea000b800000 */
[----:B-1----:R-:W-:Y:S05]  /*2af0*/  BPT.TRAP 0x1 ;  /* 0x000000040000795c */ /* 0x002fea0000300000 */
.L_x_58:
[----:B------:R-:W-:Y:S01]  /*2b00*/  LOP3.LUT R4, R4, 0x1, RZ, 0x3c, !PT ;  /* 0x0000000104047812 */ /* 0x000fe200078e3cff */
[----:B------:R-:W-:Y:S09]  /*2b10*/  UIADD3 UR10, UPT, UPT, UR4, 0x14050, URZ ;  /* 0x00014050040a7890 */ /* 0x000ff2000fffe0ff */
[----:B------:R2:W-:Y:S01]  /*2b20*/  UTCBAR [UR10], URZ ;  /* 0x000000ff0a0073e9 */ /* 0x0005e200080000ff */
[----:B------:R-:W-:Y:S05]  /*2b30*/  BRA.U UP5, `(.L_x_59) ;  /* 0x0000000105047547 */ /* 0x000fea000b800000 */
[----:B-12---:R-:W-:Y:S05]  /*2b40*/  BPT.TRAP 0x1 ;  /* 0x000000040000795c */ /* 0x006fea0000300000 */
.L_x_59:
[----:B------:R-:W-:Y:S01]  /*2b50*/  SHF.L.U32 R5, R0, 0x1f, RZ ;  /* 0x0000001f00057819 */ /* 0x000fe200000006ff */
[----:B------:R-:W-:Y:S03]  /*2b60*/  UISETP.NE.AND UP3, UPT, UR41, URZ, UPT ;  /* 0x000000ff2900728c */ /* 0x000fe6000bf65270 */
[----:B------:R-:W3:Y:S02]  /*2b70*/  SYNCS.PHASECHK.TRANS64.TRYWAIT P0, [UR4+0x140a8], R5 ;  /* 0x0140a805ff0075a7 */ /* 0x000ee40008001104 */
[----:B---3--:R-:W-:Y:S06]  /*2b80*/  @!P0 BRA `(.L_x_60) ;  /* 0x00000118009c8947 */ /* 0x008fec0003800000 */
.L_x_366:
[----:B------:R-:W-:Y:S05]  /*2b90*/  BRA.U UP3, `(.L_x_61) ;  /* 0x0000000103047547 */ /* 0x000fea000b800000 */
[----:B-12---:R-:W-:Y:S05]  /*2ba0*/  BPT.TRAP 0x1 ;  /* 0x000000040000795c */ /* 0x006fea0000300000 */
.L_x_61:
[----:B---3--:R-:W-:Y:S01]  /*2bb0*/  SHF.L.U32 R5, R2, 0x1f, RZ ;  /* 0x0000001f02057819 */ /* 0x008fe200000006ff */
[----:B------:R-:W-:Y:S01]  /*2bc0*/  IMAD.MOV.U32 R8, RZ, RZ, 0xa0 ;  /* 0x000000a0ff087424 */ /* 0x000fe200078e00ff */
[----:B------:R-:W-:Y:S02]  /*2bd0*/  MOV R7, 0x180 ;  /* 0x0000018000077802 */ /* 0x000fe40000000f00 */
[----:B------:R-:W3:Y:S02]  /*2be0*/  SYNCS.PHASECHK.TRANS64.TRYWAIT P0, [UR4+0x14068], R5 ;  /* 0x01406805ff0075a7 */ /* 0x000ee40008001104 */
[----:B---3--:R-:W-:Y:S05]  /*2bf0*/  @!P0 BRA `(.L_x_62) ;  /* 0x0000011800988947 */ /* 0x008fea0003800000 */
.L_x_368:
[----:B------:R-:W-:Y:S01]  /*2c00*/  ULEA UR64, UR8, UR5, 0xa ;  /* 0x0000000508407291 */ /* 0x000fe2000f8e50ff */
[----:B---3--:R-:W-:Y:S01]  /*2c10*/  IMAD.MOV.U32 R6, RZ, RZ, 0xa8 ;  /* 0x000000a8ff067424 */ /* 0x008fe200078e00ff */
[----:B------:R-:W-:Y:S01]  /*2c20*/  UISETP.NE.U32.AND UP0, UPT, UR9, URZ, UPT ;  /* 0x000000ff0900728c */ /* 0x000fe2000bf05070 */
[----:B-1----:R-:W-:Y:S01]  /*2c30*/  R2UR UR22, R8 ;  /* 0x00000000081672ca */ /* 0x002fe200000e0000 */
[----:B------:R-:W-:Y:S01]  /*2c40*/  UIADD3 UR62, UPT, UPT, UR64, 0x80, URZ ;  /* 0x00000080403e7890 */ /* 0x000fe2000fffe0ff */
[----:B------:R-:W-:Y:S01]  /*2c50*/  IMAD.MOV.U32 R8, RZ, RZ, 0xb0 ;  /* 0x000000b0ff087424 */ /* 0x000fe200078e00ff */
[----:B------:R-:W-:Y:S01]  /*2c60*/  UIADD3 UR60, UPT, UPT, UR64, 0x100, URZ ;  /* 0x00000100403c7890 */ /* 0x000fe2000fffe0ff */
[----:B------:R-:W-:Y:S01]  /*2c70*/  R2UR UR20, R6 ;  /* 0x00000000061472ca */ /* 0x000fe200000e0000 */
        /* <DEDUP_REMOVED lines=17> */
[----:B------:R-:W-:Y:S01]  /*2d90*/  UMOV UR48, 0x0 ;  /* 0x0000000000307882 */ /* 0x000fe20000000000 */
[----:B------:R-:W-:Y:S01]  /*2da0*/  R2UR UR17, R5 ;  /* 0x00000000051172ca */ /* 0x000fe200000e0000 */
[----:B------:R-:W-:Y:S01]  /*2db0*/  UMOV UR49, 0x8110490 ;  /* 0x0811049000317882 */ /* 0x000fe20000000000 */
[----:B--2---:R-:W-:Y:S01]  /*2dc0*/  R2UR UR10, R6 ;  /* 0x00000000060a72ca */ /* 0x004fe200000e0000 */
[----:B------:R-:W-:Y:S01]  /*2dd0*/  IMAD.MOV.U32 R6, RZ, RZ, 0xd8 ;  /* 0x000000d8ff067424 */ /* 0x000fe200078e00ff */
[----:B------:R-:W-:Y:S01]  /*2de0*/  R2UR UR14, R8 ;  /* 0x00000000080e72ca */ /* 0x000fe200000e0000 */
[----:B------:R-:W-:Y:S01]  /*2df0*/  UMOV UR65, 0x40004040 ;  /* 0x4000404000417882 */ /* 0x000fe20000000000 */
[----:B------:R-:W-:Y:S01]  /*2e00*/  R2UR UR15, R7 ;  /* 0x00000000070f72ca */ /* 0x000fe200000e0000 */
[----:B------:R1:W-:Y:S01]  /*2e10*/  UTCHMMA tmem[UR22], gdesc[UR64], tmem[UR23], tmem[UR48], idesc[UR49], UP0 ;  /* 0x00ff3040160079ea */ /* 0x0003e20008000017 */
[C---:B------:R-:W-:Y:S01]  /*2e20*/  R2UR UR13, R5.reuse ;  /* 0x00000000050d72ca */ /* 0x040fe200000e0000 */
[----:B------:R-:W-:Y:S01]  /*2e30*/  UMOV UR46, 0x0 ;  /* 0x00000000002e7882 */ /* 0x000fe20000000000 */
[C---:B------:R-:W-:Y:S01]  /*2e40*/  R2UR UR11, R5.reuse ;  /* 0x00000000050b72ca */ /* 0x040fe200000e0000 */
[----:B------:R-:W-:Y:S01]  /*2e50*/  UMOV UR47, 0x8110490 ;  /* 0x08110490002f7882 */ /* 0x000fe20000000000 */
[----:B------:R-:W-:Y:S01]  /*2e60*/  R2UR UR8, R6 ;  /* 0x00000000060872ca */ /* 0x000fe200000e0000 */
[----:B------:R-:W-:Y:S01]  /*2e70*/  UMOV UR63, 0x40004040 ;  /* 0x40004040003f7882 */ /* 0x000fe20000000000 */
[----:B------:R-:W-:Y:S01]  /*2e80*/  R2UR UR9, R5 ;  /* 0x00000000050972ca */ /* 0x000fe200000e0000 */
[----:B------:R1:W-:Y:S01]  /*2e90*/  UTCHMMA tmem[UR20], gdesc[UR62], tmem[UR21], tmem[UR46], idesc[UR47], UPT ;  /* 0x00ff2e3e140079ea */ /* 0x0003e2000b800015 */
[----:B------:R-:W-:Y:S01]  /*2ea0*/  UMOV UR44, 0x0 ;  /* 0x00000000002c7882 */ /* 0x000fe20000000000 */
        /* <DEDUP_REMOVED lines=21> */
[----:B------:R-:W-:Y:S02]  /*3000*/  UMOV UR51, 0x40004040 ;  /* 0x4000404000337882 */ /* 0x000fe40000000000 */
[----:B------:R1:W-:Y:S01]  /*3010*/  UTCHMMA tmem[UR8], gdesc[UR50], tmem[UR9], tmem[UR30], idesc[UR31], UPT ;  /* 0x00ff1e32080079ea */ /* 0x0003e2000b800009 */
[----:B------:R-:W-:Y:S05]  /*3020*/  BRA.U UP5, `(.L_x_63) ;  /* 0x0000000105047547 */ /* 0x000fea000b800000 */
[----:B-1----:R-:W-:Y:S05]  /*3030*/  BPT.TRAP 0x1 ;  /* 0x000000040000795c */ /* 0x002fea0000300000 */
.L_x_63:
[----:B------:R-:W-:Y:S01]  /*3040*/  LOP3.LUT R0, R0, 0x1, RZ, 0x3c, !PT ;  /* 0x0000000100007812 */ /* 0x000fe200078e3cff */
[----:B-1----:R-:W-:Y:S09]  /*3050*/  UIADD3 UR8, UPT, UPT, UR4, 0x14098, URZ ;  /* 0x0001409804087890 */ /* 0x002ff2000fffe0ff */
[----:B------:R1:W-:Y:S01]  /*3060*/  UTCBAR [UR8], URZ ;  /* 0x000000ff080073e9 */ /* 0x0003e200080000ff */
[----:B------:R-:W-:Y:S05]  /*3070*/  BRA.U !UP1, `(.L_x_64) ;  /* 0x0000000109047547 */ /* 0x000fea000b800000 */
[----:B-1----:R-:W-:Y:S05]  /*3080*/  BPT.TRAP 0x1 ;  /* 0x000000040000795c */ /* 0x002fea0000300000 */
.L_x_64:
[----:B------:R-:W-:Y:S01]  /*3090*/  ULEA UR12, UR26, UR4, 0x3 ;  /* 0x000000041a0c7291 */ /* 0x000fe2000f8e18ff */
[----:B------:R-:W-:Y:S01]  /*30a0*/  IMAD.MOV.U32 R6, RZ, RZ, 0x80 ;  /* 0x00000080ff067424 */ /* 0x000fe200078e00ff */
[----:B------:R-:W-:Y:S01]  /*30b0*/  UIADD3 UR20, UPT, UPT, UR28, 0x400, URZ ;  /* 0x000004001c147890 */ /* 0x000fe2000fffe0ff */
[----:B------:R-:W-:Y:S01]  /*30c0*/  IMAD.MOV.U32 R5, RZ, RZ, 0x80 ;  /* 0x00000080ff057424 */ /* 0x000fe200078e00ff */
[----:B------:R-:W-:Y:S02]  /*30d0*/  UIADD3 UR12, UPT, UPT, UR12, 0x14038, URZ ;  /* 0x000140380c0c7890 */ /* 0x000fe4000fffe0ff */
[----:B------:R-:W-:Y:S01]  /*30e0*/  UIADD3 UR18, UPT, UPT, UR28, 0x402, URZ ;  /* 0x000004021c127890 */ /* 0x000fe2000fffe0ff */
[C---:B------:R-:W-:Y:S01]  /*30f0*/  R2UR UR11, R6.reuse ;  /* 0x00000000060b72ca */ /* 0x040fe200000e0000 */
[----:B------:R-:W-:Y:S01]  /*3100*/  UIADD3 UR16, UPT, UPT, UR28, 0x404, URZ ;  /* 0x000004041c107890 */ /* 0x000fe2000fffe0ff */
[C---:B------:R-:W-:Y:S01]  /*3110*/  R2UR UR10, R5.reuse ;  /* 0x00000000050a72ca */ /* 0x040fe200000e0000 */
[----:B------:R-:W-:Y:S01]  /*3120*/  UIADD3 UR14, UPT, UPT, UR28, 0x406, URZ ;  /* 0x000004061c0e7890 */ /* 0x000fe2000fffe0ff */
[----:B------:R-:W-:Y:S01]  /*3130*/  R2UR UR9, R6 ;  /* 0x00000000060972ca */ /* 0x000fe200000e0000 */
[----:B------:R-:W-:Y:S01]  /*3140*/  UIADD3 UR13, UPT, UPT, UR26, 0x1, URZ ;  /* 0x000000011a0d7890 */ /* 0x000fe2000fffe0ff */
[----:B-1----:R-:W-:Y:S01]  /*3150*/  R2UR UR8, R5 ;  /* 0x00000000050872ca */ /* 0x002fe200000e0000 */
[----:B------:R1:W-:Y:S01]  /*3160*/  UTCBAR [UR12], URZ ;  /* 0x000000ff0c0073e9 */ /* 0x0003e200080000ff */
[----:B------:R-:W-:Y:S01]  /*3170*/  UMOV UR73, 0x40004040 ;  /* 0x4000404000497882 */ /* 0x000fe20000000000 */
[----:B------:R-:W-:Y:S01]  /*3180*/  UISETP.NE.AND UP0, UPT, UR13, 0x3, UPT ;  /* 0x000000030d00788c */ /* 0x000fe2000bf05270 */
[----:B------:R-:W-:Y:S01]  /*3190*/  UMOV UR30, 0x0 ;  /* 0x00000000001e7882 */ /* 0x000fe20000000000 */
[----:B------:R-:W-:Y:S02]  /*31a0*/  UMOV UR31, 0x8200490 ;  /* 0x08200490001f7882 */ /* 0x000fe40000000000 */
        /* <DEDUP_REMOVED lines=16> */
[----:B------:R-:W-:Y:S02]  /*32b0*/  UMOV UR15, 0x40004040 ;  /* 0x40004040000f7882 */ /* 0x000fe40000000000 */
[----:B------:R1:W-:Y:S01]  /*32c0*/  UTCHMMA gdesc[UR14], gdesc[UR66], tmem[UR8], tmem[UR34], idesc[UR35], UPT ;  /* 0x00ff22420e0075ea */ /* 0x0003e2000b800008 */
[----:B------:R-:W-:Y:S05]  /*32d0*/  BRA.U UP3, `(.L_x_65) ;  /* 0x0000000103047547 */ /* 0x000fea000b800000 */
[----:B-1----:R-:W-:Y:S05]  /*32e0*/  BPT.TRAP 0x1 ;  /* 0x000000040000795c */ /* 0x002fea0000300000 */
.L_x_65:
[----:B-1----:R-:W-:Y:S09]  /*32f0*/  UIADD3 UR8, UPT, UPT, UR4, 0x14060, URZ ;  /* 0x0001406004087890 */ /* 0x002ff2000fffe0ff */
[----:B------:R1:W-:Y:S01]  /*3300*/  UTCBAR [UR8], URZ ;  /* 0x000000ff080073e9 */ /* 0x0003e200080000ff */
[----:B------:R-:W-:Y:S05]  /*3310*/  BRA.U !UP1, `(.L_x_66) ;  /* 0x0000000109047547 */ /* 0x000fea000b800000 */
[----:B-1----:R-:W-:Y:S05]  /*3320*/  BPT.TRAP 0x1 ;  /* 0x000000040000795c */ /* 0x002fea0000300000 */
.L_x_66:
[----:B------:R-:W-:Y:S02]  /*3330*/  ULEA UR9, UR13, UR4, 0x3 ;  /* 0x000000040d097291 */ /* 0x000fe4000f8e18ff */
[----:B------:R-:W-:Y:S02]  /*3340*/  UIADD3 UR13, UPT, UPT, UR13, 0x1, URZ ;  /* 0x000000010d0d7890 */ /* 0x000fe4000fffe0ff */
[----:B-1----:R-:W-:Y:S02]  /*3350*/  UIADD3 UR8, UPT, UPT, UR9, 0x14038, URZ ;  /* 0x0001403809087890 */ /* 0x002fe4000fffe0ff */
[----:B------:R-:W-:Y:S04]  /*3360*/  UISETP.NE.AND UP0, UPT, UR13, 0x3, UPT ;  /* 0x000000030d00788c */ /* 0x000fe8000bf05270 */
[----:B------:R-:W-:Y:S03]  /*3370*/  USEL UR26, UR13, URZ, UP0 ;  /* 0x000000ff0d1a7287 */ /* 0x000fe60008000000 */
[----:B------:R1:W-:Y:S01]  /*3380*/  UTCBAR [UR8], URZ ;  /* 0x000000ff080073e9 */ /* 0x0003e200080000ff */
[----:B------:R-:W-:Y:S08]  /*3390*/  BRA.U !UP1, `(.L_x_67) ;  /* 0x0000000109047547 */ /* 0x000ff0000b800000 */
[----:B-1----:R-:W-:Y:S05]  /*33a0*/  BPT.TRAP 0x1 ;  /* 0x000000040000795c */ /* 0x002fea0000300000 */
.L_x_67:
[----:B-1----:R-:W-:Y:S01]  /*33b0*/  ULEA UR8, UR24, UR4, 0x3 ;  /* 0x0000000418087291 */ /* 0x002fe2000f8e18ff */
[----:B------:R-:W-:Y:S08]  /*33c0*/  SHF.L.U32 R5, R3, 0x1f, RZ ;  /* 0x0000001f03057819 */ /* 0x000ff000000006ff */
[----:B------:R-:W1:Y:S02]  /*33d0*/  SYNCS.PHASECHK.TRANS64.TRYWAIT P0, [UR8+0x14020], R5 ;  /* 0x01402005ff0075a7 */ /* 0x000e640008001108 */
[----:B-1----:R-:W-:Y:S05]  /*33e0*/  @!P0 BRA `(.L_x_68) ;  /* 0x0000011000b48947 */ /* 0x002fea0003800000 */
.L_x_370:
[----:B------:R-:W-:Y:S05]  /*33f0*/  BRA.U UP5, `(.L_x_69) ;  /* 0x0000000105047547 */ /* 0x000fea000b800000 */
[----:B------:R-:W-:Y:S05]  /*3400*/  BPT.TRAP 0x1 ;  /* 0x000000040000795c */ /* 0x000fea0000300000 */
.L_x_69:
[----:B-1----:R-:W-:Y:S04]  /*3410*/  SHF.L.U32 R5, R0, 0x1f, RZ ;  /* 0x0000001f00057819 */ /* 0x002fe800000006ff */
[----:B------:R-:W1:Y:S02]  /*3420*/  SYNCS.PHASECHK.TRANS64.TRYWAIT P0, [UR4+0x140a0], R5 ;  /* 0x0140a005ff0075a7 */ /* 0x000e640008001104 */
[----:B-1----:R-:W-:Y:S05]  /*3430*/  @!P0 BRA `(.L_x_70) ;  /* 0x0000011000b88947 */ /* 0x002fea0003800000 */
.L_x_372:
[----:B------:R-:W-:Y:S05]  /*3440*/  BRA.U UP4, `(.L_x_71) ;  /* 0x0000000104047547 */ /* 0x000fea000b800000 */
[----:B------:R-:W-:Y:S05]  /*3450*/  BPT.TRAP 0x1 ;  /* 0x000000040000795c */ /* 0x000fea0000300000 */
.L_x_71:
[----:B-1----:R-:W-:Y:S01]  /*3460*/  SHF.L.U32 R5, R4, 0x1f, RZ ;  /* 0x0000001f04057819 */ /* 0x002fe200000006ff */
[----:B------:R-:W-:Y:S02]  /*3470*/  HFMA2 R8, -RZ, RZ, 0, 1.52587890625e-05 ;  /* 0x00000100ff087431 */ /* 0x000fe400000001ff */
[----:B------:R-:W-:Y:S01]  /*3480*/  IMAD.MOV.U32 R7, RZ, RZ, 0x20 ;  /* 0x00000020ff077424 */ /* 0x000fe200078e00ff */
[----:B------:R-:W1:Y:S02]  /*3490*/  SYNCS.PHASECHK.TRANS64.TRYWAIT P0, [UR4+0x14058], R5 ;  /* 0x01405805ff0075a7 */ /* 0x000e640008001104 */
[----:B-1----:R-:W-:Y:S05]  /*34a0*/  @!P0 BRA `(.L_x_72) ;  /* 0x0000011000b48947 */ /* 0x002fea0003800000 */
.L_x_374:
[----:B------:R-:W-:Y:S01]  /*34b0*/  USHF.L.U32 UR27, UR24, 0xa, URZ ;  /* 0x0000000a181b7899 */ /* 0x000fe200080006ff */
[----:B-1----:R-:W-:Y:S01]  /*34c0*/  IMAD.MOV.U32 R6, RZ, RZ, 0x28 ;  /* 0x00000028ff067424 */ /* 0x002fe200078e00ff */
[----:B------:R-:W-:Y:S01]  /*34d0*/  R2UR UR22, R7 ;  /* 0x00000000071672ca */ /* 0x000fe200000e0000 */
[----:B------:R-:W-:Y:S01]  /*34e0*/  IMAD.MOV.U32 R7, RZ, RZ, 0x30 ;  /* 0x00000030ff077424 */ /* 0x000fe200078e00ff */
[----:B------:R-:W-:Y:S01]  /*34f0*/  UIADD3 UR64, UPT, UPT, UR5, UR27, URZ ;  /* 0x0000001b05407290 */ /* 0x000fe2000fffe0ff */
[----:B------:R-:W-:Y:S01]  /*3500*/  IMAD.MOV.U32 R5, RZ, RZ, 0x100 ;  /* 0x00000100ff057424 */ /* 0x000fe200078e00ff */
[----:B------:R-:W-:Y:S01]  /*3510*/  R2UR UR20, R6 ;  /* 0x00000000061472ca */ /* 0x000fe200000e0000 */
[----:B------:R-:W-:Y:S01]  /*3520*/  IMAD.MOV.U32 R6, RZ, RZ, 0x100 ;  /* 0x00000100ff067424 */ /* 0x000fe200078e00ff */
[----:B------:R-:W-:Y:S01]  /*3530*/  UIADD3 UR62, UPT, UPT, UR64, 0x80, URZ ;  /* 0x00000080403e7890 */ /* 0x000fe2000fffe0ff */
[----:B------:R-:W-:Y:S01]  /*3540*/  R2UR UR18, R7 ;  /* 0x00000000071272ca */ /* 0x000fe200000e0000 */
[----:B------:R-:W-:Y:S01]  /*3550*/  UIADD3 UR60, UPT, UPT, UR64, 0x100, URZ ;  /* 0x00000100403c7890 */ /* 0x000fe2000fffe0ff */
[C---:B------:R-:W-:Y:S01]  /*3560*/  R2UR UR21, R5.reuse ;  /* 0x00000000051572ca */ /* 0x040fe200000e0000 */
        /* <DEDUP_REMOVED lines=19> */
[----:B------:R-:W-:Y:S01]  /*36a0*/  IMAD.MOV.U32 R6, RZ, RZ, 0x58 ;  /* 0x00000058ff067424 */ /* 0x000fe200078e00ff */
[----:B------:R-:W-:Y:S01]  /*36b0*/  R2UR UR15, R7 ;  /* 0x00000000070f72ca */ /* 0x000fe200000e0000 */
[----:B------:R-:W-:Y:S01]  /*36c0*/  UMOV UR49, 0x8110490 ;  /* 0x0811049000317882 */ /* 0x000fe20000000000 */
        /* <DEDUP_REMOVED lines=36> */
.L_x_73:
[----:B-1----:R-:W-:Y:S01]  /*3910*/  UIADD3 UR11, UPT, UPT, UR4, 0x14090, URZ ;  /* 0x00014090040b7890 */ /* 0x002fe2000fffe0ff */
[----:B------:R-:W-:Y:S01]  /*3920*/  LOP3.LUT R2, R2, 0x1, RZ, 0x3c, !PT ;  /* 0x0000000102027812 */ /* 0x000fe200078e3cff */
[----:B------:R-:W-:Y:S02]  /*3930*/  UIADD3 UR10, UPT, UPT, UR24, 0x1, URZ ;  /* 0x00000001180a7890 */ /* 0x000fe4000fffe0ff */
[----:B------:R-:W-:Y:S02]  /*3940*/  UISETP.GT.AND UP0, UPT, UR25, 0x2, UPT ;  /* 0x000000021900788c */ /* 0x000fe4000bf04270 */
[----:B------:R-:W-:Y:S02]  /*3950*/  UISETP.NE.AND UP2, UPT, UR10, 0x3, UPT ;  /* 0x000000030a00788c */ /* 0x000fe4000bf45270 */
[----:B------:R-:W-:Y:S01]  /*3960*/  UIADD3 UR25, UPT, UPT, UR25, -0x1, URZ ;  /* 0xffffffff19197890 */ /* 0x000fe2000fffe0ff */
[----:B------:R2:W-:Y:S01]  /*3970*/  UTCBAR [UR11], URZ ;  /* 0x000000ff0b0073e9 */ /* 0x0005e200080000ff */
[----:B------:R-:W-:Y:S02]  /*3980*/  USEL UR8, URZ, 0x1, UP2 ;  /* 0x00000001ff087887 */ /* 0x000fe40009000000 */
[----:B------:R-:W-:Y:S01]  /*3990*/  USEL UR10, UR10, URZ, UP2 ;  /* 0x000000ff0a0a7287 */ /* 0x000fe20009000000 */
[----:B------:R-:W-:Y:S03]  /*39a0*/  UMOV UR9, 0x1 ;  /* 0x0000000100097882 */ /* 0x000fe60000000000 */
[----:B------:R-:W-:Y:S01]  /*39b0*/  LOP3.LUT R3, R3, UR8, RZ, 0x3c, !PT ;  /* 0x0000000803037c12 */ /* 0x000fe2000f8e3cff */
[----:B------:R-:W-:Y:S01]  /*39c0*/  UMOV UR8, UR24 ;  /* 0x0000001800087c82 */ /* 0x000fe20008000000 */
[----:B------:R-:W-:Y:S05]  /*39d0*/  BRA.U UP0, `(.L_x_74) ;  /* 0xffffffed00887547 */ /* 0x000fea000b83ffff */
.L_x_55:
[----:B------:R-:W-:Y:S04]  /*39e0*/  BSSY.RECONVERGENT B0, `(.L_x_75) ;  /* 0x0000003000007945 */ /* 0x000fe80003800200 */
[----:B------:R-:W-:Y:S05]  /*39f0*/  @!P4 BRA `(.L_x_76) ;  /* 0x000000000004c947 */ /* 0x000fea0003800000 */
[----:B-12---:R-:W-:Y:S05]  /*3a00*/  BPT.TRAP 0x1 ;  /* 0x000000040000795c */ /* 0x006fea0000300000 */
.L_x_76:
[----:B-12---:R-:W-:Y:S05]  /*3a10*/  BSYNC.RECONVERGENT B0 ;  /* 0x0000000000007941 */ /* 0x006fea0003800200 */
.L_x_75:
[----:B------:R-:W-:Y:S01]  /*3a20*/  UIADD3 UR6, UPT, UPT, UR4, 0x14010, URZ ;  /* 0x0001401004067890 */ /* 0x000fe2000fffe0ff */
[----:B------:R-:W-:Y:S08]  /*3a30*/  BSSY.RECONVERGENT B0, `(.L_x_77) ;  /* 0x0000004000007945 */ /* 0x000ff00003800200 */
[----:B------:R1:W-:Y:S01]  /*3a40*/  UTCBAR [UR6], URZ ;  /* 0x000000ff060073e9 */ /* 0x0003e200080000ff */
[----:B------:R-:W-:Y:S05]  /*3a50*/  @!P4 BRA `(.L_x_78) ;  /* 0x000000000004c947 */ /* 0x000fea0003800000 */
[----:B-1----:R-:W-:Y:S05]  /*3a60*/  BPT.TRAP 0x1 ;  /* 0x000000040000795c */ /* 0x002fea0000300000 */
.L_x_78:
[----:B-1----:R-:W-:Y:S05]  /*3a70*/  BSYNC.RECONVERGENT B0 ;  /* 0x0000000000007941 */ /* 0x002fea0003800200 */
.L_x_77:
[----:B------:R-:W-:-:S09]  /*3a80*/  UIADD3 UR6, UPT, UPT, UR4, 0x14018, URZ ;  /* 0x0001401804067890 */ /* 0x000fd2000fffe0ff */
[----:B------:R1:W-:Y:S01]  /*3a90*/  UTCBAR [UR6], URZ ;  /* 0x000000ff060073e9 */ /* 0x0003e200080000ff */
[----:B------:R-:W-:Y:S05]  /*3aa0*/  BRA.U UP5, `(.L_x_79) ;  /* 0x0000000105047547 */ /* 0x000fea000b800000 */
[----:B-1----:R-:W-:Y:S05]  /*3ab0*/  BPT.TRAP 0x1 ;  /* 0x000000040000795c */ /* 0x002fea0000300000 */
.L_x_79:
[----:B------:R-:W-:-:S04]  /*3ac0*/  SHF.L.U32 R0, R0, 0x1f, RZ ;  /* 0x0000001f00007819 */ /* 0x000fc800000006ff */
[----:B------:R-:W2:Y:S02]  /*3ad0*/  SYNCS.PHASECHK.TRANS64.TRYWAIT P0, [UR4+0x140a8], R0 ;  /* 0x0140a800ff0075a7 */ /* 0x000ea40008001104 */
[----:B--2---:R-:W-:Y:S05]  /*3ae0*/  @!P0 BRA `(.L_x_80) ;  /* 0x0000010c003c8947 */ /* 0x004fea0003800000 */
.L_x_376:
[----:B------:R-:W-:Y:S05]  /*3af0*/  BRA.U UP3, `(.L_x_81) ;  /* 0x0000000103047547 */ /* 0x000fea000b800000 */
[----:B-1----:R-:W-:Y:S05]  /*3b00*/  BPT.TRAP 0x1 ;  /* 0x000000040000795c */ /* 0x002fea0000300000 */
.L_x_81:
[----:B------:R-:W-:Y:S01]  /*3b10*/  SHF.L.U32 R2, R2, 0x1f, RZ ;  /* 0x0000001f02027819 */ /* 0x000fe200000006ff */
[----:B--2---:R-:W-:Y:S02]  /*3b20*/  HFMA2 R3, -RZ, RZ, 0, 2.288818359375e-05 ;  /* 0x00000180ff037431 */ /* 0x004fe400000001ff */
[----:B------:R-:W-:Y:S01]  /*3b30*/  IMAD.MOV.U32 R4, RZ, RZ, 0xa0 ;  /* 0x000000a0ff047424 */ /* 0x000fe200078e00ff */
[----:B------:R-:W2:Y:S02]  /*3b40*/  SYNCS.PHASECHK.TRANS64.TRYWAIT P0, [UR4+0x14068], R2 ;  /* 0x01406802ff0075a7 */ /* 0x000ea40008001104 */
[----:B--2---:R-:W-:Y:S05]  /*3b50*/  @!P0 BRA `(.L_x_82) ;  /* 0x0000010c00388947 */ /* 0x004fea0003800000 */
.L_x_378:
        /* <DEDUP_REMOVED lines=13> */
[----:B------:R-:W-:Y:S01]  /*3c30*/  UIADD3 UR22, UPT, UPT, UR5, UR27, URZ ;  /* 0x0000001b05167290 */ /* 0x000fe2000fffe0ff */
[C---:B------:R-:W-:Y:S01]  /*3c40*/  R2UR UR14, R3.reuse ;  /* 0x00000000030e72ca */ /* 0x040fe200000e0000 */
[----:B------:R-:W-:Y:S01]  /*3c50*/  UISETP.NE.U32.AND UP0, UPT, UR9, URZ, UPT ;  /* 0x000000ff0900728c */ /* 0x000fe2000bf05070 */
[----:B------:R-:W-:Y:S01]  /*3c60*/  R2UR UR12, R0 ;  /* 0x00000000000c72ca */ /* 0x000fe200000e0000 */
[----:B------:R-:W-:Y:S01]  /*3c70*/  UIADD3 UR54, UPT, UPT, UR22, 0x80, URZ ;  /* 0x0000008016367890 */ /* 0x000fe2000fffe0ff */
[----:B-1----:R-:W-:Y:S01]  /*3c80*/  R2UR UR6, R2 ;  /* 0x00000000020672ca */ /* 0x002fe200000e0000 */
        /* <DEDUP_REMOVED lines=11> */
[----:B------:R-:W-:Y:S01]  /*3d40*/  R2UR UR5, R2 ;  /* 0x00000000020572ca */ /* 0x000fe200000e0000 */
[----:B------:R-:W-:Y:S01]  /*3d50*/  UIADD3 UR44, UPT, UPT, UR22, 0x300, URZ ;  /* 0x00000300162c7890 */ /* 0x000fe2000fffe0ff */
[----:B------:R-:W-:Y:S01]  /*3d60*/  R2UR UR9, R0 ;  /* 0x00000000000972ca */ /* 0x000fe200000e0000 */
[----:B------:R-:W-:Y:S01]  /*3d70*/  UMOV UR40, 0x0 ;  /* 0x0000000000287882 */ /* 0x000fe20000000000 */
[----:B------:R-:W-:Y:S01]  /*3d80*/  UMOV UR41, 0x8110490 ;  /* 0x0811049000297882 */ /* 0x000fe20000000000 */
[----:B------:R-:W-:Y:S01]  /*3d90*/  UMOV UR23, 0x40004040 ;  /* 0x4000404000177882 */ /* 0x000fe20000000000 */
[----:B------:R-:W-:Y:S01]  /*3da0*/  UIADD3 UR42, UPT, UPT, UR22, 0x380, URZ ;  /* 0x00000380162a7890 */ /* 0x000fe2000fffe0ff */
[----:B------:R1:W-:Y:S01]  /*3db0*/  UTCHMMA tmem[UR17], gdesc[UR22], tmem[UR18], tmem[UR40], idesc[UR41], UP0 ;  /* 0x00ff2816110079ea */ /* 0x0003e20008000012 */
[----:B------:R-:W-:Y:S01]  /*3dc0*/  UMOV UR38, 0x0 ;  /* 0x0000000000267882 */ /* 0x000fe20000000000 */
        /* <DEDUP_REMOVED lines=29> */
.L_x_83:
[----:B-1----:R-:W-:-:S09]  /*3fa0*/  UIADD3 UR5, UPT, UPT, UR4, 0x14098, URZ ;  /* 0x0001409804057890 */ /* 0x002fd2000fffe0ff */
[----:B------:R1:W-:Y:S01]  /*3fb0*/  UTCBAR [UR5], URZ ;  /* 0x000000ff050073e9 */ /* 0x0003e200080000ff */
[----:B------:R-:W-:Y:S05]  /*3fc0*/  BRA.U !UP1, `(.L_x_84) ;  /* 0x0000000109047547 */ /* 0x000fea000b800000 */
[----:B-1----:R-:W-:Y:S05]  /*3fd0*/  BPT.TRAP 0x1 ;  /* 0x000000040000795c */ /* 0x002fea0000300000 */
.L_x_84:
[----:B-1----:R-:W-:-:S04]  /*3fe0*/  ULEA UR5, UR26, UR4, 0x3 ;  /* 0x000000041a057291 */ /* 0x002fc8000f8e18ff */
[----:B------:R-:W-:-:S09]  /*3ff0*/  UIADD3 UR5, UPT, UPT, UR5, 0x14038, URZ ;  /* 0x0001403805057890 */ /* 0x000fd2000fffe0ff */
[----:B------:R1:W-:Y:S01]  /*4000*/  UTCBAR [UR5], URZ ;  /* 0x000000ff050073e9 */ /* 0x0003e200080000ff */
[----:B------:R-:W-:Y:S05]  /*4010*/  BRA.U UP4, `(.L_x_85) ;  /* 0x0000000104047547 */ /* 0x000fea000b800000 */
[----:B-1----:R-:W-:Y:S05]  /*4020*/  BPT.TRAP 0x1 ;  /* 0x000000040000795c */ /* 0x002fea0000300000 */
.L_x_85:
[----:B-1----:R-:W-:-:S09]  /*4030*/  UIADD3 UR5, UPT, UPT, UR4, 0x14050, URZ ;  /* 0x0001405004057890 */ /* 0x002fd2000fffe0ff */
[----:B------:R1:W-:Y:S01]  /*4040*/  UTCBAR [UR5], URZ ;  /* 0x000000ff050073e9 */ /* 0x0003e200080000ff */
[----:B------:R-:W-:Y:S05]  /*4050*/  BRA.U UP3, `(.L_x_86) ;  /* 0x0000000103047547 */ /* 0x000fea000b800000 */
[----:B-1----:R-:W-:Y:S05]  /*4060*/  BPT.TRAP 0x1 ;  /* 0x000000040000795c */ /* 0x002fea0000300000 */
.L_x_86:
[----:B------:R-:W-:-:S13]  /*4070*/  ELECT P0, URZ, PT ;  /* 0x0000000000ff782f */ /* 0x000fda0003800000 */
[----:B-1----:R-:W-:Y:S05]  /*4080*/  @!P0 EXIT ;  /* 0x000000000000894d */ /* 0x002fea0003800000 */
[----:B------:R-:W-:-:S09]  /*4090*/  UIADD3 UR4, UPT, UPT, UR4, 0x14060, URZ ;  /* 0x0001406004047890 */ /* 0x000fd2000fffe0ff */
[----:B------:R1:W-:Y:S01]  /*40a0*/  UTCBAR [UR4], URZ ;  /* 0x000000ff040073e9 */ /* 0x0003e200080000ff */
[----:B------:R-:W-:Y:S01]  /*40b0*/  NOP ;  /* 0x0000000000007918 */ /* 0x000fe20000000000 */
[----:B-1----:R-:W-:Y:S05]  /*40c0*/  EXIT ;  /* 0x000000000000794d */ /* 0x002fea0003800000 */
.L_x_28:
[----:B------:R-:W-:-:S08]  /*40d0*/  NOP ;  /* 0x0000000000007918 */ /* 0x000fd00000000000 */
[----:B------:R-:W1:-:S00]  /*40e0*/  USETMAXREG.DEALLOC.CTAPOOL 0x60 ;  /* 0x00000060000079c8 */ /* 0x000e4000080e0500 */
[----:B-1----:R-:W1:Y:S01]  /*40f0*/  S2R R2, SR_CTAID.X ;  /* 0x0000000000027919 */ /* 0x002e620000002500 */
[----:B------:R-:W2:Y:S01]  /*4100*/  LDCU UR4, c[0x0][0x380] ;  /* 0x00007000ff0477ac */ /* 0x000ea20008000800 */
[----:B-1----:R-:W-:-:S04]  /*4110*/  SHF.L.U32 R84, R2, 0x8, RZ ;  /* 0x0000000802547819 */ /* 0x002fc800000006ff */
[----:B--2---:R-:W-:-:S13]  /*4120*/  ISETP.GE.U32.AND P0, PT, R84, UR4, PT ;  /* 0x0000000454007c0c */ /* 0x004fda000bf06070 */
[----:B------:R-:W-:Y:S05]  /*4130*/  @P0 EXIT ;  /* 0x000000000000094d */ /* 0x000fea0003800000 */
[----:B------:R-:W1:Y:S01]  /*4140*/  LDCU UR5, c[0x0][0x384] ;  /* 0x00007080ff0577ac */ /* 0x000e620008000800 */
[----:B------:R-:W2:Y:S01]  /*4150*/  LDCU.64 UR48, c[0x0][0x358] ;  /* 0x00006b00ff3077ac */ /* 0x000ea20008000a00 */
[----:B-1----:R-:W-:-:S09]  /*4160*/  UISETP.NE.AND UP0, UPT, UR5, URZ, UPT ;  /* 0x000000ff0500728c */ /* 0x002fd2000bf05270 */
[----:B--2---:R-:W-:Y:S05]  /*4170*/  BRA.U UP0, `(.L_x_87) ;  /* 0x0000003d00e07547 */ /* 0x004fea000b800000 */
[----:B------:R-:W-:-:S09]  /*4180*/  UISETP.NE.AND UP0, UPT, UR38, URZ, UPT ;  /* 0x000000ff2600728c */ /* 0x000fd2000bf05270 */
[----:B------:R-:W-:Y:S05]  /*4190*/  BRA.U UP0, `(.L_x_88) ;  /* 0x0000000100047547 */ /* 0x000fea000b800000 */
[----:B------:R-:W-:Y:S05]  /*41a0*/  BPT.TRAP 0x1 ;  /* 0x000000040000795c */ /* 0x000fea0000300000 */
.L_x_88:
[----:B------:R-:W1:Y:S01]  /*41b0*/  S2R R82, SR_CgaCtaId ;  /* 0x0000000000527919 */ /* 0x000e620000008800 */
[----:B------:R-:W-:Y:S01]  /*41c0*/  MOV R0, 0x400 ;  /* 0x0000040000007802 */ /* 0x000fe20000000f00 */
[----:B------:R-:W-:Y:S01]  /*41d0*/  IMAD.MOV.U32 R3, RZ, RZ, 0x1 ;  /* 0x00000001ff037424 */ /* 0x000fe200078e00ff */
[----:B------:R-:W-:Y:S02]  /*41e0*/  LOP3.LUT P1, R81, R24, 0x7f, RZ, 0xc0, !PT ;  /* 0x0000007f18517812 */ /* 0x000fe4000782c0ff */
[----:B-1----:R-:W-:Y:S02]  /*41f0*/  LEA R82, R82, R0, 0x18 ;  /* 0x0000000052527211 */ /* 0x002fe400078ec0ff */
[----:B------:R-:W-:-:S04]  /*4200*/  SHF.L.U32 R0, R3, 0x1f, RZ ;  /* 0x0000001f03007819 */ /* 0x000fc800000006ff */
[----:B------:R-:W1:Y:S02]  /*4210*/  SYNCS.PHASECHK.TRANS64.TRYWAIT P0, [R82+URZ+0x140c0], R0 ;  /* 0x0140c000520075a7 */ /* 0x000e6400080011ff */
[----:B-1----:R-:W-:Y:S05]  /*4220*/  @!P0 BRA `(.L_x_89) ;  /* 0x00000104009c8947 */ /* 0x002fea0003800000 */
.L_x_379:
[----:B------:R-:W-:Y:S04]  /*4230*/  BSSY.RECONVERGENT B6, `(.L_x_90) ;  /* 0x000023c000067945 */ /* 0x000fe80003800200 */
[----:B------:R-:W-:Y:S05]  /*4240*/  @P1 BRA `(.L_x_91) ;  /* 0x0000002000e81947 */ /* 0x000fea0003800000 */
[----:B------:R-:W2:Y:S01]  /*4250*/  S2UR UR4, SR_CTAID.Z ;  /* 0x00000000000479c3 */ /* 0x000ea20000002700 */
[----:B-1----:R-:W1:Y:S01]  /*4260*/  S2R R0, SR_CTAID.Y ;  /* 0x0000000000007919 */ /* 0x002e620000002600 */
[----:B------:R-:W2:Y:S01]  /*4270*/  LDCU UR6, c[0x0][0x370] ;  /* 0x00006e00ff0677ac */ /* 0x000ea20008000800 */
[----:B------:R-:W3:Y:S01]  /*4280*/  LDCU UR5, c[0x0][0x374] ;  /* 0x00006e80ff0577ac */ /* 0x000ee20008000800 */
[----:B--2---:R-:W-:-:S04]  /*4290*/  UIMAD UR4, UR6, UR4, URZ ;  /* 0x00000004060472a4 */ /* 0x004fc8000f8e02ff */
[----:B------:R-:W-:-:S04]  /*42a0*/  UIADD3 UR4, UPT, UPT, URZ, -UR4, URZ ;  /* 0x80000004ff047290 */ /* 0x000fc8000fffe0ff */
[----:B---3--:R-:W-:Y:S01]  /*42b0*/  UIMAD UR4, UR4, UR5, URZ ;  /* 0x00000005040472a4 */ /* 0x008fe2000f8e02ff */
[----:B-1----:R-:W-:-:S05]  /*42c0*/  IMAD R0, R0, UR6, R2 ;  /* 0x0000000600007c24 */ /* 0x002fca000f8e0202 */
[----:B------:R-:W-:-:S13]  /*42d0*/  ISETP.NE.AND P0, PT, R0, UR4, PT ;  /* 0x0000000400007c0c */ /* 0x000fda000bf05270 */
[----:B------:R-:W-:Y:S05]  /*42e0*/  @P0 BRA `(.L_x_91) ;  /* 0x0000002000c00947 */ /* 0x000fea0003800000 */
[----:B------:R-:W1:Y:S01]  /*42f0*/  LDC.64 R2, c[0x4][0xa0] ;  /* 0x01002800ff027b82 */ /* 0x000e620000000a00 */
[----:B------:R-:W-:Y:S01]  /*4300*/  MOV R22, 0x0 ;  /* 0x0000000000167802 */ /* 0x000fe20000000f00 */
[----:B------:R-:W2:Y:S01]  /*4310*/  LDCU.64 UR4, c[0x4][0xd0] ;  /* 0x01001a00ff0477ac */ /* 0x000ea20008000a00 */
[----:B------:R-:W-:Y:S01]  /*4320*/  IADD3 R19, P0, PT, R17, 0x8, RZ ;  /* 0x0000000811137810 */ /* 0x000fe20007f1e0ff */
[----:B------:R-:W-:Y:S01]  /*4330*/  IMAD.MOV.U32 R6, RZ, RZ, R17 ;  /* 0x000000ffff067224 */ /* 0x000fe200078e0011 */
[----:B------:R-:W-:-:S03]  /*4340*/  MOV R7, R16 ;  /* 0x0000001000077202 */ /* 0x000fc60000000f00 */
[----:B------:R-:W-:Y:S02]  /*4350*/  IMAD.X R18, RZ, RZ, R16, P0 ;  /* 0x000000ffff127224 */ /* 0x000fe400000e0610 */
[----:B--2---:R-:W-:Y:S01]  /*4360*/  IMAD.U32 R4, RZ, RZ, UR4 ;  /* 0x00000004ff047e24 */ /* 0x004fe2000f8e00ff */
[----:B------:R-:W-:Y:S01]  /*4370*/  MOV R5, UR5 ;  /* 0x0000000500057c02 */ /* 0x000fe20008000f00 */
[----:B-1----:R1:W-:Y:S02]  /*4380*/  STL.64 [R1], R2 ;  /* 0x0000000201007387 */ /* 0x0023e40000100a00 */
[----:B-1----:R1:W2:Y:S04]  /*4390*/  LDC.64 R2, c[0x4][R22] ;  /* 0x0100000016027b82 */ /* 0x0022a80000000a00 */
[----:B------:R-:W-:-:S07]  /*43a0*/  LEPC R20, `(.L_x_92) ;  /* 0x000000001014794e */ /* 0x000fce0000000000 */
[----:B-12---:R-:W-:Y:S05]  /*43b0*/  CALL.ABS.NOINC R2 ;  /* 0x0000000002007343 */ /* 0x006fea0003c00000 */
.L_x_92:
[----:B------:R-:W-:Y:S01]  /*43c0*/  IMAD.MOV.U32 R8, RZ, RZ, 0x3 ;  /* 0x00000003ff087424 */ /* 0x000fe200078e00ff */
[----:B------:R1:W2:Y:S01]  /*43d0*/  LDC.64 R2, c[0x4][R22] ;  /* 0x0100000016027b82 */ /* 0x0002a20000000a00 */
[----:B------:R-:W-:Y:S01]  /*43e0*/  IMAD.MOV.U32 R9, RZ, RZ, 0x4 ;  /* 0x00000004ff097424 */ /* 0x000fe200078e00ff */
[----:B------:R-:W3:Y:S01]  /*43f0*/  LDCU.64 UR4, c[0x4][0xe8] ;  /* 0x01001d00ff0477ac */ /* 0x000ee20008000a00 */
[----:B------:R-:W-:Y:S01]  /*4400*/  MOV R6, R19 ;  /* 0x0000001300067202 */ /* 0x000fe20000000f00 */
[----:B------:R1:W-:Y:S01]  /*4410*/  STL [R1+0x10], R8 ;  /* 0x0000100801007387 */ /* 0x0003e20000100800 */
[----:B------:R-:W-:-:S03]  /*4420*/  MOV R7, R18 ;  /* 0x0000001200077202 */ /* 0x000fc60000000f00 */
[----:B------:R1:W-:Y:S01]  /*4430*/  STL.64 [R1+0x8], R8 ;  /* 0x0000080801007387 */ /* 0x0003e20000100a00 */
[----:B---3--:R-:W-:Y:S01]  /*4440*/  MOV R4, UR4 ;  /* 0x0000000400047c02 */ /* 0x008fe20008000f00 */
[----:B------:R-:W-:Y:S02]  /*4450*/  IMAD.U32 R5, RZ, RZ, UR5 ;  /* 0x00000005ff057e24 */ /* 0x000fe4000f8e00ff */
[----:B------:R-:W-:-:S07]  /*4460*/  LEPC R20, `(.L_x_93) ;  /* 0x000000001014794e */ /* 0x000fce0000000000 */
[----:B-12---:R-:W-:Y:S05]  /*4470*/  CALL.ABS.NOINC R2 ;  /* 0x0000000002007343 */ /* 0x006fea0003c00000 */
.L_x_93:
[----:B------:R1:W2:Y:S01]  /*4480*/  LDC.64 R2, c[0x4][R22] ;  /* 0x0100000016027b82 */ /* 0x0002a20000000a00 */
[----:B------:R-:W3:Y:S01]  /*4490*/  LDCU.64 UR4, c[0x4][0xe0] ;  /* 0x01001c00ff0477ac */ /* 0x000ee20008000a00 */
[----:B------:R-:W-:Y:S01]  /*44a0*/  CS2R R6, SRZ ;  /* 0x0000000000067805 */ /* 0x000fe2000001ff00 */
[----:B---3--:R-:W-:Y:S01]  /*44b0*/  IMAD.U32 R4, RZ, RZ, UR4 ;  /* 0x00000004ff047e24 */ /* 0x008fe2000f8e00ff */
[----:B------:R-:W-:-:S04]  /*44c0*/  MOV R5, UR5 ;  /* 0x0000000500057c02 */ /* 0x000fc80008000f00 */
[----:B------:R-:W-:-:S07]  /*44d0*/  LEPC R20, `(.L_x_94) ;  /* 0x000000001014794e */ /* 0x000fce0000000000 */
[----:B-12---:R-:W-:Y:S05]  /*44e0*/  CALL.ABS.NOINC R2 ;  /* 0x0000000002007343 */ /* 0x006fea0003c00000 */
.L_x_94:
[----:B------:R1:W2:Y:S01]  /*44f0*/  LDC.64 R2, c[0x4][R22] ;  /* 0x0100000016027b82 */ /* 0x0002a20000000a00 */
[----:B------:R-:W3:Y:S01]  /*4500*/  LDCU.64 UR4, c[0x4][0xf0] ;  /* 0x01001e00ff0477ac */ /* 0x000ee20008000a00 */
[----:B------:R-:W-:Y:S01]  /*4510*/  CS2R R6, SRZ ;  /* 0x0000000000067805 */ /* 0x000fe2000001ff00 */
[----:B---3--:R-:W-:Y:S01]  /*4520*/  IMAD.U32 R4, RZ, RZ, UR4 ;  /* 0x00000004ff047e24 */ /* 0x008fe2000f8e00ff */
[----:B------:R-:W-:-:S04]  /*4530*/  MOV R5, UR5 ;  /* 0x0000000500057c02 */ /* 0x000fc80008000f00 */
[----:B------:R-:W-:-:S07]  /*4540*/  LEPC R20, `(.L_x_95) ;  /* 0x000000001014794e */ /* 0x000fce0000000000 */
[----:B-12---:R-:W-:Y:S05]  /*4550*/  CALL.ABS.NOINC R2 ;  /* 0x0000000002007343 */ /* 0x006fea0003c00000 */
.L_x_95:
[----:B------:R1:W2:Y:S01]  /*4560*/  LDC.64 R2, c[0x4][R22] ;  /* 0x0100000016027b82 */ /* 0x0002a20000000a00 */
[----:B------:R-:W3:Y:S01]  /*4570*/  LDCU.64 UR4, c[0x4][0xf8] ;  /* 0x01001f00ff0477ac */ /* 0x000ee20008000a00 */
[----:B------:R-:W-:Y:S01]  /*4580*/  CS2R R6, SRZ ;  /* 0x0000000000067805 */ /* 0x000fe2000001ff00 */
[----:B---3--:R-:W-:Y:S01]  /*4590*/  IMAD.U32 R4, RZ, RZ, UR4 ;  /* 0x00000004ff047e24 */ /* 0x008fe2000f8e00ff */
[----:B------:R-:W-:-:S04]  /*45a0*/  MOV R5, UR5 ;  /* 0x0000000500057c02 */ /* 0x000fc80008000f00 */
[----:B------:R-:W-:-:S07]  /*45b0*/  LEPC R20, `(.L_x_96) ;  /* 0x000000001014794e */ /* 0x000fce0000000000 */
[----:B-12---:R-:W-:Y:S05]  /*45c0*/  CALL.ABS.NOINC R2 ;  /* 0x0000000002007343 */ /* 0x006fea0003c00000 */
.L_x_96:
[----:B------:R-:W-:Y:S01]  /*45d0*/  HFMA2 R0, -RZ, RZ, 0, 9.5367431640625e-07 ;  /* 0x00000010ff007431 */ /* 0x000fe200000001ff */
[----:B------:R1:W2:Y:S01]  /*45e0*/  LDC.64 R2, c[0x4][R22] ;  /* 0x0100000016027b82 */ /* 0x0002a20000000a00 */
[----:B------:R-:W3:Y:S01]  /*45f0*/  LDCU.64 UR4, c[0x4][0xc8] ;  /* 0x01001900ff0477ac */ /* 0x000ee20008000a00 */
[----:B------:R-:W-:Y:S01]  /*4600*/  MOV R6, R17 ;  /* 0x0000001100067202 */ /* 0x000fe20000000f00 */
[----:B------:R-:W-:Y:S01]  /*4610*/  IMAD.MOV.U32 R7, RZ, RZ, R16 ;  /* 0x000000ffff077224 */ /* 0x000fe200078e0010 */
[----:B------:R1:W-:Y:S01]  /*4620*/  STL [R1], R0 ;  /* 0x0000000001007387 */ /* 0x0003e20000100800 */
[----:B---3--:R-:W-:Y:S01]  /*4630*/  MOV R4, UR4 ;  /* 0x0000000400047c02 */ /* 0x008fe20008000f00 */
[----:B------:R-:W-:-:S04]  /*4640*/  IMAD.U32 R5, RZ, RZ, UR5 ;  /* 0x00000005ff057e24 */ /* 0x000fc8000f8e00ff */
[----:B------:R-:W-:-:S07]  /*4650*/  LEPC R20, `(.L_x_97) ;  /* 0x000000001014794e */ /* 0x000fce0000000000 */
[----:B-12---:R-:W-:Y:S05]  /*4660*/  CALL.ABS.NOINC R2 ;  /* 0x0000000002007343 */ /* 0x006fea0003c00000 */
.L_x_97:
[----:B------:R-:W1:Y:S01]  /*4670*/  S2R R0, SR_SWINHI ;  /* 0x0000000000007919 */ /* 0x000e620000002f00 */
[----:B------:R2:W3:Y:S01]  /*4680*/  LDC.64 R8, c[0x4][R22] ;  /* 0x0100000016087b82 */ /* 0x0004e20000000a00 */
[----:B------:R-:W4:Y:S01]  /*4690*/  LDCU.64 UR4, c[0x4][0x100] ;  /* 0x01002000ff0477ac */ /* 0x000f220008000a00 */
[----:B------:R-:W-:Y:S02]  /*46a0*/  MOV R6, R17 ;  /* 0x0000001100067202 */ /* 0x000fe40000000f00 */
[----:B------:R-:W-:Y:S01]  /*46b0*/  MOV R7, R16 ;  /* 0x0000001000077202 */ /* 0x000fe20000000f00 */
[----:B----4-:R-:W-:Y:S02]  /*46c0*/  IMAD.U32 R4, RZ, RZ, UR4 ;  /* 0x00000004ff047e24 */ /* 0x010fe4000f8e00ff */
[----:B------:R-:W-:Y:S01]  /*46d0*/  IMAD.U32 R5, RZ, RZ, UR5 ;  /* 0x00000005ff057e24 */ /* 0x000fe2000f8e00ff */
[----:B------:R-:W-:Y:S02]  /*46e0*/  MOV R2, R82 ;  /* 0x0000005200027202 */ /* 0x000fe40000000f00 */
[----:B-1----:R-:W-:-:S05]  /*46f0*/  MOV R3, R0 ;  /* 0x0000000000037202 */ /* 0x002fca0000000f00 */
[----:B------:R2:W-:Y:S02]  /*4700*/  STL.64 [R1], R2 ;  /* 0x0000000201007387 */ /* 0x0005e40000100a00 */
[----:B------:R-:W-:-:S07]  /*4710*/  LEPC R20, `(.L_x_98) ;  /* 0x000000001014794e */ /* 0x000fce0000000000 */
[----:B--23--:R-:W-:Y:S05]  /*4720*/  CALL.ABS.NOINC R8 ;  /* 0x0000000008007343 */ /* 0x00cfea0003c00000 */
.L_x_98:
[----:B------:R-:W1:Y:S01]  /*4730*/  LDC.64 R4, c[0x4][0xd8] ;  /* 0x01003600ff047b82 */ /* 0x000e620000000a00 */
[----:B------:R-:W2:Y:S01]  /*4740*/  LDCU.64 UR4, c[0x4][0xd0] ;  /* 0x01001a00ff0477ac */ /* 0x000ea20008000a00 */
[----:B------:R-:W-:Y:S02]  /*4750*/  MOV R6, R17 ;  /* 0x0000001100067202 */ /* 0x000fe40000000f00 */
[----:B------:R-:W-:-:S04]  /*4760*/  MOV R7, R16 ;  /* 0x0000001000077202 */ /* 0x000fc80000000f00 */
[----:B------:R3:W4:Y:S01]  /*4770*/  LDC.64 R2, c[0x4][R22] ;  /* 0x0100000016027b82 */ /* 0x0007220000000a00 */
[----:B-1----:R2:W-:Y:S02]  /*4780*/  STL.64 [R1], R4 ;  /* 0x0000000401007387 */ /* 0x0025e40000100a00 */
[----:B--2---:R-:W-:Y:S02]  /*4790*/  IMAD.U32 R4, RZ, RZ, UR4 ;  /* 0x00000004ff047e24 */ /* 0x004fe4000f8e00ff */
[----:B---34-:R-:W-:-:S03]  /*47a0*/  IMAD.U32 R5, RZ, RZ, UR5 ;  /* 0x00000005ff057e24 */ /* 0x018fc6000f8e00ff */
[----:B------:R-:W-:-:S07]  /*47b0*/  LEPC R20, `(.L_x_99) ;  /* 0x000000001014794e */ /* 0x000fce0000000000 */
[----:B------:R-:W-:Y:S05]  /*47c0*/  CALL.ABS.NOINC R2 ;  /* 0x0000000002007343 */ /* 0x000fea0003c00000 */
.L_x_99:
[----:B------:R-:W-:Y:S01]  /*47d0*/  HFMA2 R0, -RZ, RZ, 0, 2.384185791015625e-06 ;  /* 0x00000028ff007431 */ /* 0x000fe200000001ff */
        /* <DEDUP_REMOVED lines=9> */
.L_x_100:
        /* <DEDUP_REMOVED lines=10> */
.L_x_101:
[----:B------:R1:W2:Y:S01]  /*4910*/  LDC.64 R2, c[0x4][R22] ;  /* 0x0100000016027b82 */ /* 0x0002a20000000a00 */
[----:B------:R-:W3:Y:S01]  /*4920*/  LDCU.64 UR4, c[0x4][0xe0] ;  /* 0x01001c00ff0477ac */ /* 0x000ee20008000a00 */
[----:B------:R-:W-:Y:S01]  /*4930*/  CS2R R6, SRZ ;  /* 0x0000000000067805 */ /* 0x000fe2000001ff00 */
[----:B---3--:R-:W-:Y:S01]  /*4940*/  IMAD.U32 R4, RZ, RZ, UR4 ;  /* 0x00000004ff047e24 */ /* 0x008fe2000f8e00ff */
[----:B------:R-:W-:-:S04]  /*4950*/  MOV R5, UR5 ;  /* 0x0000000500057c02 */ /* 0x000fc80008000f00 */
[----:B------:R-:W-:-:S07]  /*4960*/  LEPC R20, `(.L_x_102) ;  /* 0x000000001014794e */ /* 0x000fce0000000000 */
[----:B-12---:R-:W-:Y:S05]  /*4970*/  CALL.ABS.NOINC R2 ;  /* 0x0000000002007343 */ /* 0x006fea0003c00000 */
.L_x_102:
[----:B------:R-:W-:Y:S01]  /*4980*/  HFMA2 R0, -RZ, RZ, 0, 4.76837158203125e-07 ;  /* 0x00000008ff007431 */ /* 0x000fe200000001ff */
        /* <DEDUP_REMOVED lines=9> */
.L_x_103:
[----:B------:R-:W-:Y:S01]  /*4a20*/  HFMA2 R0, -RZ, RZ, 0, 2.6226043701171875e-06 ;  /* 0x0000002cff007431 */ /* 0x000fe200000001ff */
        /* <DEDUP_REMOVED lines=9> */
.L_x_104:
[----:B------:R1:W2:Y:S01]  /*4ac0*/  LDC.64 R2, c[0x4][R22] ;  /* 0x0100000016027b82 */ /* 0x0002a20000000a00 */
[----:B------:R-:W3:Y:S01]  /*4ad0*/  LDCU.64 UR4, c[0x4][0xe0] ;  /* 0x01001c00ff0477ac */ /* 0x000ee20008000a00 */
[----:B------:R-:W-:Y:S01]  /*4ae0*/  CS2R R6, SRZ ;  /* 0x0000000000067805 */ /* 0x000fe2000001ff00 */
[----:B---3--:R-:W-:Y:S01]  /*4af0*/  IMAD.U32 R4, RZ, RZ, UR4 ;  /* 0x00000004ff047e24 */ /* 0x008fe2000f8e00ff */
[----:B------:R-:W-:-:S04]  /*4b00*/  MOV R5, UR5 ;  /* 0x0000000500057c02 */ /* 0x000fc80008000f00 */
[----:B------:R-:W-:-:S07]  /*4b10*/  LEPC R20, `(.L_x_105) ;  /* 0x000000001014794e */ /* 0x000fce0000000000 */
[----:B-12---:R-:W-:Y:S05]  /*4b20*/  CALL.ABS.NOINC R2 ;  /* 0x0000000002007343 */ /* 0x006fea0003c00000 */
.L_x_105:
        /* <DEDUP_REMOVED lines=10> */
.L_x_106:
[----:B------:R-:W-:Y:S01]  /*4bd0*/  HFMA2 R0, -RZ, RZ, 0, 2.443790435791015625e-06 ;  /* 0x00000029ff007431 */ /* 0x000fe200000001ff */
        /* <DEDUP_REMOVED lines=9> */
.L_x_107:
        /* <DEDUP_REMOVED lines=10> */
.L_x_108:
        /* <DEDUP_REMOVED lines=10> */
.L_x_109:
[----:B------:R1:W2:Y:S01]  /*4db0*/  LDC.64 R2, c[0x4][R22] ;  /* 0x0100000016027b82 */ /* 0x0002a20000000a00 */
[----:B------:R-:W3:Y:S01]  /*4dc0*/  LDCU.64 UR4, c[0x4][0xe0] ;  /* 0x01001c00ff0477ac */ /* 0x000ee20008000a00 */
[----:B------:R-:W-:Y:S01]  /*4dd0*/  CS2R R6, SRZ ;  /* 0x0000000000067805 */ /* 0x000fe2000001ff00 */
[----:B---3--:R-:W-:Y:S01]  /*4de0*/  IMAD.U32 R4, RZ, RZ, UR4 ;  /* 0x00000004ff047e24 */ /* 0x008fe2000f8e00ff */
[----:B------:R-:W-:-:S04]  /*4df0*/  MOV R5, UR5 ;  /* 0x0000000500057c02 */ /* 0x000fc80008000f00 */
[----:B------:R-:W-:-:S07]  /*4e00*/  LEPC R20, `(.L_x_110) ;  /* 0x000000001014794e */ /* 0x000fce0000000000 */
[----:B-12---:R-:W-:Y:S05]  /*4e10*/  CALL.ABS.NOINC R2 ;  /* 0x0000000002007343 */ /* 0x006fea0003c00000 */
.L_x_110:
[----:B------:R-:W-:Y:S01]  /*4e20*/  HFMA2 R0, -RZ, RZ, 0, 3.814697265625e-06 ;  /* 0x00000040ff007431 */ /* 0x000fe200000001ff */
        /* <DEDUP_REMOVED lines=9> */
.L_x_111:
        /* <DEDUP_REMOVED lines=10> */
.L_x_112:
[----:B------:R1:W2:Y:S01]  /*4f60*/  LDC.64 R2, c[0x4][R22] ;  /* 0x0100000016027b82 */ /* 0x0002a20000000a00 */
[----:B------:R-:W3:Y:S01]  /*4f70*/  LDCU.64 UR4, c[0x4][0xe0] ;  /* 0x01001c00ff0477ac */ /* 0x000ee20008000a00 */
[----:B------:R-:W-:Y:S01]  /*4f80*/  CS2R R6, SRZ ;  /* 0x0000000000067805 */ /* 0x000fe2000001ff00 */
[----:B---3--:R-:W-:Y:S01]  /*4f90*/  IMAD.U32 R4, RZ, RZ, UR4 ;  /* 0x00000004ff047e24 */ /* 0x008fe2000f8e00ff */
[----:B------:R-:W-:-:S04]  /*4fa0*/  MOV R5, UR5 ;  /* 0x0000000500057c02 */ /* 0x000fc80008000f00 */
[----:B------:R-:W-:-:S07]  /*4fb0*/  LEPC R20, `(.L_x_113) ;  /* 0x000000001014794e */ /* 0x000fce0000000000 */
[----:B-12---:R-:W-:Y:S05]  /*4fc0*/  CALL.ABS.NOINC R2 ;  /* 0x0000000002007343 */ /* 0x006fea0003c00000 */
.L_x_113:
[----:B------:R-:W-:Y:S01]  /*4fd0*/  HFMA2 R0, -RZ, RZ, 0, 5.9604644775390625e-08 ;  /* 0x00000001ff007431 */ /* 0x000fe200000001ff */
        /* <DEDUP_REMOVED lines=9> */
.L_x_114:
        /* <DEDUP_REMOVED lines=10> */
.L_x_115:
        /* <DEDUP_REMOVED lines=10> */
.L_x_116:
        /* <DEDUP_REMOVED lines=10> */
.L_x_117:
[----:B------:R1:W2:Y:S01]  /*5250*/  LDC.64 R2, c[0x4][R22] ;  /* 0x0100000016027b82 */ /* 0x0002a20000000a00 */
[----:B------:R-:W3:Y:S01]  /*5260*/  LDCU.64 UR4, c[0x4][0xe0] ;  /* 0x01001c00ff0477ac */ /* 0x000ee20008000a00 */
[----:B------:R-:W-:Y:S01]  /*5270*/  CS2R R6, SRZ ;  /* 0x0000000000067805 */ /* 0x000fe2000001ff00 */
[----:B---3--:R-:W-:Y:S01]  /*5280*/  IMAD.U32 R4, RZ, RZ, UR4 ;  /* 0x00000004ff047e24 */ /* 0x008fe2000f8e00ff */
[----:B------:R-:W-:-:S04]  /*5290*/  MOV R5, UR5 ;  /* 0x0000000500057c02 */ /* 0x000fc80008000f00 */
[----:B------:R-:W-:-:S07]  /*52a0*/  LEPC R20, `(.L_x_118) ;  /* 0x000000001014794e */ /* 0x000fce0000000000 */
[----:B-12---:R-:W-:Y:S05]  /*52b0*/  CALL.ABS.NOINC R2 ;  /* 0x0000000002007343 */ /* 0x006fea0003c00000 */
.L_x_118:
        /* <DEDUP_REMOVED lines=10> */
.L_x_119:
        /* <DEDUP_REMOVED lines=10> */
.L_x_120:
[----:B------:R1:W2:Y:S01]  /*5400*/  LDC.64 R2, c[0x4][R22] ;  /* 0x0100000016027b82 */ /* 0x0002a20000000a00 */
[----:B------:R-:W3:Y:S01]  /*5410*/  LDCU.64 UR4, c[0x4][0xe0] ;  /* 0x01001c00ff0477ac */ /* 0x000ee20008000a00 */
[----:B------:R-:W-:Y:S01]  /*5420*/  CS2R R6, SRZ ;  /* 0x0000000000067805 */ /* 0x000fe2000001ff00 */
[----:B---3--:R-:W-:Y:S01]  /*5430*/  IMAD.U32 R4, RZ, RZ, UR4 ;  /* 0x00000004ff047e24 */ /* 0x008fe2000f8e00ff */
[----:B------:R-:W-:-:S04]  /*5440*/  MOV R5, UR5 ;  /* 0x0000000500057c02 */ /* 0x000fc80008000f00 */
[----:B------:R-:W-:-:S07]  /*5450*/  LEPC R20, `(.L_x_121) ;  /* 0x000000001014794e */ /* 0x000fce0000000000 */
[----:B-12---:R-:W-:Y:S05]  /*5460*/  CALL.ABS.NOINC R2 ;  /* 0x0000000002007343 */ /* 0x006fea0003c00000 */
.L_x_121:
[----:B------:R-:W-:Y:S01]  /*5470*/  HFMA2 R0, -RZ, RZ, 0, 1.1920928955078125e-07 ;  /* 0x00000002ff007431 */ /* 0x000fe200000001ff */
        /* <DEDUP_REMOVED lines=9> */
.L_x_122:
        /* <DEDUP_REMOVED lines=10> */
.L_x_123:
        /* <DEDUP_REMOVED lines=10> */
.L_x_124:
        /* <DEDUP_REMOVED lines=10> */
.L_x_125:
        /* <DEDUP_REMOVED lines=10> */
.L_x_126:
        /* <DEDUP_REMOVED lines=10> */
.L_x_127:
[----:B------:R1:W2:Y:S01]  /*5830*/  LDC.64 R2, c[0x4][R22] ;  /* 0x0100000016027b82 */ /* 0x0002a20000000a00 */
[----:B------:R-:W3:Y:S01]  /*5840*/  LDCU.64 UR4, c[0x4][0xe0] ;  /* 0x01001c00ff0477ac */ /* 0x000ee20008000a00 */
[----:B------:R-:W-:Y:S01]  /*5850*/  CS2R R6, SRZ ;  /* 0x0000000000067805 */ /* 0x000fe2000001ff00 */
[----:B---3--:R-:W-:Y:S01]  /*5860*/  IMAD.U32 R4, RZ, RZ, UR4 ;  /* 0x00000004ff047e24 */ /* 0x008fe2000f8e00ff */
[----:B------:R-:W-:-:S04]  /*5870*/  MOV R5, UR5 ;  /* 0x0000000500057c02 */ /* 0x000fc80008000f00 */
[----:B------:R-:W-:-:S07]  /*5880*/  LEPC R20, `(.L_x_128) ;  /* 0x000000001014794e */ /* 0x000fce0000000000 */
[----:B-12---:R-:W-:Y:S05]  /*5890*/  CALL.ABS.NOINC R2 ;  /* 0x0000000002007343 */ /* 0x006fea0003c00000 */
.L_x_128:
        /* <DEDUP_REMOVED lines=10> */
.L_x_129:
        /* <DEDUP_REMOVED lines=10> */
.L_x_130:
[----:B------:R1:W2:Y:S01]  /*59e0*/  LDC.64 R2, c[0x4][R22] ;  /* 0x0100000016027b82 */ /* 0x0002a20000000a00 */
[----:B------:R-:W3:Y:S01]  /*59f0*/  LDCU.64 UR4, c[0x4][0xe0] ;  /* 0x01001c00ff0477ac */ /* 0x000ee20008000a00 */
[----:B------:R-:W-:Y:S01]  /*5a00*/  CS2R R6, SRZ ;  /* 0x0000000000067805 */ /* 0x000fe2000001ff00 */
[----:B---3--:R-:W-:Y:S01]  /*5a10*/  IMAD.U32 R4, RZ, RZ, UR4 ;  /* 0x00000004ff047e24 */ /* 0x008fe2000f8e00ff */
[----:B------:R-:W-:-:S04]  /*5a20*/  MOV R5, UR5 ;  /* 0x0000000500057c02 */ /* 0x000fc80008000f00 */
[----:B------:R-:W-:-:S07]  /*5a30*/  LEPC R20, `(.L_x_131) ;  /* 0x000000001014794e */ /* 0x000fce0000000000 */
[----:B-12---:R-:W-:Y:S05]  /*5a40*/  CALL.ABS.NOINC R2 ;  /* 0x0000000002007343 */ /* 0x006fea0003c00000 */
.L_x_131:
[----:B------:R-:W-:Y:S01]  /*5a50*/  HFMA2 R0, -RZ, RZ, 0, 3.0517578125e-05 ;  /* 0x00000200ff007431 */ /* 0x000fe200000001ff */
        /* <DEDUP_REMOVED lines=9> */
.L_x_132:
        /* <DEDUP_REMOVED lines=10> */
.L_x_133:
        /* <DEDUP_REMOVED lines=10> */
.L_x_134:
        /* <DEDUP_REMOVED lines=10> */
.L_x_135:
[----:B------:R1:W2:Y:S01]  /*5cd0*/  LDC.64 R2, c[0x4][R22] ;  /* 0x0100000016027b82 */ /* 0x0002a20000000a00 */
[----:B------:R-:W3:Y:S01]  /*5ce0*/  LDCU.64 UR4, c[0x4][0xe0] ;  /* 0x01001c00ff0477ac */ /* 0x000ee20008000a00 */
[----:B------:R-:W-:Y:S01]  /*5cf0*/  CS2R R6, SRZ ;  /* 0x0000000000067805 */ /* 0x000fe2000001ff00 */
[----:B---3--:R-:W-:Y:S01]  /*5d00*/  IMAD.U32 R4, RZ, RZ, UR4 ;  /* 0x00000004ff047e24 */ /* 0x008fe2000f8e00ff */
[----:B------:R-:W-:-:S04]  /*5d10*/  MOV R5, UR5 ;  /* 0x0000000500057c02 */ /* 0x000fc80008000f00 */
[----:B------:R-:W-:-:S07]  /*5d20*/  LEPC R20, `(.L_x_136) ;  /* 0x000000001014794e */ /* 0x000fce0000000000 */
[----:B-12---:R-:W-:Y:S05]  /*5d30*/  CALL.ABS.NOINC R2 ;  /* 0x0000000002007343 */ /* 0x006fea0003c00000 */
.L_x_136:
        /* <DEDUP_REMOVED lines=10> */
.L_x_137:
        /* <DEDUP_REMOVED lines=10> */
.L_x_138:
[----:B------:R1:W2:Y:S01]  /*5e80*/  LDC.64 R2, c[0x4][R22] ;  /* 0x0100000016027b82 */ /* 0x0002a20000000a00 */
[----:B------:R-:W3:Y:S01]  /*5e90*/  LDCU.64 UR4, c[0x4][0xe0] ;  /* 0x01001c00ff0477ac */ /* 0x000ee20008000a00 */
[----:B------:R-:W-:Y:S01]  /*5ea0*/  CS2R R6, SRZ ;  /* 0x0000000000067805 */ /* 0x000fe2000001ff00 */
[----:B---3--:R-:W-:Y:S01]  /*5eb0*/  IMAD.U32 R4, RZ, RZ, UR4 ;  /* 0x00000004ff047e24 */ /* 0x008fe2000f8e00ff */
[----:B------:R-:W-:-:S04]  /*5ec0*/  MOV R5, UR5 ;  /* 0x0000000500057c02 */ /* 0x000fc80008000f00 */
[----:B------:R-:W-:-:S07]  /*5ed0*/  LEPC R20, `(.L_x_139) ;  /* 0x000000001014794e */ /* 0x000fce0000000000 */
[----:B-12---:R-:W-:Y:S05]  /*5ee0*/  CALL.ABS.NOINC R2 ;  /* 0x0000000002007343 */ /* 0x006fea0003c00000 */
.L_x_139:
[----:B------:R1:W-:Y:S01]  /*5ef0*/  STL [R1], RZ ;  /* 0x000000ff01007387 */ /* 0x0003e20000100800 */
[----:B------:R1:W2:Y:S01]  /*5f00*/  LDC.64 R2, c[0x4][R22] ;  /* 0x0100000016027b82 */ /* 0x0002a20000000a00 */
[----:B------:R-:W3:Y:S01]  /*5f10*/  LDCU.64 UR4, c[0x4][0xc8] ;  /* 0x01001900ff0477ac */ /* 0x000ee20008000a00 */
[----:B------:R-:W-:Y:S02]  /*5f20*/  MOV R6, R17 ;  /* 0x0000001100067202 */ /* 0x000fe40000000f00 */
[----:B------:R-:W-:Y:S01]  /*5f30*/  MOV R7, R16 ;  /* 0x0000001000077202 */ /* 0x000fe20000000f00 */
[----:B---3--:R-:W-:Y:S02]  /*5f40*/  IMAD.U32 R4, RZ, RZ, UR4 ;  /* 0x00000004ff047e24 */ /* 0x008fe4000f8e00ff */
[----:B------:R-:W-:Y:S02]  /*5f50*/  IMAD.U32 R5, RZ, RZ, UR5 ;  /* 0x00000005ff057e24 */ /* 0x000fe4000f8e00ff */
[----:B------:R-:W-:-:S07]  /*5f60*/  LEPC R20, `(.L_x_140) ;  /* 0x000000001014794e */ /* 0x000fce0000000000 */
[----:B-12---:R-:W-:Y:S05]  /*5f70*/  CALL.ABS.NOINC R2 ;  /* 0x0000000002007343 */ /* 0x006fea0003c00000 */
.L_x_140:
        /* <DEDUP_REMOVED lines=10> */
.L_x_141:
        /* <DEDUP_REMOVED lines=10> */
.L_x_142:
        /* <DEDUP_REMOVED lines=10> */
.L_x_143:
[----:B------:R1:W2:Y:S01]  /*6160*/  LDC.64 R2, c[0x4][R22] ;  /* 0x0100000016027b82 */ /* 0x0002a20000000a00 */
[----:B------:R-:W3:Y:S01]  /*6170*/  LDCU.64 UR4, c[0x4][0xe0] ;  /* 0x01001c00ff0477ac */ /* 0x000ee20008000a00 */
[----:B------:R-:W-:Y:S01]  /*6180*/  CS2R R6, SRZ ;  /* 0x0000000000067805 */ /* 0x000fe2000001ff00 */
[----:B---3--:R-:W-:Y:S01]  /*6190*/  IMAD.U32 R4, RZ, RZ, UR4 ;  /* 0x00000004ff047e24 */ /* 0x008fe2000f8e00ff */
[----:B------:R-:W-:-:S04]  /*61a0*/  MOV R5, UR5 ;  /* 0x0000000500057c02 */ /* 0x000fc80008000f00 */
[----:B------:R-:W-:-:S07]  /*61b0*/  LEPC R20, `(.L_x_144) ;  /* 0x000000001014794e */ /* 0x000fce0000000000 */
[----:B-12---:R-:W-:Y:S05]  /*61c0*/  CALL.ABS.NOINC R2 ;  /* 0x0000000002007343 */ /* 0x006fea0003c00000 */
.L_x_144:
        /* <DEDUP_REMOVED lines=9> */
.L_x_145:
        /* <DEDUP_REMOVED lines=10> */
.L_x_146:
[----:B------:R1:W2:Y:S01]  /*6300*/  LDC.64 R2, c[0x4][R22] ;  /* 0x0100000016027b82 */ /* 0x0002a20000000a00 */
[----:B------:R-:W3:Y:S01]  /*6310*/  LDCU.64 UR4, c[0x4][0xe0] ;  /* 0x01001c00ff0477ac */ /* 0x000ee20008000a00 */
[----:B------:R-:W-:Y:S01]  /*6320*/  CS2R R6, SRZ ;  /* 0x0000000000067805 */ /* 0x000fe2000001ff00 */
[----:B---3--:R-:W-:Y:S01]  /*6330*/  IMAD.U32 R4, RZ, RZ, UR4 ;  /* 0x00000004ff047e24 */ /* 0x008fe2000f8e00ff */
[----:B------:R-:W-:-:S04]  /*6340*/  MOV R5, UR5 ;  /* 0x0000000500057c02 */ /* 0x000fc80008000f00 */
[----:B------:R-:W-:-:S07]  /*6350*/  LEPC R20, `(.L_x_147) ;  /* 0x000000001014794e */ /* 0x000fce0000000000 */
[----:B-12---:R-:W-:Y:S05]  /*6360*/  CALL.ABS.NOINC R2 ;  /* 0x0000000002007343 */ /* 0x006fea0003c00000 */
.L_x_147:
[----:B------:R-:W-:Y:S01]  /*6370*/  HFMA2 R0, -RZ, RZ, 0, 0.0078125 ;  /* 0x00002000ff007431 */ /* 0x000fe200000001ff */
        /* <DEDUP_REMOVED lines=9> */
.L_x_148:
        /* <DEDUP_REMOVED lines=10> */
.L_x_149:
        /* <DEDUP_REMOVED lines=10> */
.L_x_150:
[----:B------:R-:W1:Y:S01]  /*6550*/  LDC.64 R2, c[0x4][0xa8] ;  /* 0x01002a00ff027b82 */ /* 0x000e620000000a00 */
[----:B------:R-:W2:Y:S01]  /*6560*/  LDCU.64 UR4, c[0x4][0xd0] ;  /* 0x01001a00ff0477ac */ /* 0x000ea20008000a00 */
[----:B------:R-:W-:Y:S02]  /*6570*/  MOV R6, R17 ;  /* 0x0000001100067202 */ /* 0x000fe40000000f00 */
[----:B------:R-:W-:-:S04]  /*6580*/  MOV R7, R16 ;  /* 0x0000001000077202 */ /* 0x000fc80000000f00 */
[----:B------:R-:W3:Y:S01]  /*6590*/  LDC.64 R22, c[0x4][R22] ;  /* 0x0100000016167b82 */ /* 0x000ee20000000a00 */
[----:B--2---:R-:W-:Y:S02]  /*65a0*/  IMAD.U32 R4, RZ, RZ, UR4 ;  /* 0x00000004ff047e24 */ /* 0x004fe4000f8e00ff */
[----:B------:R-:W-:Y:S01]  /*65b0*/  IMAD.U32 R5, RZ, RZ, UR5 ;  /* 0x00000005ff057e24 */ /* 0x000fe2000f8e00ff */
[----:B-1----:R1:W-:Y:S04]  /*65c0*/  STL.64 [R1], R2 ;  /* 0x0000000201007387 */ /* 0x0023e80000100a00 */
[----:B------:R-:W-:-:S07]  /*65d0*/  LEPC R20, `(.L_x_91) ;  /* 0x000000001014794e */ /* 0x000fce0000000000 */
[----:B-1-3--:R-:W-:Y:S05]  /*65e0*/  CALL.ABS.NOINC R22 ;  /* 0x0000000016007343 */ /* 0x00afea0003c00000 */
.L_x_91:
[----:B------:R-:W-:Y:S05]  /*65f0*/  BSYNC.RECONVERGENT B6 ;  /* 0x0000000000067941 */ /* 0x000fea0003800200 */
.L_x_90:
[----:B------:R-:W2:Y:S01]  /*6600*/  S2R R4, SR_SWINHI ;  /* 0x0000000000047919 */ /* 0x000ea20000002f00 */
[----:B-1----:R-:W-:Y:S01]  /*6610*/  IMAD.SHL.U32 R0, R24, 0x2, RZ ;  /* 0x0000000218007824 */ /* 0x002fe200078e00ff */
[----:B------:R-:W1:Y:S01]  /*6620*/  LDCU.64 UR4, c[0x0][0x880] ;  /* 0x00011000ff0477ac */ /* 0x000e620008000a00 */
[----:B------:R-:W3:Y:S03]  /*6630*/  S2R R85, SR_CTAID.Y ;  /* 0x0000000000557919 */ /* 0x000ee60000002600 */
[----:B------:R-:W-:Y:S01]  /*6640*/  LOP3.LUT R0, R0, 0xfe, RZ, 0xc0, !PT ;  /* 0x000000fe00007812 */ /* 0x000fe200078ec0ff */
[----:B------:R-:W4:Y:S01]  /*6650*/  S2R R83, SR_CTAID.Z ;  /* 0x0000000000537919 */ /* 0x000f220000002700 */
[----:B-1----:R-:W-:-:S04]  /*6660*/  ISETP.NE.U32.AND P6, PT, RZ, UR4, PT ;  /* 0x00000004ff007c0c */ /* 0x002fc8000bfc5070 */
[----:B------:R-:W-:Y:S02]  /*6670*/  ISETP.NE.AND.EX P6, PT, RZ, UR5, PT, P6 ;  /* 0x00000005ff007c0c */ /* 0x000fe4000bfc5360 */
[----:B------:R-:W-:Y:S02]  /*6680*/  MOV R2, R82 ;  /* 0x0000005200027202 */ /* 0x000fe40000000f00 */
[----:B--2---:R-:W-:-:S03]  /*6690*/  MOV R3, R4 ;  /* 0x0000000400037202 */ /* 0x004fc60000000f00 */
[----:B------:R-:W-:-:S04]  /*66a0*/  IMAD.WIDE.U32 R2, R0, 0x2, R2 ;  /* 0x0000000200027825 */ /* 0x000fc800078e0002 */
[--C-:B------:R-:W-:Y:S01]  /*66b0*/  IMAD.MOV.U32 R5, RZ, RZ, R3.reuse ;  /* 0x000000ffff057224 */ /* 0x100fe200078e0003 */
[C---:B------:R-:W-:Y:S02]  /*66c0*/  IADD3 R0, P2, PT, R2.reuse, 0x200, RZ ;  /* 0x0000020002007810 */ /* 0x040fe40007f5e0ff */
[C---:B------:R-:W-:Y:S02]  /*66d0*/  IADD3 R6, P1, PT, R2.reuse, 0x400, RZ ;  /* 0x0000040002067810 */ /* 0x040fe40007f3e0ff */
[C-C-:B------:R-:W-:Y:S01]  /*66e0*/  SHF.R.U64 R4, R2.reuse, 0x3, R3.reuse ;  /* 0x0000000302047819 */ /* 0x140fe20000001203 */
[--C-:B------:R-:W-:Y:S01]  /*66f0*/  IMAD.X R65, RZ, RZ, R3.reuse, P2 ;  /* 0x000000ffff417224 */ /* 0x100fe200010e0603 */
[C---:B------:R-:W-:Y:S01]  /*6700*/  IADD3 R7, P0, PT, R2.reuse, 0x600, RZ ;  /* 0x0000060002077810 */ /* 0x040fe20007f1e0ff */
[----:B------:R-:W-:Y:S01]  /*6710*/  IMAD.X R63, RZ, RZ, R3, P1 ;  /* 0x000000ffff3f7224 */ /* 0x000fe200008e0603 */
[----:B------:R-:W-:Y:S02]  /*6720*/  LOP3.LUT R4, R2, 0x70, R4, 0x78, !PT ;  /* 0x0000007002047812 */ /* 0x000fe400078e7804 */
[----:B------:R-:W-:Y:S01]  /*6730*/  SHF.R.U64 R8, R0, 0x3, R65 ;  /* 0x0000000300087819 */ /* 0x000fe20000001241 */
[----:B------:R-:W-:Y:S01]  /*6740*/  IMAD.X R61, RZ, RZ, R3, P0 ;  /* 0x000000ffff3d7224 */ /* 0x000fe200000e0603 */
[----:B------:R-:W-:Y:S01]  /*6750*/  SHF.R.U64 R9, R6, 0x3, R63 ;  /* 0x0000000306097819 */ /* 0x000fe2000000123f */
[----:B------:R1:W-:Y:S01]  /*6760*/  ST.E desc[UR48][R4.64], RZ ;  /* 0x000000ff04007985 */ /* 0x0003e2000c101930 */
[----:B------:R-:W-:-:S02]  /*6770*/  LOP3.LUT R64, R0, 0x70, R8, 0x78, !PT ;  /* 0x0000007000407812 */ /* 0x000fc400078e7808 */
[----:B------:R-:W-:Y:S02]  /*6780*/  IADD3 R0, P3, PT, R2, 0x800, RZ ;  /* 0x0000080002007810 */ /* 0x000fe40007f7e0ff */
[----:B------:R-:W-:Y:S01]  /*6790*/  LOP3.LUT R62, R6, 0x70, R9, 0x78, !PT ;  /* 0x00000070063e7812 */ /* 0x000fe200078e7809 */
[----:B------:R2:W-:Y:S01]  /*67a0*/  ST.E desc[UR48][R64.64], RZ ;  /* 0x000000ff40007985 */ /* 0x0005e2000c101930 */
[----:B------:R-:W-:Y:S01]  /*67b0*/  IADD3 R6, P0, PT, R2, 0xe00, RZ ;  /* 0x00000e0002067810 */ /* 0x000fe20007f1e0ff */
[----:B------:R-:W-:Y:S01]  /*67c0*/  IMAD.X R59, RZ, RZ, R3, P3 ;  /* 0x000000ffff3b7224 */ /* 0x000fe200018e0603 */
[C---:B------:R-:W-:Y:S01]  /*67d0*/  SHF.R.U64 R10, R7.reuse, 0x3, R61 ;  /* 0x00000003070a7819 */ /* 0x040fe2000000123d */
[----:B------:R2:W-:Y:S02]  /*67e0*/  ST.E desc[UR48][R62.64], RZ ;  /* 0x000000ff3e007985 */ /* 0x0005e4000c101930 */
[----:B------:R-:W-:Y:S01]  /*67f0*/  IMAD.X R53, RZ, RZ, R3, P0 ;  /* 0x000000ffff357224 */ /* 0x000fe200000e0603 */
[----:B------:R-:W-:-:S02]  /*6800*/  LOP3.LUT R60, R7, 0x70, R10, 0x78, !PT ;  /* 0x00000070073c7812 */ /* 0x000fc400078e780a */
[----:B------:R-:W-:Y:S02]  /*6810*/  SHF.R.U64 R7, R0, 0x3, R59 ;  /* 0x0000000300077819 */ /* 0x000fe4000000123b */
[----:B------:R-:W-:Y:S01]  /*6820*/  SHF.R.U64 R10, R6, 0x3, R53 ;  /* 0x00000003060a7819 */ /* 0x000fe20000001235 */
[----:B------:R2:W-:Y:S01]  /*6830*/  ST.E desc[UR48][R60.64], RZ ;  /* 0x000000ff3c007985 */ /* 0x0005e2000c101930 */
[----:B------:R-:W-:Y:S02]  /*6840*/  LOP3.LUT R58, R0, 0x70, R7, 0x78, !PT ;  /* 0x00000070003a7812 */ /* 0x000fe400078e7807 */
[----:B------:R-:W-:Y:S02]  /*6850*/  IADD3 R0, P3, PT, R2, 0x1000, RZ ;  /* 0x0000100002007810 */ /* 0x000fe40007f7e0ff */
[----:B------:R-:W-:Y:S01]  /*6860*/  LOP3.LUT R52, R6, 0x70, R10, 0x78, !PT ;  /* 0x0000007006347812 */ /* 0x000fe200078e780a */
[----:B------:R2:W-:Y:S01]  /*6870*/  ST.E desc[UR48][R58.64], RZ ;  /* 0x000000ff3a007985 */ /* 0x0005e2000c101930 */
[C---:B-1----:R-:W-:Y:S01]  /*6880*/  IADD3 R4, P2, PT, R2.reuse, 0xa00, RZ ;  /* 0x00000a0002047810 */ /* 0x042fe20007f5e0ff */
[----:B------:R-:W-:Y:S01]  /*6890*/  IMAD.X R51, RZ, RZ, R3, P3 ;  /* 0x000000ffff337224 */ /* 0x000fe200018e0603 */
[----:B------:R-:W-:-:S02]  /*68a0*/  IADD3 R5, P1, PT, R2, 0xc00, RZ ;  /* 0x00000c0002057810 */ /* 0x000fc40007f3e0ff */
[----:B------:R-:W-:Y:S01]  /*68b0*/  IADD3 R6, P0, PT, R2, 0x1600, RZ ;  /* 0x0000160002067810 */ /* 0x000fe20007f1e0ff */
[----:B------:R-:W-:Y:S01]  /*68c0*/  IMAD.X R57, RZ, RZ, R3, P2 ;  /* 0x000000ffff397224 */ /* 0x000fe200010e0603 */
[----:B------:R-:W-:Y:S01]  /*68d0*/  SHF.R.U64 R7, R0, 0x3, R51 ;  /* 0x0000000300077819 */ /* 0x000fe20000001233 */
[--C-:B------:R-:W-:Y:S02]  /*68e0*/  IMAD.X R55, RZ, RZ, R3.reuse, P1 ;  /* 0x000000ffff377224 */ /* 0x100fe400008e0603 */
[----:B------:R-:W-:Y:S01]  /*68f0*/  IMAD.X R45, RZ, RZ, R3, P0 ;  /* 0x000000ffff2d7224 */ /* 0x000fe200000e0603 */
[C---:B------:R-:W-:Y:S02]  /*6900*/  SHF.R.U64 R8, R4.reuse, 0x3, R57 ;  /* 0x0000000304087819 */ /* 0x040fe40000001239 */
[----:B------:R-:W-:Y:S02]  /*6910*/  SHF.R.U64 R9, R5, 0x3, R55 ;  /* 0x0000000305097819 */ /* 0x000fe40000001237 */
[----:B------:R-:W-:-:S02]  /*6920*/  LOP3.LUT R56, R4, 0x70, R8, 0x78, !PT ;  /* 0x0000007004387812 */ /* 0x000fc400078e7808 */
[C---:B------:R-:W-:Y:S02]  /*6930*/  IADD3 R4, P2, PT, R2.reuse, 0x1200, RZ ;  /* 0x0000120002047810 */ /* 0x040fe40007f5e0ff */
[----:B------:R-:W-:Y:S01]  /*6940*/  LOP3.LUT R54, R5, 0x70, R9, 0x78, !PT ;  /* 0x0000007005367812 */ /* 0x000fe200078e7809 */
[----:B------:R2:W-:Y:S01]  /*6950*/  ST.E desc[UR48][R56.64], RZ ;  /* 0x000000ff38007985 */ /* 0x0005e2000c101930 */
[----:B------:R-:W-:Y:S01]  /*6960*/  IADD3 R5, P1, PT, R2, 0x1400, RZ ;  /* 0x0000140002057810 */ /* 0x000fe20007f3e0ff */
[----:B------:R-:W-:Y:S01]  /*6970*/  IMAD.X R49, RZ, RZ, R3, P2 ;  /* 0x000000ffff317224 */ /* 0x000fe200010e0603 */
[----:B------:R-:W-:Y:S01]  /*6980*/  SHF.R.U64 R10, R6, 0x3, R45 ;  /* 0x00000003060a7819 */ /* 0x000fe2000000122d */
[----:B------:R2:W-:Y:S01]  /*6990*/  ST.E desc[UR48][R54.64], RZ ;  /* 0x000000ff36007985 */ /* 0x0005e2000c101930 */
[----:B------:R-:W-:Y:S01]  /*69a0*/  LOP3.LUT R50, R0, 0x70, R7, 0x78, !PT ;  /* 0x0000007000327812 */ /* 0x000fe200078e7807 */
[----:B------:R-:W-:Y:S01]  /*69b0*/  IMAD.X R47, RZ, RZ, R3, P1 ;  /* 0x000000ffff2f7224 */ /* 0x000fe200008e0603 */
[----:B------:R-:W-:Y:S01]  /*69c0*/  SHF.R.U64 R8, R4, 0x3, R49 ;  /* 0x0000000304087819 */ /* 0x000fe20000001231 */
[----:B------:R2:W-:Y:S01]  /*69d0*/  ST.E desc[UR48][R52.64], RZ ;  /* 0x000000ff34007985 */ /* 0x0005e2000c101930 */
[----:B------:R-:W-:-:S02]  /*69e0*/  IADD3 R0, P3, PT, R2, 0x1800, RZ ;  /* 0x0000180002007810 */ /* 0x000fc40007f7e0ff */
[----:B------:R-:W-:Y:S01]  /*69f0*/  LOP3.LUT R48, R4, 0x70, R8, 0x78, !PT ;  /* 0x0000007004307812 */ /* 0x000fe200078e7808 */
[----:B------:R2:W-:Y:S01]  /*6a00*/  ST.E desc[UR48][R50.64], RZ ;  /* 0x000000ff32007985 */ /* 0x0005e2000c101930 */
[C---:B------:R-:W-:Y:S01]  /*6a10*/  SHF.R.U64 R9, R5.reuse, 0x3, R47 ;  /* 0x0000000305097819 */ /* 0x040fe2000000122f */
[----:B------:R-:W-:Y:S01]  /*6a20*/  IMAD.X R43, RZ, RZ, R3, P3 ;  /* 0x000000ffff2b7224 */ /* 0x000fe200018e0603 */
[----:B------:R-:W-:Y:S01]  /*6a30*/  LOP3.LUT R44, R6, 0x70, R10, 0x78, !PT ;  /* 0x00000070062c7812 */ /* 0x000fe200078e780a */
[----:B------:R2:W-:Y:S01]  /*6a40*/  ST.E desc[UR48][R48.64], RZ ;  /* 0x000000ff30007985 */ /* 0x0005e2000c101930 */
[C---:B------:R-:W-:Y:S02]  /*6a50*/  IADD3 R4, P2, PT, R2.reuse, 0x1a00, RZ ;  /* 0x00001a0002047810 */ /* 0x040fe40007f5e0ff */
[C---:B------:R-:W-:Y:S02]  /*6a60*/  IADD3 R6, P0, PT, R2.reuse, 0x1e00, RZ ;  /* 0x00001e0002067810 */ /* 0x040fe40007f1e0ff */
[----:B------:R-:W-:Y:S01]  /*6a70*/  LOP3.LUT R46, R5, 0x70, R9, 0x78, !PT ;  /* 0x00000070052e7812 */ /* 0x000fe200078e7809 */
[--C-:B------:R-:W-:Y:S01]  /*6a80*/  IMAD.X R41, RZ, RZ, R3.reuse, P2 ;  /* 0x000000ffff297224 */ /* 0x100fe200010e0603 */
[----:B------:R-:W-:Y:S01]  /*6a90*/  IADD3 R5, P1, PT, R2, 0x1c00, RZ ;  /* 0x00001c0002057810 */ /* 0x000fe20007f3e0ff */
[----:B------:R-:W-:Y:S01]  /*6aa0*/  IMAD.X R37, RZ, RZ, R3, P0 ;  /* 0x000000ffff257224 */ /* 0x000fe200000e0603 */
[----:B------:R-:W-:Y:S01]  /*6ab0*/  SHF.R.U64 R7, R0, 0x3, R43 ;  /* 0x0000000300077819 */ /* 0x000fe2000000122b */
[----:B------:R2:W-:Y:S01]  /*6ac0*/  ST.E desc[UR48][R46.64], RZ ;  /* 0x000000ff2e007985 */ /* 0x0005e2000c101930 */
[----:B------:R-:W-:Y:S01]  /*6ad0*/  SHF.R.U64 R8, R4, 0x3, R41 ;  /* 0x0000000304087819 */ /* 0x000fe20000001229 */
[----:B------:R-:W-:Y:S01]  /*6ae0*/  IMAD.X R39, RZ, RZ, R3, P1 ;  /* 0x000000ffff277224 */ /* 0x000fe200008e0603 */
[----:B------:R-:W-:Y:S01]  /*6af0*/  SHF.R.U64 R10, R6, 0x3, R37 ;  /* 0x00000003060a7819 */ /* 0x000fe20000001225 */
[----:B------:R2:W-:Y:S01]  /*6b00*/  ST.E desc[UR48][R44.64], RZ ;  /* 0x000000ff2c007985 */ /* 0x0005e2000c101930 */
[----:B------:R-:W-:-:S02]  /*6b10*/  LOP3.LUT R42, R0, 0x70, R7, 0x78, !PT ;  /* 0x00000070002a7812 */ /* 0x000fc400078e7807 */
[----:B------:R-:W-:Y:S02]  /*6b20*/  LOP3.LUT R40, R4, 0x70, R8, 0x78, !PT ;  /* 0x0000007004287812 */ /* 0x000fe400078e7808 */
[----:B------:R-:W-:Y:S01]  /*6b30*/  IADD3 R0, P3, PT, R2, 0x2000, RZ ;  /* 0x0000200002007810 */ /* 0x000fe20007f7e0ff */
[----:B------:R2:W-:Y:S01]  /*6b40*/  ST.E desc[UR48][R42.64], RZ ;  /* 0x000000ff2a007985 */ /* 0x0005e2000c101930 */
[----:B------:R-:W-:Y:S02]  /*6b50*/  SHF.R.U64 R9, R5, 0x3, R39 ;  /* 0x0000000305097819 */ /* 0x000fe40000001227 */
[----:B------:R-:W-:Y:S01]  /*6b60*/  LOP3.LUT R36, R6, 0x70, R10, 0x78, !PT ;  /* 0x0000007006247812 */ /* 0x000fe200078e780a */
[----:B------:R-:W-:Y:S01]  /*6b70*/  IMAD.X R35, RZ, RZ, R3, P3 ;  /* 0x000000ffff237224 */ /* 0x000fe200018e0603 */
[C---:B------:R-:W-:Y:S01]  /*6b80*/  IADD3 R4, P2, PT, R2.reuse, 0x2200, RZ ;  /* 0x0000220002047810 */ /* 0x040fe20007f5e0ff */
[----:B------:R2:W-:Y:S01]  /*6b90*/  ST.E desc[UR48][R40.64], RZ ;  /* 0x000000ff28007985 */ /* 0x0005e2000c101930 */
[----:B------:R-:W-:-:S02]  /*6ba0*/  IADD3 R6, P0, PT, R2, 0x2600, RZ ;  /* 0x0000260002067810 */ /* 0x000fc40007f1e0ff */
        /* <DEDUP_REMOVED lines=60> */
[----:B------:R-:W-:Y:S02]  /*6f70*/  IADD3 R66, P0, PT, R2, 0x3e00, RZ ;  /* 0x00003e0002427810 */ /* 0x000fe40007f1e0ff */
[----:B------:R-:W-:Y:S01]  /*6f80*/  LOP3.LUT R14, R5, 0x70, R9, 0x78, !PT ;  /* 0x00000070050e7812 */ /* 0x000fe200078e7809 */
[----:B------:R-:W-:Y:S01]  /*6f90*/  IMAD.X R9, RZ, RZ, R3, P2 ;  /* 0x000000ffff097224 */ /* 0x000fe200010e0603 */
[----:B------:R-:W-:Y:S01]  /*6fa0*/  SHF.R.U64 R8, R0, 0x3, R11 ;  /* 0x0000000300087819 */ /* 0x000fe2000000120b */
[--C-:B------:R-:W-:Y:S02]  /*6fb0*/  IMAD.X R7, RZ, RZ, R3.reuse, P1 ;  /* 0x000000ffff077224 */ /* 0x100fe400008e0603 */
[----:B------:R-:W-:Y:S01]  /*6fc0*/  IMAD.X R5, RZ, RZ, R3, P0 ;  /* 0x000000ffff057224 */ /* 0x000fe200000e0603 */
[----:B------:R-:W-:Y:S01]  /*6fd0*/  SHF.R.U64 R67, R4, 0x3, R9 ;  /* 0x0000000304437819 */ /* 0x000fe20000001209 */
[----:B------:R2:W-:Y:S01]  /*6fe0*/  ST.E desc[UR48][R14.64], RZ ;  /* 0x000000ff0e007985 */ /* 0x0005e2000c101930 */
[----:B------:R-:W-:-:S02]  /*6ff0*/  SHF.R.U64 R68, R6, 0x3, R7 ;  /* 0x0000000306447819 */ /* 0x000fc40000001207 */
[----:B------:R-:W-:Y:S01]  /*7000*/  SHF.R.U64 R69, R66, 0x3, R5 ;  /* 0x0000000342457819 */ /* 0x000fe20000001205 */
[----:B------:R2:W-:Y:S01]  /*7010*/  ST.E desc[UR48][R12.64], RZ ;  /* 0x000000ff0c007985 */ /* 0x0005e2000c101930 */
[----:B------:R-:W-:Y:S02]  /*7020*/  LOP3.LUT R10, R0, 0x70, R8, 0x78, !PT ;  /* 0x00000070000a7812 */ /* 0x000fe400078e7808 */
[----:B------:R-:W-:Y:S02]  /*7030*/  LOP3.LUT R8, R4, 0x70, R67, 0x78, !PT ;  /* 0x0000007004087812 */ /* 0x000fe400078e7843 */
[----:B------:R-:W-:Y:S01]  /*7040*/  LOP3.LUT R6, R6, 0x70, R68, 0x78, !PT ;  /* 0x0000007006067812 */ /* 0x000fe200078e7844 */
[----:B------:R2:W-:Y:S01]  /*7050*/  ST.E desc[UR48][R10.64], RZ ;  /* 0x000000ff0a007985 */ /* 0x0005e2000c101930 */
[----:B------:R-:W-:-:S03]  /*7060*/  LOP3.LUT R4, R66, 0x70, R69, 0x78, !PT ;  /* 0x0000007042047812 */ /* 0x000fc600078e7845 */
[----:B------:R2:W-:Y:S04]  /*7070*/  ST.E desc[UR48][R8.64], RZ ;  /* 0x000000ff08007985 */ /* 0x0005e8000c101930 */
[----:B------:R2:W-:Y:S04]  /*7080*/  ST.E desc[UR48][R6.64], RZ ;  /* 0x000000ff06007985 */ /* 0x0005e8000c101930 */
[----:B------:R2:W-:Y:S01]  /*7090*/  ST.E desc[UR48][R4.64], RZ ;  /* 0x000000ff04007985 */ /* 0x0005e2000c101930 */
[----:B---34-:R-:W-:Y:S05]  /*70a0*/  @!P6 BRA `(.L_x_151) ;  /* 0x000000000090e947 */ /* 0x018fea0003800000 */
[----:B------:R-:W1:Y:S01]  /*70b0*/  LDCU UR4, c[0x0][0x380] ;  /* 0x00007000ff0477ac */ /* 0x000e620008000800 */
[----:B--2---:R-:W-:Y:S01]  /*70c0*/  IADD3 R6, PT, PT, R81, R84, RZ ;  /* 0x0000005451067210 */ /* 0x004fe20007ffe0ff */
[----:B------:R-:W-:Y:S03]  /*70d0*/  BSSY.RECONVERGENT B0, `(.L_x_151) ;  /* 0x0000021000007945 */ /* 0x000fe60003800200 */
[----:B-1----:R-:W-:-:S13]  /*70e0*/  ISETP.GE.AND P0, PT, R6, UR4, PT ;  /* 0x0000000406007c0c */ /* 0x002fda000bf06270 */
[----:B------:R-:W-:Y:S05]  /*70f0*/  @P0 BRA `(.L_x_152) ;  /* 0x0000000000780947 */ /* 0x000fea0003800000 */
[----:B------:R-:W1:Y:S01]  /*7100*/  LDCU UR7, c[0x0][0x38c] ;  /* 0x00007180ff0777ac */ /* 0x000e620008000800 */
[----:B------:R-:W2:Y:S01]  /*7110*/  LDC.64 R8, c[0x0][0x880] ;  /* 0x00022000ff087b82 */ /* 0x000ea20000000a00 */
[----:B------:R-:W3:Y:S01]  /*7120*/  LDCU UR6, c[0x0][0x890] ;  /* 0x00011200ff0677ac */ /* 0x000ee20008000800 */
[----:B------:R-:W4:Y:S01]  /*7130*/  LDCU.64 UR4, c[0x0][0x888] ;  /* 0x00011100ff0477ac */ /* 0x000f220008000a00 */
[----:B-1----:R-:W1:Y:S01]  /*7140*/  I2F.U32.RP R4, UR7 ;  /* 0x0000000700047d06 */ /* 0x002e620008209000 */
[----:B------:R-:W-:Y:S01]  /*7150*/  ISETP.NE.U32.AND P0, PT, RZ, UR7, PT ;  /* 0x00000007ff007c0c */ /* 0x000fe2000bf05070 */
[----:B---3--:R-:W-:-:S06]  /*7160*/  IMAD R6, R83, UR6, R6 ;  /* 0x0000000653067c24 */ /* 0x008fcc000f8e0206 */
[----:B-1----:R-:W1:Y:S02]  /*7170*/  MUFU.RCP R4, R4 ;  /* 0x0000000400047308 */ /* 0x002e640000001000 */
[----:B-1----:R-:W-:-:S06]  /*7180*/  IADD3 R4, PT, PT, R4, 0xffffffe, RZ ;  /* 0x0ffffffe04047810 */ /* 0x002fcc0007ffe0ff */
[----:B------:R1:W3:Y:S02]  /*7190*/  F2I.FTZ.U32.TRUNC.NTZ R5, R4 ;  /* 0x0000000400057305 */ /* 0x0002e4000021f000 */
[----:B-1----:R-:W-:Y:S01]  /*71a0*/  HFMA2 R4, -RZ, RZ, 0, 0 ;  /* 0x00000000ff047431 */ /* 0x002fe200000001ff */
[----:B---3--:R-:W-:-:S05]  /*71b0*/  IADD3 R0, PT, PT, RZ, -R5, RZ ;  /* 0x80000005ff007210 */ /* 0x008fca0007ffe0ff */
[----:B------:R-:W-:-:S04]  /*71c0*/  IMAD R0, R0, UR7, RZ ;  /* 0x0000000700007c24 */ /* 0x000fc8000f8e02ff */
[----:B------:R-:W-:-:S06]  /*71d0*/  IMAD.HI.U32 R0, R5, R0, R4 ;  /* 0x0000000005007227 */ /* 0x000fcc00078e0004 */
[----:B------:R-:W-:-:S04]  /*71e0*/  IMAD.HI.U32 R0, R0, R85, RZ ;  /* 0x0000005500007227 */ /* 0x000fc800078e00ff */
[----:B------:R-:W-:-:S04]  /*71f0*/  IMAD.MOV R4, RZ, RZ, -R0 ;  /* 0x000000ffff047224 */ /* 0x000fc800078e0a00 */
[----:B------:R-:W-:-:S05]  /*7200*/  IMAD R4, R4, UR7, R85 ;  /* 0x0000000704047c24 */ /* 0x000fca000f8e0255 */
[----:B------:R-:W-:-:S13]  /*7210*/  ISETP.GE.U32.AND P2, PT, R4, UR7, PT ;  /* 0x0000000704007c0c */ /* 0x000fda000bf46070 */
[----:B------:R-:W-:Y:S02]  /*7220*/  @P2 IADD3 R4, PT, PT, R4, -UR7, RZ ;  /* 0x8000000704042c10 */ /* 0x000fe4000fffe0ff */
[----:B------:R-:W-:Y:S02]  /*7230*/  @P2 IADD3 R0, PT, PT, R0, 0x1, RZ ;  /* 0x0000000100002810 */ /* 0x000fe40007ffe0ff */
[----:B------:R-:W-:-:S13]  /*7240*/  ISETP.GE.U32.AND P1, PT, R4, UR7, PT ;  /* 0x0000000704007c0c */ /* 0x000fda000bf26070 */
[----:B------:R-:W-:Y:S01]  /*7250*/  @P1 VIADD R0, R0, 0x1 ;  /* 0x0000000100001836 */ /* 0x000fe20000000000 */
[----:B------:R-:W-:-:S04]  /*7260*/  @!P0 LOP3.LUT R0, RZ, UR7, RZ, 0x33, !PT ;  /* 0x00000007ff008c12 */ /* 0x000fc8000f8e33ff */
[C---:B------:R-:W-:Y:S01]  /*7270*/  IADD3 R4, PT, PT, -R0.reuse, RZ, RZ ;  /* 0x000000ff00047210 */ /* 0x040fe20007ffe1ff */
[----:B----4-:R-:W-:Y:S01]  /*7280*/  IMAD R0, R0, UR5, R6 ;  /* 0x0000000500007c24 */ /* 0x010fe2000f8e0206 */
[----:B------:R-:W-:-:S03]  /*7290*/  MOV R6, 0xff800000 ;  /* 0xff80000000067802 */ /* 0x000fc60000000f00 */
[----:B------:R-:W-:-:S04]  /*72a0*/  IMAD R4, R4, UR7, R85 ;  /* 0x0000000704047c24 */ /* 0x000fc8000f8e0255 */
[----:B------:R-:W-:-:S04]  /*72b0*/  IMAD R0, R4, UR4, R0 ;  /* 0x0000000404007c24 */ /* 0x000fc8000f8e0200 */
[----:B--2---:R-:W-:-:S05]  /*72c0*/  IMAD.WIDE.U32 R4, R0, 0x4, R8 ;  /* 0x0000000400047825 */ /* 0x004fca00078e0008 */
[----:B------:R1:W-:Y:S02]  /*72d0*/  STG.E desc[UR48][R4.64], R6 ;  /* 0x0000000604007986 */ /* 0x0003e4000c101930 */
.L_x_152:
[----:B------:R-:W-:Y:S05]  /*72e0*/  BSYNC.RECONVERGENT B0 ;  /* 0x0000000000007941 */ /* 0x000fea0003800200 */
.L_x_151:
[----:B------:R-:W-:-:S09]  /*72f0*/  UISETP.NE.AND UP0, UPT, UR38, URZ, UPT ;  /* 0x000000ff2600728c */ /* 0x000fd2000bf05270 */
[----:B------:R-:W-:Y:S05]  /*7300*/  BRA.U UP0, `(.L_x_153) ;  /* 0x0000000100047547 */ /* 0x000fea000b800000 */
[----:B------:R-:W-:Y:S05]  /*7310*/  BPT.TRAP 0x1 ;  /* 0x000000040000795c */ /* 0x000fea0000300000 */
.L_x_153:
[C---:B------:R-:W-:Y:S01]  /*7320*/  IADD3 R0, P1, PT, R2.reuse, 0x4000, RZ ;  /* 0x0000400002007810 */ /* 0x040fe20007f3e0ff */
[----:B------:R3:W-:Y:S01]  /*7330*/  SYNCS.ARRIVE.TRANS64.A1T0 RZ, [R82+URZ+0x140b0], RZ ;  /* 0x0140b0ff52ff79a7 */ /* 0x0007e200081000ff */
[C---:B-12---:R-:W-:Y:S01]  /*7340*/  IADD3 R4, P0, PT, R2.reuse, 0x4200, RZ ;  /* 0x0000420002047810 */ /* 0x046fe20007f1e0ff */
[----:B------:R-:W-:Y:S01]  /*7350*/  UISETP.NE.AND UP0, UPT, UR38, URZ, UPT ;  /* 0x000000ff2600728c */ /* 0x000fe2000bf05270 */
[C---:B------:R-:W-:Y:S01]  /*7360*/  IADD3 R6, P5, PT, R2.reuse, 0x4400, RZ ;  /* 0x0000440002067810 */ /* 0x040fe20007fbe0ff */
[--C-:B------:R-:W-:Y:S01]  /*7370*/  IMAD.X R65, RZ, RZ, R3.reuse, P1 ;  /* 0x000000ffff417224 */ /* 0x100fe200008e0603 */
        /* <DEDUP_REMOVED lines=10> */
[----:B------:R-:W-:Y:S01]  /*7420*/  IADD3 R18, P5, PT, R2, 0x5000, RZ ;  /* 0x0000500002127810 */ /* 0x000fe20007fbe0ff */
[----:B------:R-:W-:Y:S01]  /*7430*/  IMAD.X R53, RZ, RZ, R3, P1 ;  /* 0x000000ffff357224 */ /* 0x000fe200008e0603 */
[----:B------:R-:W-:Y:S01]  /*7440*/  SHF.R.U64 R34, R0, 0x3, R65 ;  /* 0x0000000300227819 */ /* 0x000fe20000001241 */
[--C-:B------:R-:W-:Y:S01]  /*7450*/  IMAD.X R51, RZ, RZ, R3.reuse, P0 ;  /* 0x000000ffff337224 */ /* 0x100fe200000e0603 */
[----:B------:R-:W-:Y:S01]  /*7460*/  IADD3 R20, P4, PT, R2, 0x5200, RZ ;  /* 0x0000520002147810 */ /* 0x000fe20007f9e0ff */
[----:B------:R-:W-:Y:S01]  /*7470*/  IMAD.X R49, RZ, RZ, R3, P5 ;  /* 0x000000ffff317224 */ /* 0x000fe200028e0603 */
[----:B------:R-:W-:-:S02]  /*7480*/  SHF.R.U64 R36, R4, 0x3, R63 ;  /* 0x0000000304247819 */ /* 0x000fc4000000123f */
[----:B------:R-:W-:Y:S01]  /*7490*/  IADD3 R22, P3, PT, R2, 0x5400, RZ ;  /* 0x0000540002167810 */ /* 0x000fe20007f7e0ff */
[----:B------:R-:W-:Y:S01]  /*74a0*/  IMAD.X R47, RZ, RZ, R3, P4 ;  /* 0x000000ffff2f7224 */ /* 0x000fe200020e0603 */
[----:B------:R-:W-:Y:S02]  /*74b0*/  SHF.R.U64 R38, R6, 0x3, R61 ;  /* 0x0000000306267819 */ /* 0x000fe4000000123d */
[----:B------:R-:W-:Y:S01]  /*74c0*/  IADD3 R24, P2, PT, R2, 0x5600, RZ ;  /* 0x0000560002187810 */ /* 0x000fe20007f5e0ff */
[----:B------:R-:W-:Y:S01]  /*74d0*/  IMAD.X R45, RZ, RZ, R3, P3 ;  /* 0x000000ffff2d7224 */ /* 0x000fe200018e0603 */
[----:B------:R-:W-:Y:S02]  /*74e0*/  SHF.R.U64 R40, R8, 0x3, R59 ;  /* 0x0000000308287819 */ /* 0x000fe4000000123b */
[----:B------:R-:W-:Y:S01]  /*74f0*/  LOP3.LUT R64, R0, 0x70, R34, 0x78, !PT ;  /* 0x0000007000407812 */ /* 0x000fe200078e7822 */
[----:B------:R-:W-:Y:S01]  /*7500*/  IMAD.X R43, RZ, RZ, R3, P2 ;  /* 0x000000ffff2b7224 */ /* 0x000fe200010e0603 */
[----:B------:R-:W-:-:S02]  /*7510*/  IADD3 R26, P1, PT, R2, 0x5800, RZ ;  /* 0x00005800021a7810 */ /* 0x000fc40007f3e0ff */
[----:B------:R-:W-:Y:S01]  /*7520*/  LOP3.LUT R62, R4, 0x70, R36, 0x78, !PT ;  /* 0x00000070043e7812 */ /* 0x000fe200078e7824 */
[----:B------:R3:W-:Y:S01]  /*7530*/  ST.E desc[UR48][R64.64], RZ ;  /* 0x000000ff40007985 */ /* 0x0007e2000c101930 */
[----:B------:R-:W-:Y:S01]  /*7540*/  SHF.R.U64 R0, R10, 0x3, R57 ;  /* 0x000000030a007819 */ /* 0x000fe20000001239 */
[----:B------:R-:W-:Y:S01]  /*7550*/  IMAD.X R41, RZ, RZ, R3, P1 ;  /* 0x000000ffff297224 */ /* 0x000fe200008e0603 */
[----:B------:R-:W-:Y:S01]  /*7560*/  IADD3 R28, P0, PT, R2, 0x5a00, RZ ;  /* 0x00005a00021c7810 */ /* 0x000fe20007f1e0ff */
[----:B------:R3:W-:Y:S01]  /*7570*/  ST.E desc[UR48][R62.64], RZ ;  /* 0x000000ff3e007985 */ /* 0x0007e2000c101930 */
        /* <DEDUP_REMOVED lines=78> */
[C---:B------:R-:W-:Y:S01]  /*7a60*/  IADD3 R79, P2, PT, R2.reuse, 0x7a00, RZ ;  /* 0x00007a00024f7810 */ /* 0x040fe20007f5e0ff */
[----:B------:R3:W-:Y:S01]  /*7a70*/  ST.E desc[UR48][R30.64], RZ ;  /* 0x000000ff1e007985 */ /* 0x0007e2000c101930 */
[----:B------:R-:W-:Y:S02]  /*7a80*/  SHF.R.U64 R4, R71, 0x3, R23 ;  /* 0x0000000347047819 */ /* 0x000fe40000001217 */
[----:B------:R-:W-:Y:S01]  /*7a90*/  IADD3 R80, P1, PT, R2, 0x7c00, RZ ;  /* 0x00007c0002507810 */ /* 0x000fe20007f3e0ff */
[----:B------:R-:W-:Y:S01]  /*7aa0*/  IMAD.X R7, RZ, RZ, R3, P2 ;  /* 0x000000ffff077224 */ /* 0x000fe200010e0603 */
[----:B------:R-:W-:-:S02]  /*7ab0*/  LOP3.LUT R28, R68, 0x70, R6, 0x78, !PT ;  /* 0x00000070441c7812 */ /* 0x000fc400078e7806 */
[----:B------:R-:W-:Y:S01]  /*7ac0*/  IADD3 R2, P0, PT, R2, 0x7e00, RZ ;  /* 0x00007e0002027810 */ /* 0x000fe20007f1e0ff */
[----:B------:R-:W-:Y:S01]  /*7ad0*/  IMAD.X R5, RZ, RZ, R3, P1 ;  /* 0x000000ffff057224 */ /* 0x000fe200008e0603 */
[----:B------:R-:W-:Y:S01]  /*7ae0*/  LOP3.LUT R26, R69, 0x70, R8, 0x78, !PT ;  /* 0x00000070451a7812 */ /* 0x000fe200078e7808 */
[----:B------:R3:W-:Y:S01]  /*7af0*/  ST.E desc[UR48][R28.64], RZ ;  /* 0x000000ff1c007985 */ /* 0x0007e2000c101930 */
[----:B------:R-:W-:Y:S01]  /*7b00*/  SHF.R.U64 R6, R72, 0x3, R21 ;  /* 0x0000000348067819 */ /* 0x000fe20000001215 */
[----:B------:R-:W-:Y:S01]  /*7b10*/  IMAD.X R3, RZ, RZ, R3, P0 ;  /* 0x000000ffff037224 */ /* 0x000fe200000e0603 */
[----:B------:R-:W-:Y:S01]  /*7b20*/  SHF.R.U64 R8, R73, 0x3, R19 ;  /* 0x0000000349087819 */ /* 0x000fe20000001213 */
[----:B------:R3:W-:Y:S01]  /*7b30*/  ST.E desc[UR48][R26.64], RZ ;  /* 0x000000ff1a007985 */ /* 0x0007e2000c101930 */
[----:B------:R-:W-:Y:S02]  /*7b40*/  LOP3.LUT R24, R70, 0x70, R0, 0x78, !PT ;  /* 0x0000007046187812 */ /* 0x000fe400078e7800 */
[----:B------:R-:W-:-:S02]  /*7b50*/  LOP3.LUT R22, R71, 0x70, R4, 0x78, !PT ;  /* 0x0000007047167812 */ /* 0x000fc400078e7804 */
[----:B------:R-:W-:Y:S01]  /*7b60*/  SHF.R.U64 R0, R74, 0x3, R17 ;  /* 0x000000034a007819 */ /* 0x000fe20000001211 */
[----:B------:R3:W-:Y:S01]  /*7b70*/  ST.E desc[UR48][R24.64], RZ ;  /* 0x000000ff18007985 */ /* 0x0007e2000c101930 */
[----:B------:R-:W-:Y:S02]  /*7b80*/  SHF.R.U64 R4, R75, 0x3, R15 ;  /* 0x000000034b047819 */ /* 0x000fe4000000120f */
[----:B------:R-:W-:Y:S01]  /*7b90*/  LOP3.LUT R20, R72, 0x70, R6, 0x78, !PT ;  /* 0x0000007048147812 */ /* 0x000fe200078e7806 */
[----:B------:R3:W-:Y:S01]  /*7ba0*/  ST.E desc[UR48][R22.64], RZ ;  /* 0x000000ff16007985 */ /* 0x0007e2000c101930 */
[----:B------:R-:W-:Y:S02]  /*7bb0*/  LOP3.LUT R18, R73, 0x70, R8, 0x78, !PT ;  /* 0x0000007049127812 */ /* 0x000fe400078e7808 */
[----:B------:R-:W-:Y:S01]  /*7bc0*/  SHF.R.U64 R6, R76, 0x3, R13 ;  /* 0x000000034c067819 */ /* 0x000fe2000000120d */
[----:B------:R3:W-:Y:S01]  /*7bd0*/  ST.E desc[UR48][R20.64], RZ ;  /* 0x000000ff14007985 */ /* 0x0007e2000c101930 */
[----:B------:R-:W-:-:S02]  /*7be0*/  SHF.R.U64 R8, R77, 0x3, R11 ;  /* 0x000000034d087819 */ /* 0x000fc4000000120b */
[----:B------:R-:W-:Y:S01]  /*7bf0*/  LOP3.LUT R16, R74, 0x70, R0, 0x78, !PT ;  /* 0x000000704a107812 */ /* 0x000fe200078e7800 */
[----:B------:R3:W-:Y:S01]  /*7c00*/  ST.E desc[UR48][R18.64], RZ ;  /* 0x000000ff12007985 */ /* 0x0007e2000c101930 */
[----:B------:R-:W-:Y:S02]  /*7c10*/  LOP3.LUT R14, R75, 0x70, R4, 0x78, !PT ;  /* 0x000000704b0e7812 */ /* 0x000fe400078e7804 */
[----:B------:R-:W-:Y:S01]  /*7c20*/  SHF.R.U64 R0, R78, 0x3, R9 ;  /* 0x000000034e007819 */ /* 0x000fe20000001209 */
[----:B------:R3:W-:Y:S01]  /*7c30*/  ST.E desc[UR48][R16.64], RZ ;  /* 0x000000ff10007985 */ /* 0x0007e2000c101930 */
[----:B------:R-:W-:Y:S02]  /*7c40*/  SHF.R.U64 R4, R79, 0x3, R7 ;  /* 0x000000034f047819 */ /* 0x000fe40000001207 */
[----:B------:R-:W-:Y:S01]  /*7c50*/  LOP3.LUT R12, R76, 0x70, R6, 0x78, !PT ;  /* 0x000000704c0c7812 */ /* 0x000fe200078e7806 */
[----:B------:R3:W-:Y:S01]  /*7c60*/  ST.E desc[UR48][R14.64], RZ ;  /* 0x000000ff0e007985 */ /* 0x0007e2000c101930 */
[----:B------:R-:W-:-:S02]  /*7c70*/  SHF.R.U64 R66, R80, 0x3, R5 ;  /* 0x0000000350427819 */ /* 0x000fc40000001205 */
[----:B------:R-:W-:Y:S01]  /*7c80*/  LOP3.LUT R10, R77, 0x70, R8, 0x78, !PT ;  /* 0x000000704d0a7812 */ /* 0x000fe200078e7808 */
[----:B------:R3:W-:Y:S01]  /*7c90*/  ST.E desc[UR48][R12.64], RZ ;  /* 0x000000ff0c007985 */ /* 0x0007e2000c101930 */
[----:B------:R-:W-:Y:S02]  /*7ca0*/  SHF.R.U64 R67, R2, 0x3, R3 ;  /* 0x0000000302437819 */ /* 0x000fe40000001203 */
[----:B------:R-:W-:Y:S01]  /*7cb0*/  LOP3.LUT R8, R78, 0x70, R0, 0x78, !PT ;  /* 0x000000704e087812 */ /* 0x000fe200078e7800 */
[----:B------:R3:W-:Y:S01]  /*7cc0*/  ST.E desc[UR48][R10.64], RZ ;  /* 0x000000ff0a007985 */ /* 0x0007e2000c101930 */
[----:B------:R-:W-:Y:S02]  /*7cd0*/  LOP3.LUT R6, R79, 0x70, R4, 0x78, !PT ;  /* 0x000000704f067812 */ /* 0x000fe400078e7804 */
[----:B------:R-:W-:Y:S01]  /*7ce0*/  LOP3.LUT R4, R80, 0x70, R66, 0x78, !PT ;  /* 0x0000007050047812 */ /* 0x000fe200078e7842 */
[----:B------:R3:W-:Y:S01]  /*7cf0*/  ST.E desc[UR48][R8.64], RZ ;  /* 0x000000ff08007985 */ /* 0x0007e2000c101930 */
[----:B------:R-:W-:-:S03]  /*7d00*/  LOP3.LUT R2, R2, 0x70, R67, 0x78, !PT ;  /* 0x0000007002027812 */ /* 0x000fc600078e7843 */
[----:B------:R3:W-:Y:S04]  /*7d10*/  ST.E desc[UR48][R6.64], RZ ;  /* 0x000000ff06007985 */ /* 0x0007e8000c101930 */
[----:B------:R3:W-:Y:S04]  /*7d20*/  ST.E desc[UR48][R4.64], RZ ;  /* 0x000000ff04007985 */ /* 0x0007e8000c101930 */
[----:B------:R3:W-:Y:S01]  /*7d30*/  ST.E desc[UR48][R2.64], RZ ;  /* 0x000000ff02007985 */ /* 0x0007e2000c101930 */
[----:B------:R-:W-:Y:S01]  /*7d40*/  @!PT LDS RZ, [RZ] ;  /* 0x00000000fffff984 */ /* 0x000fe20000000800 */
[----:B------:R-:W-:Y:S01]  /*7d50*/  @!PT LDS RZ, [RZ] ;  /* 0x00000000fffff984 */ /* 0x000fe20000000800 */
[----:B------:R-:W-:Y:S01]  /*7d60*/  @!PT LDS RZ, [RZ] ;  /* 0x00000000fffff984 */ /* 0x000fe20000000800 */
[----:B------:R-:W-:Y:S01]  /*7d70*/  @!PT LDS RZ, [RZ] ;  /* 0x00000000fffff984 */ /* 0x000fe20000000800 */
[----:B------:R1:W-:Y:S06]  /*7d80*/  MEMBAR.ALL.CTA ;  /* 0x0000000000007992 */ /* 0x0003ec0000008000 */
[----:B-1----:R-:W1:Y:S01]  /*7d90*/  FENCE.VIEW.ASYNC.S ;  /* 0x00000000000073c6 */ /* 0x002e620000000000 */
[----:B------:R-:W-:Y:S05]  /*7da0*/  BRA.U UP0, `(.L_x_154) ;  /* 0x0000000100047547 */ /* 0x000fea000b800000 */
[----:B------:R-:W-:Y:S05]  /*7db0*/  BPT.TRAP 0x1 ;  /* 0x000000040000795c */ /* 0x000fea0000300000 */
.L_x_154:
[----:B------:R-:W-:-:S05]  /*7dc0*/  HFMA2 R0, -RZ, RZ, 0, 5.9604644775390625e-08 ;  /* 0x00000001ff007431 */ /* 0x000fca00000001ff */
[----:B------:R-:W-:-:S04]  /*7dd0*/  SHF.L.U32 R0, R0, 0x1f, RZ ;  /* 0x0000001f00007819 */ /* 0x000fc800000006ff */
[----:B-1----:R-:W1:Y:S02]  /*7de0*/  SYNCS.PHASECHK.TRANS64.TRYWAIT P0, [R82+URZ+0x140c8], R0 ;  /* 0x0140c800520075a7 */ /* 0x002e6400080011ff */
[----:B-1----:R-:W-:Y:S05]  /*7df0*/  @!P0 BRA `(.L_x_155) ;  /* 0x000000c800bc8947 */ /* 0x002fea0003800000 */
.L_x_380:
[----:B------:R-:W-:Y:S05]  /*7e00*/  @!P6 BRA `(.L_x_156) ;  /* 0x000000000090e947 */ /* 0x000fea0003800000 */
[----:B------:R-:W2:Y:S01]  /*7e10*/  LDCU UR4, c[0x0][0x380] ;  /* 0x00007000ff0477ac */ /* 0x000ea20008000800 */
[----:B---3--:R-:W-:Y:S01]  /*7e20*/  IADD3 R4, PT, PT, R84, 0x80, R81 ;  /* 0x0000008054047810 */ /* 0x008fe20007ffe051 */
[----:B------:R-:W-:Y:S03]  /*7e30*/  BSSY.RECONVERGENT B0, `(.L_x_156) ;  /* 0x0000021000007945 */ /* 0x000fe60003800200 */
[----:B--2---:R-:W-:-:S13]  /*7e40*/  ISETP.GE.AND P0, PT, R4, UR4, PT ;  /* 0x0000000404007c0c */ /* 0x004fda000bf06270 */
[----:B------:R-:W-:Y:S05]  /*7e50*/  @P0 BRA `(.L_x_157) ;  /* 0x0000000000780947 */ /* 0x000fea0003800000 */
[----:B------:R-:W2:Y:S01]  /*7e60*/  LDCU UR7, c[0x0][0x38c] ;  /* 0x00007180ff0777ac */ /* 0x000ea20008000800 */
[----:B------:R-:W3:Y:S01]  /*7e70*/  LDC.64 R6, c[0x0][0x880] ;  /* 0x00022000ff067b82 */ /* 0x000ee20000000a00 */
[----:B------:R-:W4:Y:S01]  /*7e80*/  LDCU UR6, c[0x0][0x890] ;  /* 0x00011200ff0677ac */ /* 0x000f220008000800 */
[----:B------:R-:W5:Y:S01]  /*7e90*/  LDCU.64 UR4, c[0x0][0x888] ;  /* 0x00011100ff0477ac */ /* 0x000f620008000a00 */
[----:B--2---:R-:W2:Y:S01]  /*7ea0*/  I2F.U32.RP R2, UR7 ;  /* 0x0000000700027d06 */ /* 0x004ea20008209000 */
[----:B------:R-:W-:Y:S01]  /*7eb0*/  ISETP.NE.U32.AND P0, PT, RZ, UR7, PT ;  /* 0x00000007ff007c0c */ /* 0x000fe2000bf05070 */
[----:B----4-:R-:W-:-:S06]  /*7ec0*/  IMAD R4, R83, UR6, R4 ;  /* 0x0000000653047c24 */ /* 0x010fcc000f8e0204 */
[----:B--2---:R-:W2:Y:S02]  /*7ed0*/  MUFU.RCP R2, R2 ;  /* 0x0000000200027308 */ /* 0x004ea40000001000 */
[----:B--2---:R-:W-:-:S06]  /*7ee0*/  IADD3 R2, PT, PT, R2, 0xffffffe, RZ ;  /* 0x0ffffffe02027810 */ /* 0x004fcc0007ffe0ff */
[----:B------:R-:W1:Y:S02]  /*7ef0*/  F2I.FTZ.U32.TRUNC.NTZ R3, R2 ;  /* 0x0000000200037305 */ /* 0x000e64000021f000 */
[----:B-1----:R-:W-:Y:S02]  /*7f00*/  IADD3 R0, PT, PT, RZ, -R3, RZ ;  /* 0x80000003ff007210 */ /* 0x002fe40007ffe0ff */
[----:B------:R-:W-:-:S03]  /*7f10*/  MOV R2, RZ ;  /* 0x000000ff00027202 */ /* 0x000fc60000000f00 */
        /* <DEDUP_REMOVED lines=12> */
[----:B-----5:R-:W-:Y:S01]  /*7fe0*/  IMAD R0, R0, UR5, R4 ;  /* 0x0000000500007c24 */ /* 0x020fe2000f8e0204 */
[----:B------:R-:W-:-:S03]  /*7ff0*/  MOV R4, 0xff800000 ;  /* 0xff80000000047802 */ /* 0x000fc60000000f00 */
[----:B------:R-:W-:-:S04]  /*8000*/  IMAD R2, R2, UR7, R85 ;  /* 0x0000000702027c24 */ /* 0x000fc8000f8e0255 */
[----:B------:R-:W-:-:S04]  /*8010*/  IMAD R0, R2, UR4, R0 ;  /* 0x0000000402007c24 */ /* 0x000fc8000f8e0200 */
[----:B---3--:R-:W-:-:S05]  /*8020*/  IMAD.WIDE.U32 R2, R0, 0x4, R6 ;  /* 0x0000000400027825 */ /* 0x008fca00078e0006 */
[----:B------:R2:W-:Y:S02]  /*8030*/  STG.E desc[UR48][R2.64], R4 ;  /* 0x0000000402007986 */ /* 0x0005e4000c101930 */
.L_x_157:
[----:B------:R-:W-:Y:S05]  /*8040*/  BSYNC.RECONVERGENT B0 ;  /* 0x0000000000007941 */ /* 0x000fea0003800200 */
.L_x_156:
[----:B------:R-:W-:Y:S01]  /*8050*/  @!PT LDS RZ, [RZ] ;  /* 0x00000000fffff984 */ /* 0x000fe20000000800 */
[----:B------:R-:W-:Y:S01]  /*8060*/  @!PT LDS RZ, [RZ] ;  /* 0x00000000fffff984 */ /* 0x000fe20000000800 */
[----:B------:R-:W-:Y:S01]  /*8070*/  @!PT LDS RZ, [RZ] ;  /* 0x00000000fffff984 */ /* 0x000fe20000000800 */
[----:B------:R-:W-:Y:S01]  /*8080*/  @!PT LDS RZ, [RZ] ;  /* 0x00000000fffff984 */ /* 0x000fe20000000800 */
[----:B------:R4:W-:Y:S06]  /*8090*/  MEMBAR.ALL.CTA ;  /* 0x0000000000007992 */ /* 0x0009ec0000008000 */
[----:B----4-:R-:W4:Y:S01]  /*80a0*/  FENCE.VIEW.ASYNC.S ;  /* 0x00000000000073c6 */ /* 0x010f220000000000 */
[----:B------:R-:W-:-:S09]  /*80b0*/  UISETP.NE.AND UP0, UPT, UR38, URZ, UPT ;  /* 0x000000ff2600728c */ /* 0x000fd2000bf05270 */
[----:B------:R-:W-:Y:S05]  /*80c0*/  BRA.U UP0, `(.L_x_158) ;  /* 0x0000000100047547 */ /* 0x000fea000b800000 */
[----:B------:R-:W-:Y:S05]  /*80d0*/  BPT.TRAP 0x1 ;  /* 0x000000040000795c */ /* 0x000fea0000300000 */
.L_x_158:
[----:B----4-:R-:W-:Y:S01]  /*80e0*/  SYNCS.ARRIVE.TRANS64.A1T0 RZ, [R82+URZ+0x140b8], RZ ;  /* 0x0140b8ff52ff79a7 */ /* 0x010fe200081000ff */
[----:B------:R-:W-:Y:S05]  /*80f0*/  EXIT ;  /* 0x000000000000794d */ /* 0x000fea0003800000 */
.L_x_87:
[----:B------:R-:W-:Y:S01]  /*8100*/  UISETP.NE.AND UP0, UPT, UR37, URZ, UPT ;  /* 0x000000ff2500728c */ /* 0x000fe2000bf05270 */
[C---:B------:R-:W-:Y:S01]  /*8110*/  IMAD.U32 R23, R24.reuse, 0x10000, RZ ;  /* 0x0001000018177824 */ /* 0x040fe200078e00ff */
[C---:B------:R-:W-:Y:S02]  /*8120*/  LOP3.LUT R65, R24.reuse, 0x1f, RZ, 0xc0, !PT ;  /* 0x0000001f18417812 */ /* 0x040fe400078ec0ff */
[----:B------:R-:W-:Y:S02]  /*8130*/  LOP3.LUT R64, R24, 0x7f, RZ, 0xc0, !PT ;  /* 0x0000007f18407812 */ /* 0x000fe400078ec0ff */
[----:B------:R-:W-:-:S04]  /*8140*/  LOP3.LUT R23, R23, 0x600000, RZ, 0xc0, !PT ;  /* 0x0060000017177812 */ /* 0x000fc800078ec0ff */
[----:B------:R-:W-:Y:S01]  /*8150*/  LOP3.LUT R62, R23, 0x80, RZ, 0xfc, !PT ;  /* 0x00000080173e7812 */ /* 0x000fe200078efcff */
[----:B------:R-:W-:Y:S05]  /*8160*/  BRA.U !UP0, `(.L_x_159) ;  /* 0x0000000108047547 */ /* 0x000fea000b800000 */
[----:B------:R-:W-:Y:S05]  /*8170*/  BPT.TRAP 0x1 ;  /* 0x000000040000795c */ /* 0x000fea0000300000 */
.L_x_159:
[----:B------:R-:W1:Y:S01]  /*8180*/  S2UR UR40, SR_CgaCtaId ;  /* 0x00000000002879c3 */ /* 0x000e620000008800 */
[----:B------:R-:W-:Y:S01]  /*8190*/  UMOV UR39, 0x400 ;  /* 0x0000040000277882 */ /* 0x000fe20000000000 */
[----:B------:R-:W-:Y:S01]  /*81a0*/  SHF.L.U32 R0, RZ, 0x1f, RZ ;  /* 0x0000001fff007819 */ /* 0x000fe200000006ff */
[----:B-1----:R-:W-:-:S09]  /*81b0*/  ULEA UR39, UR40, UR39, 0x18 ;  /* 0x0000002728277291 */ /* 0x002fd2000f8ec0ff */
[----:B------:R-:W1:Y:S02]  /*81c0*/  SYNCS.PHASECHK.TRANS64.TRYWAIT P0, [UR39+0x14070], R0 ;  /* 0x01407000ff0075a7 */ /* 0x000e640008001127 */
[----:B-1----:R-:W-:Y:S05]  /*81d0*/  @!P0 BRA `(.L_x_160) ;  /* 0x000000c400d88947 */ /* 0x002fea0003800000 */
.L_x_381:
[----:B------:R-:W-:-:S09]  /*81e0*/  UISETP.NE.AND UP0, UPT, UR37, URZ, UPT ;  /* 0x000000ff2500728c */ /* 0x000fd2000bf05270 */
[----:B------:R-:W-:Y:S05]  /*81f0*/  BRA.U !UP0, `(.L_x_161) ;  /* 0x0000000108047547 */ /* 0x000fea000b800000 */
[----:B------:R-:W-:Y:S05]  /*8200*/  BPT.TRAP 0x1 ;  /* 0x000000040000795c */ /* 0x000fea0000300000 */
.L_x_161:
[----:B------:R-:W-:Y:S02]  /*8210*/  UIADD3 UR46, UPT, UPT, UR39, 0x14078, URZ ;  /* 0x00014078272e7890 */ /* 0x000fe4000fffe0ff */
[----:B------:R-:W-:Y:S02]  /*8220*/  UISETP.NE.AND UP0, UPT, UR36, URZ, UPT ;  /* 0x000000ff2400728c */ /* 0x000fe4000bf05270 */
[----:B------:R-:W-:-:S09]  /*8230*/  UPRMT UR4, UR40, 0x654, UR46 ;  /* 0x0000065428047896 */ /* 0x000fd2000800002e */
[----:B------:R-:W-:Y:S01]  /*8240*/  SYNCS.ARRIVE.TRANS64.RED.A1T0 RZ, [UR4], RZ ;  /* 0x000000ffffff79a7 */ /* 0x000fe20008100404 */
[----:B------:R-:W-:Y:S05]  /*8250*/  BRA.U !UP0, `(.L_x_162) ;  /* 0x0000000108047547 */ /* 0x000fea000b800000 */
[----:B------:R-:W-:Y:S05]  /*8260*/  BPT.TRAP 0x1 ;  /* 0x000000040000795c */ /* 0x000fea0000300000 */
.L_x_162:
[----:B------:R-:W2:Y:S01]  /*8270*/  SYNCS.PHASECHK.TRANS64.TRYWAIT P0, [UR39+0x14080], R0 ;  /* 0x01408000ff0075a7 */ /* 0x000ea20008001127 */
[----:B------:R-:W-:Y:S01]  /*8280*/  UMOV UR45, URZ ;  /* 0x000000ff002d7c82 */ /* 0x000fe20008000000 */
[----:B--2---:R-:W-:Y:S05]  /*8290*/  @!P0 BRA `(.L_x_163) ;  /* 0x000000c400c08947 */ /* 0x004fea0003800000 */
.L_x_382:
[----:B------:R-:W-:Y:S01]  /*82a0*/  UISETP.GE.AND UP0, UPT, UR5, 0x81, UPT ;  /* 0x000000810500788c */ /* 0x000fe2000bf06270 */
[----:B------:R-:W-:Y:S01]  /*82b0*/  UMOV UR44, 0x1 ;  /* 0x00000001002c7882 */ /* 0x000fe20000000000 */
[----:B------:R-:W-:-:S07]  /*82c0*/  UMOV UR43, 0x1 ;  /* 0x00000001002b7882 */ /* 0x000fce0000000000 */
[----:B------:R-:W-:Y:S05]  /*82d0*/  BRA.U !UP0, `(.L_x_164) ;  /* 0x00000021089c7547 */ /* 0x000fea000b800000 */
[----:B------:R-:W-:Y:S01]  /*82e0*/  UIADD3 UR5, UPT, UPT, UR5, 0x7f, URZ ;  /* 0x0000007f05057890 */ /* 0x000fe2000fffe0ff */
[----:B------:R-:W-:Y:S01]  /*82f0*/  VIADD R60, R23, 0x100 ;  /* 0x00000100173c7836 */ /* 0x000fe20000000000 */
[----:B------:R-:W-:Y:S01]  /*8300*/  LOP3.LUT R17, R63, 0x3, RZ, 0xc0, !PT ;  /* 0x000000033f117812 */ /* 0x000fe200078ec0ff */
[C---:B------:R-:W-:Y:S01]  /*8310*/  VIADD R59, R23.reuse, 0x180 ;  /* 0x00000180173b7836 */ /* 0x040fe20000000000 */
[----:B------:R-:W-:Y:S01]  /*8320*/  USHF.R.S32.HI UR4, URZ, 0x1f, UR5 ;  /* 0x0000001fff047899 */ /* 0x000fe20008011405 */
[C---:B------:R-:W-:Y:S01]  /*8330*/  VIADD R58, R23.reuse, 0x110 ;  /* 0x00000110173a7836 */ /* 0x040fe20000000000 */
[----:B------:R-:W-:Y:S01]  /*8340*/  SHF.R.U32.HI R61, RZ, 0x15, R62 ;  /* 0x00000015ff3d7819 */ /* 0x000fe2000001163e */
[C---:B------:R-:W-:Y:S01]  /*8350*/  VIADD R57, R23.reuse, 0x120 ;  /* 0x0000012017397836 */ /* 0x040fe20000000000 */
[----:B------:R-:W-:Y:S01]  /*8360*/  ULEA.HI UR4, UR4, UR5, URZ, 0x7 ;  /* 0x0000000504047291 */ /* 0x000fe2000f8f38ff */
[C---:B------:R-:W-:Y:S01]  /*8370*/  VIADD R56, R23.reuse, 0x130 ;  /* 0x0000013017387836 */ /* 0x040fe20000000000 */
[----:B------:R-:W-:Y:S01]  /*8380*/  SHF.R.U32.HI R60, RZ, 0x15, R60 ;  /* 0x00000015ff3c7819 */ /* 0x000fe2000001163c */
[C---:B------:R-:W-:Y:S01]  /*8390*/  VIADD R22, R23.reuse, 0x190 ;  /* 0x0000019017167836 */ /* 0x040fe20000000000 */
[----:B------:R-:W-:Y:S01]  /*83a0*/  SHF.R.U32.HI R59, RZ, 0x15, R59 ;  /* 0x00000015ff3b7819 */ /* 0x000fe2000001163b */
[C---:B------:R-:W-:Y:S01]  /*83b0*/  VIADD R19, R23.reuse, 0x1a0 ;  /* 0x000001a017137836 */ /* 0x040fe20000000000 */
[----:B------:R-:W-:Y:S01]  /*83c0*/  SHF.R.U32.HI R58, RZ, 0x15, R58 ;  /* 0x00000015ff3a7819 */ /* 0x000fe2000001163a */
[----:B------:R-:W-:Y:S01]  /*83d0*/  VIADD R18, R23, 0x1b0 ;  /* 0x000001b017127836 */ /* 0x000fe20000000000 */
[----:B------:R-:W-:Y:S01]  /*83e0*/  SHF.R.U32.HI R57, RZ, 0x15, R57 ;  /* 0x00000015ff397819 */ /* 0x000fe20000011639 */
[----:B------:R-:W-:Y:S01]  /*83f0*/  UMOV UR45, URZ ;  /* 0x000000ff002d7c82 */ /* 0x000fe20008000000 */
[----:B------:R-:W-:Y:S01]  /*8400*/  SHF.R.U32.HI R56, RZ, 0x15, R56 ;  /* 0x00000015ff387819 */ /* 0x000fe20000011638 */
[----:B------:R-:W-:Y:S01]  /*8410*/  USHF.R.S32.HI UR42, URZ, 0x7, UR4 ;  /* 0x00000007ff2a7899 */ /* 0x000fe20008011404 */
[----:B------:R-:W-:Y:S01]  /*8420*/  SHF.R.U32.HI R22, RZ, 0x15, R22 ;  /* 0x00000015ff167819 */ /* 0x000fe20000011616 */
[----:B------:R-:W-:Y:S01]  /*8430*/  UMOV UR43, 0x1 ;  /* 0x00000001002b7882 */ /* 0x000fe20000000000 */
[----:B------:R-:W-:Y:S01]  /*8440*/  SHF.R.U32.HI R19, RZ, 0x15, R19 ;  /* 0x00000015ff137819 */ /* 0x000fe20000011613 */
[----:B------:R-:W-:Y:S01]  /*8450*/  UMOV UR41, URZ ;  /* 0x000000ff00297c82 */ /* 0x000fe20008000000 */
[----:B------:R-:W-:-:S07]  /*8460*/  SHF.R.U32.HI R18, RZ, 0x15, R18 ;  /* 0x00000015ff127819 */ /* 0x000fce0000011612 */
.L_x_196:
[----:B------:R-:W-:Y:S01]  /*8470*/  UISETP.NE.AND UP0, UPT, UR37, URZ, UPT ;  /* 0x000000ff2500728c */ /* 0x000fe2000bf05270 */
[----:B------:R-:W-:Y:S01]  /*8480*/  UMOV UR4, UR42 ;  /* 0x0000002a00047c82 */ /* 0x000fe20008000000 */
[----:B------:R-:W-:Y:S02]  /*8490*/  UIADD3 UR42, UPT, UPT, UR42, -0x1, URZ ;  /* 0xffffffff2a2a7890 */ /* 0x000fe4000fffe0ff */
[----:B------:R-:W-:Y:S01]  /*84a0*/  UISETP.GT.AND UP1, UPT, UR4, 0x2, UPT ;  /* 0x000000020400788c */ /* 0x000fe2000bf24270 */
[----:B------:R-:W-:-:S03]  /*84b0*/  UMOV UR44, UR41 ;  /* 0x00000029002c7c82 */ /* 0x000fc60008000000 */
[----:B------:R-:W-:Y:S01]  /*84c0*/  UP2UR UR47, UPR, URZ, 0x2 ;  /* 0x00000002ff2f7883 */ /* 0x000fe20008000000 */
[----:B--234-:R-:W-:Y:S11]  /*84d0*/  BRA.U !UP0, `(.L_x_165) ;  /* 0x0000000108047547 */ /* 0x01cff6000b800000 */
[----:B------:R-:W-:Y:S05]  /*84e0*/  BPT.TRAP 0x1 ;  /* 0x000000040000795c */ /* 0x000fea0000300000 */
.L_x_165:
[----:B-12---:R-:W-:-:S04]  /*84f0*/  MOV R0, UR43 ;  /* 0x0000002b00007c02 */ /* 0x006fc80008000f00 */
[----:B------:R-:W-:-:S04]  /*8500*/  SHF.L.U32 R0, R0, 0x1f, RZ ;  /* 0x0000001f00007819 */ /* 0x000fc800000006ff */
[----:B------:R-:W1:Y:S02]  /*8510*/  SYNCS.PHASECHK.TRANS64.TRYWAIT P0, [UR39+0x14070], R0 ;  /* 0x01407000ff0075a7 */ /* 0x000e640008001127 */
[----:B-1----:R-:W-:Y:S05]  /*8520*/  @!P0 BRA `(.L_x_166) ;  /* 0x000000c400348947 */ /* 0x002fea0003800000 */
.L_x_383:
[----:B------:R-:W-:Y:S01]  /*8530*/  R2UR UR4, R23 ;  /* 0x00000000170472ca */ /* 0x000fe200000e0000 */
[----:B------:R-:W-:Y:S01]  /*8540*/  UISETP.NE.AND UP0, UPT, UR38, URZ, UPT ;  /* 0x000000ff2600728c */ /* 0x000fe2000bf05270 */
[----:B------:R-:W-:Y:S01]  /*8550*/  PLOP3.LUT P0, PT, PT, PT, PT, 0x80, 0x8 ;  /* 0x000000000008781c */ /* 0x000fe20003f0f070 */
[----:B------:R-:W-:-:S10]  /*8560*/  IMAD.MOV.U32 R16, RZ, RZ, 0x3f800000 ;  /* 0x3f800000ff107424 */ /* 0x000fd400078e00ff */
[----:B-1----:R-:W1:Y:S02]  /*8570*/  LDTM.x2 R2, tmem[UR4] ;  /* 0x00000004000279ee */ /* 0x002e6400080c0000 */
[----:B-1----:R-:W-:-:S13]  /*8580*/  FSETP.NEU.AND P2, PT, R2, R3, PT ;  /* 0x000000030200720b */ /* 0x002fda0003f4d000 */
[----:B------:R-:W1:Y:S01]  /*8590*/  @P2 LDC R4, c[0x0][0x704] ;  /* 0x0001c100ff042b82 */ /* 0x000e620000000800 */
[----:B------:R-:W-:-:S04]  /*85a0*/  @P2 FADD R0, R2, -R3 ;  /* 0x8000000302002221 */ /* 0x000fc80000000000 */
[----:B-1----:R-:W-:-:S05]  /*85b0*/  @P2 FMUL R0, R0, R4 ;  /* 0x0000000400002220 */ /* 0x002fca0000400000 */
[----:B------:R-:W-:-:S04]  /*85c0*/  @P2 FSETP.GEU.AND P1, PT, R0, -126, PT ;  /* 0xc2fc00000000280b */ /* 0x000fc80003f2e000 */
[----:B------:R-:W-:-:S13]  /*85d0*/  @P2 PLOP3.LUT P0, PT, P1, PT, PT, 0x80, 0x8 ;  /* 0x000000000008281c */ /* 0x000fda0000f0f070 */
[----:B------:R-:W-:-:S06]  /*85e0*/  @!P0 FMUL R0, R0, 0.5 ;  /* 0x3f00000000008820 */ /* 0x000fcc0000400000 */
[----:B------:R-:W1:Y:S02]  /*85f0*/  @P2 MUFU.EX2 R0, R0 ;  /* 0x0000000000002308 */ /* 0x000e640000000800 */
[----:B-1----:R-:W-:-:S05]  /*8600*/  @!P0 FMUL R0, R0, R0 ;  /* 0x0000000000008220 */ /* 0x002fca0000400000 */
[----:B------:R-:W-:Y:S01]  /*8610*/  @P2 MOV R16, R0 ;  /* 0x0000000000102202 */ /* 0x000fe20000000f00 */
[----:B------:R-:W-:Y:S06]  /*8620*/  BRA.U UP0, `(.L_x_167) ;  /* 0x0000000100047547 */ /* 0x000fec000b800000 */
[----:B------:R-:W-:Y:S05]  /*8630*/  BPT.TRAP 0x1 ;  /* 0x000000040000795c */ /* 0x000fea0000300000 */
.L_x_167:
[----:B------:R-:W-:Y:S01]  /*8640*/  IMAD.U32 R0, RZ, RZ, UR45 ;  /* 0x0000002dff007e24 */ /* 0x000fe2000f8e00ff */
[----:B------:R-:W-:-:S04]  /*8650*/  FSETP.NEU.AND P1, PT, R16, 1, PT ;  /* 0x3f8000001000780b */ /* 0x000fc80003f2d000 */
[----:B------:R-:W-:-:S04]  /*8660*/  SHF.L.U32 R0, R0, 0x1f, RZ ;  /* 0x0000001f00007819 */ /* 0x000fc800000006ff */
[----:B------:R-:W1:Y:S02]  /*8670*/  SYNCS.PHASECHK.TRANS64.TRYWAIT P0, [UR39+0x14090], R0 ;  /* 0x01409000ff0075a7 */ /* 0x000e640008001127 */
[----:B-1----:R-:W-:Y:S05]  /*8680*/  @!P0 BRA `(.L_x_168) ;  /* 0x000000c000f48947 */ /* 0x002fea0003800000 */
.L_x_384:
[----:B------:R-:W-:-:S13]  /*8690*/  VOTE.ANY P1, P1 ;  /* 0x0000000000ff7806 */ /* 0x000fda0000820100 */
[----:B------:R-:W-:Y:S05]  /*86a0*/  @!P1 BRA `(.L_x_169) ;  /* 0x0000000c00309947 */ /* 0x000fea0003800000 */
[----:B------:R-:W-:-:S13]  /*86b0*/  ISETP.NE.AND P0, PT, R17, R60, PT ;  /* 0x0000003c1100720c */ /* 0x000fda0003f05270 */
[----:B------:R-:W-:Y:S05]  /*86c0*/  @!P0 BRA `(.L_x_170) ;  /* 0x0000000000408947 */ /* 0x000fea0003800000 */
[----:B-1----:R-:W-:Y:S01]  /*86d0*/  MOV R2, 0x8 ;  /* 0x0000000800027802 */ /* 0x002fe20000000f00 */
[----:B------:R-:W1:Y:S01]  /*86e0*/  LDCU.64 UR8, c[0x4][0xb0] ;  /* 0x01001600ff0877ac */ /* 0x000e620008000a00 */
[----:B------:R-:W-:Y:S02]  /*86f0*/  HFMA2 R12, -RZ, RZ, 0, 5.9604644775390625e-08 ;  /* 0x00000001ff0c7431 */ /* 0x000fe400000001ff */
[----:B------:R-:W-:Y:S01]  /*8700*/  IMAD.MOV.U32 R8, RZ, RZ, 0x192 ;  /* 0x00000192ff087424 */ /* 0x000fe200078e00ff */
[----:B------:R-:W2:Y:S01]  /*8710*/  LDCU.64 UR6, c[0x4][0xb8] ;  /* 0x01001700ff0677ac */ /* 0x000ea20008000a00 */
[----:B------:R-:W3:Y:S01]  /*8720*/  LDC.64 R2, c[0x4][R2] ;  /* 0x0100000002027b82 */ /* 0x000ee20000000a00 */
[----:B------:R-:W-:Y:S01]  /*8730*/  IMAD.MOV.U32 R13, RZ, RZ, RZ ;  /* 0x000000ffff0d7224 */ /* 0x000fe200078e00ff */
[----:B------:R-:W4:Y:S01]  /*8740*/  LDCU.64 UR4, c[0x4][0x30] ;  /* 0x01000600ff0477ac */ /* 0x000f220008000a00 */
[----:B-1----:R-:W-:Y:S01]  /*8750*/  IMAD.U32 R4, RZ, RZ, UR8 ;  /* 0x00000008ff047e24 */ /* 0x002fe2000f8e00ff */
[----:B------:R-:W-:Y:S01]  /*8760*/  MOV R5, UR9 ;  /* 0x0000000900057c02 */ /* 0x000fe20008000f00 */
[----:B--2---:R-:W-:Y:S01]  /*8770*/  IMAD.U32 R6, RZ, RZ, UR6 ;  /* 0x00000006ff067e24 */ /* 0x004fe2000f8e00ff */
[----:B------:R-:W-:Y:S01]  /*8780*/  MOV R7, UR7 ;  /* 0x0000000700077c02 */ /* 0x000fe20008000f00 */
[----:B----4-:R-:W-:Y:S01]  /*8790*/  IMAD.U32 R10, RZ, RZ, UR4 ;  /* 0x00000004ff0a7e24 */ /* 0x010fe2000f8e00ff */
[----:B------:R-:W-:-:S02]  /*87a0*/  MOV R11, UR5 ;  /* 0x00000005000b7c02 */ /* 0x000fc40008000f00 */
[----:B------:R-:W-:-:S07]  /*87b0*/  LEPC R20, `(.L_x_170) ;  /* 0x000000001014794e */ /* 0x000fce0000000000 */
[----:B---3--:R-:W-:Y:S05]  /*87c0*/  CALL.ABS.NOINC R2 ;  /* 0x0000000002007343 */ /* 0x008fea0003c00000 */
.L_x_170:
[----:B------:R-:W-:Y:S05]  /*87d0*/  WARPSYNC.ALL ;  /* 0x0000000000007948 */ /* 0x000fea0003800000 */
[----:B------:R-:W-:Y:S02]  /*87e0*/  R2UR UR4, R23 ;  /* 0x00000000170472ca */ /* 0x000fe400000e0000 */
[----:B------:R-:W-:-:S11]  /*87f0*/  ISETP.NE.AND P0, PT, R17, R58, PT ;  /* 0x0000003a1100720c */ /* 0x000fd60003f05270 */
[----:B------:R-:W2:Y:S02]  /*8800*/  LDTM.x16 R40, tmem[UR4+0x100] ;  /* 0x00010004002879ee */ /* 0x000ea40008240000 */
[----:B--2---:R-:W-:Y:S05]  /*8810*/  @!P0 BRA `(.L_x_171) ;  /* 0x0000000000408947 */ /* 0x004fea0003800000 */
        /* <DEDUP_REMOVED lines=16> */
.L_x_171:
[----:B------:R-:W-:Y:S05]  /*8920*/  WARPSYNC.ALL ;  /* 0x0000000000007948 */ /* 0x000fea0003800000 */
[----:B------:R-:W-:Y:S02]  /*8930*/  R2UR UR4, R23 ;  /* 0x00000000170472ca */ /* 0x000fe400000e0000 */
[----:B------:R-:W-:Y:S02]  /*8940*/  ISETP.NE.AND P0, PT, R17, R60, PT ;  /* 0x0000003c1100720c */ /* 0x000fe40003f05270 */
[----:B------:R-:W-:-:S09]  /*8950*/  FSETP.NEU.AND P1, PT, R16, 1, PT ;  /* 0x3f8000001000780b */ /* 0x000fd20003f2d000 */
[----:B------:R-:W2:Y:S04]  /*8960*/  LDTM.x16 R24, tmem[UR4+0x110] ;  /* 0x00011004001879ee */ /* 0x000ea80008240000 */
[C---:B------:R-:W-:Y:S02]  /*8970*/  @P1 FMUL2 R40, R16.reuse.F32, R40.F32x2.HI_LO ;  /* 0x000000281028124a */ /* 0x040fe40000040000 */
[C---:B------:R-:W-:Y:S02]  /*8980*/  @P1 FMUL2 R42, R16.reuse.F32, R42.F32x2.HI_LO ;  /* 0x0000002a102a124a */ /* 0x040fe40000040000 */
[C---:B------:R-:W-:Y:S02]  /*8990*/  @P1 FMUL2 R44, R16.reuse.F32, R44.F32x2.HI_LO ;  /* 0x0000002c102c124a */ /* 0x040fe40000040000 */
[----:B------:R-:W-:-:S02]  /*89a0*/  @P1 FMUL2 R46, R16.F32, R46.F32x2.HI_LO ;  /* 0x0000002e102e124a */ /* 0x000fc40000040000 */
[C---:B------:R-:W-:Y:S02]  /*89b0*/  @P1 FMUL2 R48, R16.reuse.F32, R48.F32x2.HI_LO ;  /* 0x000000301030124a */ /* 0x040fe40000040000 */
[C---:B------:R-:W-:Y:S02]  /*89c0*/  @P1 FMUL2 R50, R16.reuse.F32, R50.F32x2.HI_LO ;  /* 0x000000321032124a */ /* 0x040fe40000040000 */
[C---:B------:R-:W-:Y:S02]  /*89d0*/  @P1 FMUL2 R52, R16.reuse.F32, R52.F32x2.HI_LO ;  /* 0x000000341034124a */ /* 0x040fe40000040000 */
[----:B------:R-:W-:Y:S01]  /*89e0*/  @P1 FMUL2 R54, R16.F32, R54.F32x2.HI_LO ;  /* 0x000000361036124a */ /* 0x000fe20000040000 */
[----:B--2---:R-:W-:Y:S06]  /*89f0*/  @!P0 BRA `(.L_x_172) ;  /* 0x0000000000408947 */ /* 0x004fec0003800000 */
        /* <DEDUP_REMOVED lines=16> */
.L_x_172:
[----:B------:R-:W-:Y:S05]  /*8b00*/  WARPSYNC.ALL ;  /* 0x0000000000007948 */ /* 0x000fea0003800000 */
[----:B------:R-:W-:Y:S02]  /*8b10*/  R2UR UR4, R23 ;  /* 0x00000000170472ca */ /* 0x000fe400000e0000 */
[----:B------:R-:W-:-:S11]  /*8b20*/  ISETP.NE.AND P0, PT, R17, R57, PT ;  /* 0x000000391100720c */ /* 0x000fd60003f05270 */
[----:B------:R2:W-:Y:S02]  /*8b30*/  STTM.x16 tmem[UR4+0x100], R40 ;  /* 0x00010028000079ed */ /* 0x0005e40008240004 */
[----:B------:R-:W-:Y:S05]  /*8b40*/  @!P0 BRA `(.L_x_173) ;  /* 0x0000000000408947 */ /* 0x000fea0003800000 */
[----:B-1----:R-:W-:Y:S01]  /*8b50*/  MOV R2, 0x8 ;  /* 0x0000000800027802 */ /* 0x002fe20000000f00 */
[----:B------:R-:W1:Y:S01]  /*8b60*/  LDCU.64 UR8, c[0x4][0xb0] ;  /* 0x01001600ff0877ac */ /* 0x000e620008000a00 */
[----:B------:R-:W-:Y:S02]  /*8b70*/  HFMA2 R12, -RZ, RZ, 0, 5.9604644775390625e-08 ;  /* 0x00000001ff0c7431 */ /* 0x000fe400000001ff */
[----:B------:R-:W-:Y:S01]  /*8b80*/  IMAD.MOV.U32 R8, RZ, RZ, 0x192 ;  /* 0x00000192ff087424 */ /* 0x000fe200078e00ff */
[----:B------:R-:W3:Y:S01]  /*8b90*/  LDCU.64 UR6, c[0x4][0xb8] ;  /* 0x01001700ff0677ac */ /* 0x000ee20008000a00 */
[----:B------:R-:W4:Y:S01]  /*8ba0*/  LDC.64 R2, c[0x4][R2] ;  /* 0x0100000002027b82 */ /* 0x000f220000000a00 */
[----:B------:R-:W-:Y:S01]  /*8bb0*/  IMAD.MOV.U32 R13, RZ, RZ, RZ ;  /* 0x000000ffff0d7224 */ /* 0x000fe200078e00ff */
[----:B------:R-:W5:Y:S01]  /*8bc0*/  LDCU.64 UR4, c[0x4][0x30] ;  /* 0x01000600ff0477ac */ /* 0x000f620008000a00 */
[----:B-1----:R-:W-:Y:S01]  /*8bd0*/  IMAD.U32 R4, RZ, RZ, UR8 ;  /* 0x00000008ff047e24 */ /* 0x002fe2000f8e00ff */
[----:B------:R-:W-:Y:S01]  /*8be0*/  MOV R5, UR9 ;  /* 0x0000000900057c02 */ /* 0x000fe20008000f00 */
[----:B---3--:R-:W-:Y:S01]  /*8bf0*/  IMAD.U32 R6, RZ, RZ, UR6 ;  /* 0x00000006ff067e24 */ /* 0x008fe2000f8e00ff */
[----:B------:R-:W-:Y:S01]  /*8c00*/  MOV R7, UR7 ;  /* 0x0000000700077c02 */ /* 0x000fe20008000f00 */
[----:B-----5:R-:W-:Y:S01]  /*8c10*/  IMAD.U32 R10, RZ, RZ, UR4 ;  /* 0x00000004ff0a7e24 */ /* 0x020fe2000f8e00ff */
[----:B------:R-:W-:-:S02]  /*8c20*/  MOV R11, UR5 ;  /* 0x00000005000b7c02 */ /* 0x000fc40008000f00 */
[----:B------:R-:W-:-:S07]  /*8c30*/  LEPC R20, `(.L_x_173) ;  /* 0x000000001014794e */ /* 0x000fce0000000000 */
[----:B--2-4-:R-:W-:Y:S05]  /*8c40*/  CALL.ABS.NOINC R2 ;  /* 0x0000000002007343 */ /* 0x014fea0003c00000 */
.L_x_173:
[----:B------:R-:W-:Y:S05]  /*8c50*/  WARPSYNC.ALL ;  /* 0x0000000000007948 */ /* 0x000fea0003800000 */
[----:B------:R-:W-:Y:S02]  /*8c60*/  R2UR UR4, R23 ;  /* 0x00000000170472ca */ /* 0x000fe400000e0000 */
[----:B------:R-:W-:Y:S02]  /*8c70*/  ISETP.NE.AND P0, PT, R17, R58, PT ;  /* 0x0000003a1100720c */ /* 0x000fe40003f05270 */
[----:B------:R-:W-:-:S09]  /*8c80*/  FSETP.NEU.AND P1, PT, R16, 1, PT ;  /* 0x3f8000001000780b */ /* 0x000fd20003f2d000 */
[----:B--2---:R-:W2:Y:S04]  /*8c90*/  LDTM.x16 R40, tmem[UR4+0x120] ;  /* 0x00012004002879ee */ /* 0x004ea80008240000 */
        /* <DEDUP_REMOVED lines=25> */
.L_x_174:
        /* <DEDUP_REMOVED lines=21> */
.L_x_175:
        /* <DEDUP_REMOVED lines=30> */
.L_x_176:
[----:B------:R-:W-:Y:S05]  /*9160*/  WARPSYNC.ALL ;  /* 0x0000000000007948 */ /* 0x000fea0003800000 */
[----:B------:R-:W-:Y:S02]  /*9170*/  R2UR UR4, R23 ;  /* 0x00000000170472ca */ /* 0x000fe400000e0000 */
[----:B------:R-:W-:Y:S02]  /*9180*/  ISETP.NE.AND P0, PT, R17, R56, PT ;  /* 0x000000381100720c */ /* 0x000fe40003f05270 */
[----:B------:R-:W-:-:S09]  /*9190*/  FSETP.NEU.AND P1, PT, R16, 1, PT ;  /* 0x3f8000001000780b */ /* 0x000fd20003f2d000 */
[----:B------:R2:W-:Y:S04]  /*91a0*/  STTM.x16 tmem[UR4+0x120], R40 ;  /* 0x00012028000079ed */ /* 0x0005e80008240004 */
        /* <DEDUP_REMOVED lines=8> */
[----:B------:R-:W-:Y:S06]  /*9230*/  @!P0 BRA `(.L_x_177) ;  /* 0x0000000000408947 */ /* 0x000fec0003800000 */
        /* <DEDUP_REMOVED lines=16> */
.L_x_177:
[----:B------:R-:W-:Y:S05]  /*9340*/  WARPSYNC.ALL ;  /* 0x0000000000007948 */ /* 0x000fea0003800000 */
[----:B------:R-:W-:-:S13]  /*9350*/  R2UR UR4, R23 ;  /* 0x00000000170472ca */ /* 0x000fda00000e0000 */
[----:B------:R3:W-:Y:S02]  /*9360*/  STTM.x16 tmem[UR4+0x130], R24 ;  /* 0x00013018000079ed */ /* 0x0007e40008240004 */
.L_x_169:
[----:B------:R-:W-:-:S09]  /*9370*/  UISETP.NE.AND UP0, UPT, UR36, URZ, UPT ;  /* 0x000000ff2400728c */ /* 0x000fd2000bf05270 */
[----:B------:R-:W-:Y:S05]  /*9380*/  BRA.U !UP0, `(.L_x_178) ;  /* 0x0000000108047547 */ /* 0x000fea000b800000 */
[----:B------:R-:W-:Y:S05]  /*9390*/  BPT.TRAP 0x1 ;  /* 0x000000040000795c */ /* 0x000fea0000300000 */
.L_x_178:
[----:B------:R-:W-:Y:S02]  /*93a0*/  UIADD3 UR4, UPT, UPT, UR39, 0x14088, URZ ;  /* 0x0001408827047890 */ /* 0x000fe4000fffe0ff */
[----:B------:R-:W-:Y:S02]  /*93b0*/  UISETP.NE.AND UP0, UPT, UR38, URZ, UPT ;  /* 0x000000ff2600728c */ /* 0x000fe4000bf05270 */
[----:B------:R-:W-:Y:S02]  /*93c0*/  UPRMT UR4, UR40, 0x654, UR4 ;  /* 0x0000065428047896 */ /* 0x000fe40008000004 */
[----:B------:R-:W-:-:S07]  /*93d0*/  ULOP3.LUT UR41, UR44, 0x1, URZ, 0x3c, !UPT ;  /* 0x000000012c297892 */ /* 0x000fce000f8e3cff */
[----:B------:R-:W-:Y:S01]  /*93e0*/  SYNCS.ARRIVE.TRANS64.RED.A1T0 RZ, [UR4], RZ ;  /* 0x000000ffffff79a7 */ /* 0x000fe20008100404 */
[----:B------:R-:W4:Y:S01]  /*93f0*/  FENCE.VIEW.ASYNC.T ;  /* 0x00000000000073c6 */ /* 0x000f220000000200 */
[----:B------:R-:W-:Y:S05]  /*9400*/  BRA.U UP0, `(.L_x_179) ;  /* 0x0000000100087547 */ /* 0x000fea000b800000 */
[----:B------:R-:W-:Y:S05]  /*9410*/  BPT.TRAP 0x1 ;  /* 0x000000040000795c */ /* 0x000fea0000300000 */
[----:B------:R-:W-:Y:S05]  /*9420*/  BPT.TRAP 0x1 ;  /* 0x000000040000795c */ /* 0x000fea0000300000 */
.L_x_179:
[----:B------:R-:W-:Y:S02]  /*9430*/  UIADD3 UR4, UPT, UPT, UR39, 0x140a0, URZ ;  /* 0x000140a027047890 */ /* 0x000fe4000fffe0ff */
[----:B------:R-:W-:Y:S02]  /*9440*/  UISETP.NE.AND UP0, UPT, UR36, URZ, UPT ;  /* 0x000000ff2400728c */ /* 0x000fe4000bf05270 */
[----:B------:R-:W-:-:S09]  /*9450*/  UPRMT UR4, UR40, 0x654, UR4 ;  /* 0x0000065428047896 */ /* 0x000fd20008000004 */
[----:B----4-:R-:W-:Y:S01]  /*9460*/  SYNCS.ARRIVE.TRANS64.RED.A1T0 RZ, [UR4], RZ ;  /* 0x000000ffffff79a7 */ /* 0x010fe20008100404 */
[----:B------:R-:W-:Y:S05]  /*9470*/  BRA.U !UP0, `(.L_x_180) ;  /* 0x0000000108047547 */ /* 0x000fea000b800000 */
[----:B------:R-:W-:Y:S05]  /*9480*/  BPT.TRAP 0x1 ;  /* 0x000000040000795c */ /* 0x000fea0000300000 */
.L_x_180:
[----:B-1----:R-:W-:Y:S01]  /*9490*/  IMAD.U32 R0, RZ, RZ, UR41 ;  /* 0x00000029ff007e24 */ /* 0x002fe2000f8e00ff */
[----:B------:R-:W-:-:S04]  /*94a0*/  ISETP.NE.AND P0, PT, R17, R61, PT ;  /* 0x0000003d1100720c */ /* 0x000fc80003f05270 */
[----:B------:R-:W-:-:S04]  /*94b0*/  SHF.L.U32 R0, R0, 0x1f, RZ ;  /* 0x0000001f00007819 */ /* 0x000fc800000006ff */
[----:B------:R-:W1:Y:S02]  /*94c0*/  SYNCS.PHASECHK.TRANS64.TRYWAIT P1, [UR39+0x14080], R0 ;  /* 0x01408000ff0075a7 */ /* 0x000e640008021127 */
[----:B-1----:R-:W-:Y:S05]  /*94d0*/  @!P1 BRA `(.L_x_181) ;  /* 0x000000b400789947 */ /* 0x002fea0003800000 */
.L_x_385:
[----:B------:R-:W-:Y:S05]  /*94e0*/  @!P0 BRA `(.L_x_182) ;  /* 0x0000000000408947 */ /* 0x000fea0003800000 */
[----:B-1----:R-:W-:Y:S01]  /*94f0*/  MOV R2, 0x8 ;  /* 0x0000000800027802 */ /* 0x002fe20000000f00 */
[----:B------:R-:W1:Y:S01]  /*9500*/  LDCU.64 UR6, c[0x4][0xb0] ;  /* 0x01001600ff0677ac */ /* 0x000e620008000a00 */
[----:B------:R-:W-:Y:S02]  /*9510*/  HFMA2 R12, -RZ, RZ, 0, 5.9604644775390625e-08 ;  /* 0x00000001ff0c7431 */ /* 0x000fe400000001ff */
[----:B------:R-:W-:Y:S01]  /*9520*/  IMAD.MOV.U32 R8, RZ, RZ, 0x192 ;  /* 0x00000192ff087424 */ /* 0x000fe200078e00ff */
[----:B------:R-:W4:Y:S01]  /*9530*/  LDCU.64 UR4, c[0x4][0xb8] ;  /* 0x01001700ff0477ac */ /* 0x000f220008000a00 */
[----:B------:R-:W2:Y:S01]  /*9540*/  LDC.64 R2, c[0x4][R2] ;  /* 0x0100000002027b82 */ /* 0x000ea20000000a00 */
[----:B------:R-:W-:Y:S01]  /*9550*/  IMAD.MOV.U32 R13, RZ, RZ, RZ ;  /* 0x000000ffff0d7224 */ /* 0x000fe200078e00ff */
[----:B------:R-:W5:Y:S01]  /*9560*/  LDCU.64 UR8, c[0x4][0x28] ;  /* 0x01000500ff0877ac */ /* 0x000f620008000a00 */
[----:B-1----:R-:W-:Y:S01]  /*9570*/  IMAD.U32 R4, RZ, RZ, UR6 ;  /* 0x00000006ff047e24 */ /* 0x002fe2000f8e00ff */
[----:B------:R-:W-:Y:S01]  /*9580*/  MOV R5, UR7 ;  /* 0x0000000700057c02 */ /* 0x000fe20008000f00 */
[----:B----4-:R-:W-:Y:S01]  /*9590*/  IMAD.U32 R6, RZ, RZ, UR4 ;  /* 0x00000004ff067e24 */ /* 0x010fe2000f8e00ff */
[----:B------:R-:W-:Y:S01]  /*95a0*/  MOV R7, UR5 ;  /* 0x0000000500077c02 */ /* 0x000fe20008000f00 */
[----:B-----5:R-:W-:Y:S01]  /*95b0*/  IMAD.U32 R10, RZ, RZ, UR8 ;  /* 0x00000008ff0a7e24 */ /* 0x020fe2000f8e00ff */
[----:B------:R-:W-:-:S02]  /*95c0*/  MOV R11, UR9 ;  /* 0x00000009000b7c02 */ /* 0x000fc40008000f00 */
[----:B------:R-:W-:-:S07]  /*95d0*/  LEPC R20, `(.L_x_182) ;  /* 0x000000001014794e */ /* 0x000fce0000000000 */
[----:B--23--:R-:W-:Y:S05]  /*95e0*/  CALL.ABS.NOINC R2 ;  /* 0x0000000002007343 */ /* 0x00cfea0003c00000 */
.L_x_182:
[----:B------:R-:W-:Y:S05]  /*95f0*/  WARPSYNC.ALL ;  /* 0x0000000000007948 */ /* 0x000fea0003800000 */
        /* <DEDUP_REMOVED lines=17> */
.L_x_183:
[----:B------:R-:W-:Y:S01]  /*9710*/  IMAD.U32 R0, RZ, RZ, UR45 ;  /* 0x0000002dff007e24 */ /* 0x000fe2000f8e00ff */
[----:B------:R-:W-:-:S04]  /*9720*/  FSETP.NEU.AND P1, PT, R16, 1, PT ;  /* 0x3f8000001000780b */ /* 0x000fc80003f2d000 */
[----:B------:R-:W-:-:S04]  /*9730*/  SHF.L.U32 R0, R0, 0x1f, RZ ;  /* 0x0000001f00007819 */ /* 0x000fc800000006ff */
[----:B------:R-:W1:Y:S02]  /*9740*/  SYNCS.PHASECHK.TRANS64.TRYWAIT P0, [UR39+0x14098], R0 ;  /* 0x01409800ff0075a7 */ /* 0x000e640008001127 */
[----:B-1----:R-:W-:Y:S05]  /*9750*/  @!P0 BRA `(.L_x_184) ;  /* 0x000000b000f08947 */ /* 0x002fea0003800000 */
.L_x_386:
        /* <DEDUP_REMOVED lines=20> */
.L_x_186:
[----:B------:R-:W-:Y:S05]  /*98a0*/  WARPSYNC.ALL ;  /* 0x0000000000007948 */ /* 0x000fea0003800000 */
[----:B------:R-:W-:Y:S02]  /*98b0*/  R2UR UR4, R23 ;  /* 0x00000000170472ca */ /* 0x000fe400000e0000 */
[----:B------:R-:W-:-:S11]  /*98c0*/  ISETP.NE.AND P0, PT, R17, R22, PT ;  /* 0x000000161100720c */ /* 0x000fd60003f05270 */
[----:B--2---:R-:W2:Y:S02]  /*98d0*/  LDTM.x16 R40, tmem[UR4+0x180] ;  /* 0x00018004002879ee */ /* 0x004ea40008240000 */
[----:B--2---:R-:W-:Y:S05]  /*98e0*/  @!P0 BRA `(.L_x_187) ;  /* 0x0000000000408947 */ /* 0x004fea0003800000 */
[----:B-1----:R-:W-:Y:S01]  /*98f0*/  MOV R2, 0x8 ;  /* 0x0000000800027802 */ /* 0x002fe20000000f00 */
[----:B------:R-:W1:Y:S01]  /*9900*/  LDCU.64 UR8, c[0x4][0xb0] ;  /* 0x01001600ff0877ac */ /* 0x000e620008000a00 */
[----:B------:R-:W-:Y:S02]  /*9910*/  HFMA2 R12, -RZ, RZ, 0, 5.9604644775390625e-08 ;  /* 0x00000001ff0c7431 */ /* 0x000fe400000001ff */
[----:B------:R-:W-:Y:S01]  /*9920*/  IMAD.MOV.U32 R8, RZ, RZ, 0x192 ;  /* 0x00000192ff087424 */ /* 0x000fe200078e00ff */
[----:B------:R-:W2:Y:S01]  /*9930*/  LDCU.64 UR6, c[0x4][0xb8] ;  /* 0x01001700ff0677ac */ /* 0x000ea20008000a00 */
[----:B------:R-:W4:Y:S01]  /*9940*/  LDC.64 R2, c[0x4][R2] ;  /* 0x0100000002027b82 */ /* 0x000f220000000a00 */
[----:B------:R-:W-:Y:S01]  /*9950*/  IMAD.MOV.U32 R13, RZ, RZ, RZ ;  /* 0x000000ffff0d7224 */ /* 0x000fe200078e00ff */
[----:B------:R-:W5:Y:S01]  /*9960*/  LDCU.64 UR4, c[0x4][0x30] ;  /* 0x01000600ff0477ac */ /* 0x000f620008000a00 */
[----:B-1----:R-:W-:Y:S01]  /*9970*/  IMAD.U32 R4, RZ, RZ, UR8 ;  /* 0x00000008ff047e24 */ /* 0x002fe2000f8e00ff */
[----:B------:R-:W-:Y:S01]  /*9980*/  MOV R5, UR9 ;  /* 0x0000000900057c02 */ /* 0x000fe20008000f00 */
[----:B--2---:R-:W-:Y:S01]  /*9990*/  IMAD.U32 R6, RZ, RZ, UR6 ;  /* 0x00000006ff067e24 */ /* 0x004fe2000f8e00ff */
[----:B------:R-:W-:Y:S01]  /*99a0*/  MOV R7, UR7 ;  /* 0x0000000700077c02 */ /* 0x000fe20008000f00 */
[----:B-----5:R-:W-:Y:S01]  /*99b0*/  IMAD.U32 R10, RZ, RZ, UR4 ;  /* 0x00000004ff0a7e24 */ /* 0x020fe2000f8e00ff */
[----:B------:R-:W-:-:S02]  /*99c0*/  MOV R11, UR5 ;  /* 0x00000005000b7c02 */ /* 0x000fc40008000f00 */
[----:B------:R-:W-:-:S07]  /*99d0*/  LEPC R20, `(.L_x_187) ;  /* 0x000000001014794e */ /* 0x000fce0000000000 */
[----:B---34-:R-:W-:Y:S05]  /*99e0*/  CALL.ABS.NOINC R2 ;  /* 0x0000000002007343 */ /* 0x018fea0003c00000 */
.L_x_187:
[----:B------:R-:W-:Y:S05]  /*99f0*/  WARPSYNC.ALL ;  /* 0x0000000000007948 */ /* 0x000fea0003800000 */
[----:B------:R-:W-:Y:S02]  /*9a00*/  R2UR UR4, R23 ;  /* 0x00000000170472ca */ /* 0x000fe400000e0000 */
[----:B------:R-:W-:Y:S02]  /*9a10*/  ISETP.NE.AND P0, PT, R17, R59, PT ;  /* 0x0000003b1100720c */ /* 0x000fe40003f05270 */
[----:B------:R-:W-:-:S09]  /*9a20*/  FSETP.NEU.AND P1, PT, R16, 1, PT ;  /* 0x3f8000001000780b */ /* 0x000fd20003f2d000 */
[----:B---3--:R-:W2:Y:S04]  /*9a30*/  LDTM.x16 R24, tmem[UR4+0x190] ;  /* 0x00019004001879ee */ /* 0x008ea80008240000 */
        /* <DEDUP_REMOVED lines=25> */
.L_x_188:
        /* <DEDUP_REMOVED lines=21> */
.L_x_189:
        /* <DEDUP_REMOVED lines=30> */
.L_x_190:
        /* <DEDUP_REMOVED lines=21> */
.L_x_191:
        /* <DEDUP_REMOVED lines=30> */
.L_x_192:
        /* <DEDUP_REMOVED lines=30> */
.L_x_193:
[----:B------:R-:W-:Y:S05]  /*a410*/  WARPSYNC.ALL ;  /* 0x0000000000007948 */ /* 0x000fea0003800000 */
[----:B------:R-:W-:-:S13]  /*a420*/  R2UR UR4, R23 ;  /* 0x00000000170472ca */ /* 0x000fda00000e0000 */
[----:B------:R4:W-:Y:S02]  /*a430*/  STTM.x16 tmem[UR4+0x1b0], R24 ;  /* 0x0001b018000079ed */ /* 0x0009e40008240004 */
.L_x_185:
[----:B------:R-:W-:-:S09]  /*a440*/  UISETP.NE.AND UP0, UPT, UR37, URZ, UPT ;  /* 0x000000ff2500728c */ /* 0x000fd2000bf05270 */
[----:B------:R-:W-:Y:S05]  /*a450*/  BRA.U !UP0, `(.L_x_194) ;  /* 0x0000000108047547 */ /* 0x000fea000b800000 */
[----:B------:R-:W-:Y:S05]  /*a460*/  BPT.TRAP 0x1 ;  /* 0x000000040000795c */ /* 0x000fea0000300000 */
.L_x_194:
[----:B------:R-:W-:Y:S02]  /*a470*/  UPRMT UR4, UR40, 0x654, UR46 ;  /* 0x0000065428047896 */ /* 0x000fe4000800002e */
[----:B------:R-:W-:-:S07]  /*a480*/  UISETP.NE.AND UP0, UPT, UR38, URZ, UPT ;  /* 0x000000ff2600728c */ /* 0x000fce000bf05270 */
[----:B------:R-:W-:Y:S01]  /*a490*/  SYNCS.ARRIVE.TRANS64.RED.A1T0 RZ, [UR4], RZ ;  /* 0x000000ffffff79a7 */ /* 0x000fe20008100404 */
[----:B------:R-:W1:Y:S01]  /*a4a0*/  FENCE.VIEW.ASYNC.T ;  /* 0x00000000000073c6 */ /* 0x000e620000000200 */
[----:B------:R-:W-:Y:S05]  /*a4b0*/  BRA.U UP0, `(.L_x_195) ;  /* 0x0000000100087547 */ /* 0x000fea000b800000 */
[----:B------:R-:W-:Y:S05]  /*a4c0*/  BPT.TRAP 0x1 ;  /* 0x000000040000795c */ /* 0x000fea0000300000 */
[----:B------:R-:W-:Y:S05]  /*a4d0*/  BPT.TRAP 0x1 ;  /* 0x000000040000795c */ /* 0x000fea0000300000 */
.L_x_195:
[----:B------:R-:W-:Y:S02]  /*a4e0*/  UIADD3 UR5, UPT, UPT, UR39, 0x140a8, URZ ;  /* 0x000140a827057890 */ /* 0x000fe4000fffe0ff */
[----:B------:R-:W-:Y:S02]  /*a4f0*/  UISETP.NE.AND UP0, UPT, UR47, URZ, UPT ;  /* 0x000000ff2f00728c */ /* 0x000fe4000bf05270 */
[----:B------:R-:W-:Y:S02]  /*a500*/  UPRMT UR5, UR40, 0x654, UR5 ;  /* 0x0000065428057896 */ /* 0x000fe40008000005 */
[----:B------:R-:W-:Y:S02]  /*a510*/  ULOP3.LUT UR45, UR45, 0x1, URZ, 0x3c, !UPT ;  /* 0x000000012d2d7892 */ /* 0x000fe4000f8e3cff */
[----:B------:R-:W-:-:S05]  /*a520*/  ULOP3.LUT UR43, UR43, 0x1, URZ, 0x3c, !UPT ;  /* 0x000000012b2b7892 */ /* 0x000fca000f8e3cff */
[----:B-1----:R-:W-:Y:S01]  /*a530*/  SYNCS.ARRIVE.TRANS64.RED.A1T0 RZ, [UR5], RZ ;  /* 0x000000ffffff79a7 */ /* 0x002fe20008100405 */
[----:B------:R-:W-:Y:S06]  /*a540*/  BRA.U UP0, `(.L_x_196) ;  /* 0xffffffdd00c87547 */ /* 0x000fec000b83ffff */
.L_x_164:
[----:B------:R-:W-:-:S09]  /*a550*/  UISETP.NE.AND UP0, UPT, UR36, URZ, UPT ;  /* 0x000000ff2400728c */ /* 0x000fd2000bf05270 */
[----:B------:R-:W-:Y:S05]  /*a560*/  BRA.U !UP0, `(.L_x_197) ;  /* 0x0000000108047547 */ /* 0x000fea000b800000 */
[----:B------:R-:W-:Y:S05]  /*a570*/  BPT.TRAP 0x1 ;  /* 0x000000040000795c */ /* 0x000fea0000300000 */
.L_x_197:
[----:B---34-:R-:W3:Y:S01]  /*a580*/  S2R R37, SR_CgaCtaId ;  /* 0x0000000000257919 */ /* 0x018ee20000008800 */
[----:B------:R-:W-:Y:S01]  /*a590*/  MOV R36, 0x400 ;  /* 0x0000040000247802 */ /* 0x000fe20000000f00 */
[----:B------:R-:W-:-:S03]  /*a5a0*/  UISETP.NE.AND UP0, UPT, UR37, URZ, UPT ;  /* 0x000000ff2500728c */ /* 0x000fc6000bf05270 */
[----:B---3--:R-:W-:-:S05]  /*a5b0*/  LEA R36, R37, R36, 0x18 ;  /* 0x0000002425247211 */ /* 0x008fca00078ec0ff */
[----:B------:R-:W-:-:S05]  /*a5c0*/  VIADD R27, R36, 0x14088 ;  /* 0x00014088241b7836 */ /* 0x000fca0000000000 */
[----:B-12---:R-:W-:-:S04]  /*a5d0*/  PRMT R0, R37, 0x654, R27 ;  /* 0x0000065425007816 */ /* 0x006fc8000000001b */
[----:B------:R1:W-:Y:S01]  /*a5e0*/  SYNCS.ARRIVE.TRANS64.RED.A1T0 RZ, [R0+URZ], RZ ;  /* 0x000000ff00ff79a7 */ /* 0x0003e200081004ff */
[----:B------:R-:W-:Y:S05]  /*a5f0*/  BRA.U !UP0, `(.L_x_198) ;  /* 0x0000000108047547 */ /* 0x000fea000b800000 */
[----:B------:R-:W-:Y:S05]  /*a600*/  BPT.TRAP 0x1 ;  /* 0x000000040000795c */ /* 0x000fea0000300000 */
.L_x_198:
[----:B-1----:R-:W-:-:S04]  /*a610*/  MOV R0, UR43 ;  /* 0x0000002b00007c02 */ /* 0x002fc80008000f00 */
[----:B------:R-:W-:-:S04]  /*a620*/  SHF.L.U32 R0, R0, 0x1f, RZ ;  /* 0x0000001f00007819 */ /* 0x000fc800000006ff */
[----:B------:R-:W1:Y:S02]  /*a630*/  SYNCS.PHASECHK.TRANS64.TRYWAIT P0, [R36+URZ+0x14070], R0 ;  /* 0x01407000240075a7 */ /* 0x000e6400080011ff */
[----:B-1----:R-:W-:Y:S05]  /*a640*/  @!P0 BRA `(.L_x_199) ;  /* 0x000000a4004c8947 */ /* 0x002fea0003800000 */
.L_x_387:
[----:B------:R-:W-:Y:S01]  /*a650*/  R2UR UR5, R23 ;  /* 0x00000000170572ca */ /* 0x000fe200000e0000 */
[----:B------:R-:W-:-:S12]  /*a660*/  UISETP.NE.AND UP0, UPT, UR37, URZ, UPT ;  /* 0x000000ff2500728c */ /* 0x000fd8000bf05270 */
[----:B------:R-:W2:Y:S02]  /*a670*/  LDTM.x2 R28, tmem[UR5] ;  /* 0x00000005001c79ee */ /* 0x000ea400080c0000 */
[----:B--2---:R-:W-:Y:S05]  /*a680*/  BRA.U !UP0, `(.L_x_200) ;  /* 0x0000000108047547 */ /* 0x004fea000b800000 */
[----:B------:R-:W-:Y:S05]  /*a690*/  BPT.TRAP 0x1 ;  /* 0x000000040000795c */ /* 0x000fea0000300000 */
.L_x_200:
[----:B------:R-:W-:Y:S01]  /*a6a0*/  SYNCS.ARRIVE.TRANS64.RED.A1T0 RZ, [UR4], RZ ;  /* 0x000000ffffff79a7 */ /* 0x000fe20008100404 */
[----:B------:R-:W-:-:S09]  /*a6b0*/  UISETP.NE.AND UP0, UPT, UR38, URZ, UPT ;  /* 0x000000ff2600728c */ /* 0x000fd2000bf05270 */
[----:B------:R-:W-:Y:S05]  /*a6c0*/  BRA.U UP0, `(.L_x_201) ;  /* 0x0000000100047547 */ /* 0x000fea000b800000 */
[----:B------:R-:W-:Y:S05]  /*a6d0*/  BPT.TRAP 0x1 ;  /* 0x000000040000795c */ /* 0x000fea0000300000 */
.L_x_201:
[----:B-1----:R-:W-:-:S04]  /*a6e0*/  MOV R0, UR45 ;  /* 0x0000002d00007c02 */ /* 0x002fc80008000f00 */
[----:B------:R-:W-:-:S04]  /*a6f0*/  SHF.L.U32 R0, R0, 0x1f, RZ ;  /* 0x0000001f00007819 */ /* 0x000fc800000006ff */
[----:B------:R-:W1:Y:S02]  /*a700*/  SYNCS.PHASECHK.TRANS64.TRYWAIT P0, [R36+URZ+0x14090], R0 ;  /* 0x01409000240075a7 */ /* 0x000e6400080011ff */
[----:B-1----:R-:W-:Y:S05]  /*a710*/  @!P0 BRA `(.L_x_202) ;  /* 0x000000a4002c8947 */ /* 0x002fea0003800000 */
.L_x_388:
[----:B------:R-:W-:-:S09]  /*a720*/  UISETP.NE.AND UP0, UPT, UR38, URZ, UPT ;  /* 0x000000ff2600728c */ /* 0x000fd2000bf05270 */
[----:B------:R-:W-:Y:S05]  /*a730*/  BRA.U UP0, `(.L_x_203) ;  /* 0x0000000100047547 */ /* 0x000fea000b800000 */
[----:B------:R-:W-:Y:S05]  /*a740*/  BPT.TRAP 0x1 ;  /* 0x000000040000795c */ /* 0x000fea0000300000 */
.L_x_203:
[----:B------:R-:W-:Y:S01]  /*a750*/  MOV R2, 0x1 ;  /* 0x0000000100027802 */ /* 0x000fe20000000f00 */
[----:B-1----:R1:W2:Y:S03]  /*a760*/  MUFU.RCP R0, R28 ;  /* 0x0000001c00007308 */ /* 0x0022a60000001000 */
[----:B------:R-:W-:-:S04]  /*a770*/  SHF.L.U32 R2, R2, 0x1f, RZ ;  /* 0x0000001f02027819 */ /* 0x000fc800000006ff */
[----:B------:R-:W3:Y:S02]  /*a780*/  SYNCS.PHASECHK.TRANS64.TRYWAIT P0, [R36+URZ+0x140c0], R2 ;  /* 0x0140c002240075a7 */ /* 0x000ee400080011ff */
[----:B-123--:R-:W-:Y:S05]  /*a790*/  @!P0 BRA `(.L_x_204) ;  /* 0x000000a400208947 */ /* 0x00efea0003800000 */
.L_x_389:
[----:B------:R-:W2:Y:S01]  /*a7a0*/  LDCU UR4, c[0x0][0x708] ;  /* 0x0000e100ff0477ac */ /* 0x000ea20008000800 */
[----:B-1----:R-:W-:Y:S01]  /*a7b0*/  FFMA R2, -R28, R0, 1 ;  /* 0x3f8000001c027423 */ /* 0x002fe20000000100 */
[----:B------:R-:W1:Y:S01]  /*a7c0*/  LDC R41, c[0x0][0x708] ;  /* 0x0001c200ff297b82 */ /* 0x000e620000000800 */
[----:B------:R-:W-:Y:S02]  /*a7d0*/  BSSY.RECONVERGENT B2, `(.L_x_205) ;  /* 0x000000c000027945 */ /* 0x000fe40003800200 */
[----:B------:R-:W-:Y:S01]  /*a7e0*/  FFMA R0, R0, R2, R0 ;  /* 0x0000000200007223 */ /* 0x000fe20000000000 */
[----:B--2---:R-:W-:-:S03]  /*a7f0*/  MOV R2, UR4 ;  /* 0x0000000400027c02 */ /* 0x004fc60008000f00 */
[----:B------:R-:W-:Y:S01]  /*a800*/  FFMA R22, R0, UR4, RZ ;  /* 0x0000000400167c23 */ /* 0x000fe200080000ff */
[----:B------:R2:W3:Y:S03]  /*a810*/  FCHK P0, R2, R28 ;  /* 0x0000001c02007302 */ /* 0x0004e60000000000 */
[----:B--2---:R-:W-:-:S04]  /*a820*/  FFMA R2, -R28, R22, UR4 ;  /* 0x000000041c027e23 */ /* 0x004fc80008000116 */
[----:B------:R-:W-:Y:S01]  /*a830*/  FFMA R22, R0, R2, R22 ;  /* 0x0000000200167223 */ /* 0x000fe20000000016 */
[----:B-1-3--:R-:W-:Y:S06]  /*a840*/  @!P0 BRA `(.L_x_206) ;  /* 0x0000000000108947 */ /* 0x00afec0003800000 */
[----:B------:R-:W-:Y:S02]  /*a850*/  MOV R0, R28 ;  /* 0x0000001c00007202 */ /* 0x000fe40000000f00 */
[----:B------:R-:W-:Y:S02]  /*a860*/  MOV R8, 0xa880 ;  /* 0x0000a88000087802 */ /* 0x000fe40000000f00 */
[----:B------:R-:W-:Y:S05]  /*a870*/  CALL.REL.NOINC `($__internal_3_$__cuda_sm3x_div_rn_noftz_f32_slowpath) ;  /* 0x000000ac006c7944 */ /* 0x000fea0003c00000 */
[----:B------:R-:W-:Y:S02]  /*a880*/  MOV R22, R0 ;  /* 0x0000000000167202 */ /* 0x000fe40000000f00 */
.L_x_206:
[----:B------:R-:W-:Y:S05]  /*a890*/  BSYNC.RECONVERGENT B2 ;  /* 0x0000000000027941 */ /* 0x000fea0003800200 */
.L_x_205:
[----:B------:R-:W-:Y:S01]  /*a8a0*/  VIADD R0, R23, 0x100 ;  /* 0x0000010017007836 */ /* 0x000fe20000000000 */
[C---:B------:R-:W-:Y:S01]  /*a8b0*/  LOP3.LUT R38, R63.reuse, 0x3, RZ, 0xc0, !PT ;  /* 0x000000033f267812 */ /* 0x040fe200078ec0ff */
[----:B------:R-:W-:-:S03]  /*a8c0*/  IMAD.SHL.U32 R63, R63, 0x800, RZ ;  /* 0x000008003f3f7824 */ /* 0x000fc600078e00ff */
[----:B------:R-:W-:-:S04]  /*a8d0*/  SHF.R.U32.HI R0, RZ, 0x15, R0 ;  /* 0x00000015ff007819 */ /* 0x000fc80000011600 */
[----:B------:R-:W-:Y:S02]  /*a8e0*/  ISETP.NE.AND P0, PT, R38, R0, PT ;  /* 0x000000002600720c */ /* 0x000fe40003f05270 */
[----:B------:R-:W-:-:S05]  /*a8f0*/  LOP3.LUT R0, R63, 0x1800, RZ, 0xc0, !PT ;  /* 0x000018003f007812 */ /* 0x000fca00078ec0ff */
[----:B------:R-:W-:-:S06]  /*a900*/  IMAD R26, R65, 0x40, R0 ;  /* 0x00000040411a7824 */ /* 0x000fcc00078e0200 */
[----:B------:R-:W-:Y:S05]  /*a910*/  @!P0 BRA `(.L_x_207) ;  /* 0x0000000000408947 */ /* 0x000fea0003800000 */
[----:B------:R-:W-:Y:S01]  /*a920*/  MOV R2, 0x8 ;  /* 0x0000000800027802 */ /* 0x000fe20000000f00 */
        /* <DEDUP_REMOVED lines=15> */
.L_x_207:
[----:B------:R-:W1:Y:S01]  /*aa20*/  S2R R0, SR_SWINHI ;  /* 0x0000000000007919 */ /* 0x000e620000002f00 */
[----:B------:R-:W-:Y:S05]  /*aa30*/  WARPSYNC.ALL ;  /* 0x0000000000007948 */ /* 0x000fea0003800000 */
[----:B------:R-:W-:-:S13]  /*aa40*/  R2UR UR4, R23 ;  /* 0x00000000170472ca */ /* 0x000fda00000e0000 */
[----:B------:R-:W2:Y:S01]  /*aa50*/  LDTM.x16 R4, tmem[UR4+0x100] ;  /* 0x00010004000479ee */ /* 0x000ea20008240000 */
[----:B------:R-:W-:Y:S02]  /*aa60*/  MOV R24, R36 ;  /* 0x0000002400187202 */ /* 0x000fe40000000f00 */
[----:B-1----:R-:W-:Y:S02]  /*aa70*/  MOV R25, R0 ;  /* 0x0000000000197202 */ /* 0x002fe40000000f00 */
[----:B------:R-:W-:-:S05]  /*aa80*/  LEA R26, P0, R26, R24, 0x1 ;  /* 0x000000181a1a7211 */ /* 0x000fca00078008ff */
[----:B------:R-:W-:Y:S01]  /*aa90*/  IMAD.X R25, RZ, RZ, R25, P0 ;  /* 0x000000ffff197224 */ /* 0x000fe200000e0619 */
[----:B------:R-:W-:Y:S01]  /*aaa0*/  IADD3 R0, P0, PT, R26, 0x10, RZ ;  /* 0x000000101a007810 */ /* 0x000fe20007f1e0ff */
[C---:B--2---:R-:W-:Y:S02]  /*aab0*/  FMUL2 R2, R22.reuse.F32, R8.F32x2.HI_LO ;  /* 0x000000081602724a */ /* 0x044fe40000040000 */
[C---:B------:R-:W-:Y:S02]  /*aac0*/  FMUL2 R20, R22.reuse.F32, R4.F32x2.HI_LO ;  /* 0x000000041614724a */ /* 0x040fe40000040000 */
[C---:B------:R-:W-:Y:S01]  /*aad0*/  FMUL2 R4, R22.reuse.F32, R10.F32x2.HI_LO ;  /* 0x0000000a1604724a */ /* 0x040fe20000040000 */
[----:B------:R-:W-:Y:S01]  /*aae0*/  F2FP.F16.F32.PACK_AB R10, R3, R2 ;  /* 0x00000002030a723e */ /* 0x000fe200000000ff */
[----:B------:R-:W-:Y:S02]  /*aaf0*/  FMUL2 R6, R22.F32, R6.F32x2.HI_LO ;  /* 0x000000061606724a */ /* 0x000fe40000040000 */
[--C-:B------:R-:W-:Y:S01]  /*ab00*/  IMAD.X R3, RZ, RZ, R25.reuse, P0 ;  /* 0x000000ffff037224 */ /* 0x100fe200000e0619 */
[----:B------:R-:W-:Y:S01]  /*ab10*/  SHF.R.U64 R2, R26, 0x3, R25 ;  /* 0x000000031a027819 */ /* 0x000fe20000001219 */
[C---:B------:R-:W-:Y:S01]  /*ab20*/  FMUL2 R12, R22.reuse.F32, R12.F32x2.HI_LO ;  /* 0x0000000c160c724a */ /* 0x040fe20000040000 */
[----:B------:R-:W-:Y:S01]  /*ab30*/  F2FP.F16.F32.PACK_AB R8, R21, R20 ;  /* 0x000000141508723e */ /* 0x000fe200000000ff */
[C---:B------:R-:W-:Y:S01]  /*ab40*/  FMUL2 R14, R22.reuse.F32, R14.F32x2.HI_LO ;  /* 0x0000000e160e724a */ /* 0x040fe20000040000 */
[----:B------:R-:W-:Y:S01]  /*ab50*/  F2FP.F16.F32.PACK_AB R9, R7, R6 ;  /* 0x000000060709723e */ /* 0x000fe200000000ff */
[----:B------:R-:W-:Y:S01]  /*ab60*/  FMUL2 R16, R22.F32, R16.F32x2.HI_LO ;  /* 0x000000101610724a */ /* 0x000fe20000040000 */
[----:B------:R-:W-:Y:S01]  /*ab70*/  SHF.R.U64 R7, R0, 0x3, R3 ;  /* 0x0000000300077819 */ /* 0x000fe20000001203 */
[----:B------:R-:W-:Y:S01]  /*ab80*/  FMUL2 R18, R22.F32, R18.F32x2.HI_LO ;  /* 0x000000121612724a */ /* 0x000fe20000040000 */
[----:B------:R-:W-:-:S02]  /*ab90*/  LOP3.LUT R24, R26, 0x70, R2, 0x78, !PT ;  /* 0x000000701a187812 */ /* 0x000fc400078e7802 */
[----:B------:R-:W-:Y:S02]  /*aba0*/  F2FP.F16.F32.PACK_AB R11, R5, R4 ;  /* 0x00000004050b723e */ /* 0x000fe400000000ff */
[----:B------:R-:W-:Y:S01]  /*abb0*/  LOP3.LUT R2, R0, 0x70, R7, 0x78, !PT ;  /* 0x0000007000027812 */ /* 0x000fe200078e7807 */
[----:B------:R-:W-:Y:S01]  /*abc0*/  VIADD R0, R23, 0x110 ;  /* 0x0000011017007836 */ /* 0x000fe20000000000 */
[----:B------:R-:W-:Y:S01]  /*abd0*/  F2FP.F16.F32.PACK_AB R4, R13, R12 ;  /* 0x0000000c0d04723e */ /* 0x000fe200000000ff */
[----:B------:R1:W-:Y:S01]  /*abe0*/  ST.E.128 desc[UR48][R24.64], R8 ;  /* 0x0000000818007985 */ /* 0x0003e2000c101d30 */
[----:B------:R-:W-:Y:S02]  /*abf0*/  F2FP.F16.F32.PACK_AB R5, R15, R14 ;  /* 0x0000000e0f05723e */ /* 0x000fe400000000ff */
[----:B------:R-:W-:Y:S02]  /*ac00*/  F2FP.F16.F32.PACK_AB R6, R17, R16 ;  /* 0x000000101106723e */ /* 0x000fe400000000ff */
[----:B------:R-:W-:-:S02]  /*ac10*/  F2FP.F16.F32.PACK_AB R7, R19, R18 ;  /* 0x000000121307723e */ /* 0x000fc400000000ff */
[----:B------:R-:W-:-:S03]  /*ac20*/  SHF.R.U32.HI R0, RZ, 0x15, R0 ;  /* 0x00000015ff007819 */ /* 0x000fc60000011600 */
[----:B------:R1:W-:Y:S01]  /*ac30*/  ST.E.128 desc[UR48][R2.64], R4 ;  /* 0x0000000402007985 */ /* 0x0003e2000c101d30 */
        /* <DEDUP_REMOVED lines=18> */
.L_x_208:
[----:B------:R-:W-:Y:S05]  /*ad60*/  WARPSYNC.ALL ;  /* 0x0000000000007948 */ /* 0x000fea0003800000 */
[----:B------:R-:W-:Y:S02]  /*ad70*/  R2UR UR4, R23 ;  /* 0x00000000170472ca */ /* 0x000fe400000e0000 */
[C---:B-1----:R-:W-:Y:S02]  /*ad80*/  IADD3 R2, P1, PT, R26.reuse, 0x20, RZ ;  /* 0x000000201a027810 */ /* 0x042fe40007f3e0ff */
[----:B------:R-:W-:-:S05]  /*ad90*/  IADD3 R0, P0, PT, R26, 0x30, RZ ;  /* 0x000000301a007810 */ /* 0x000fca0007f1e0ff */
[----:B------:R-:W-:-:S04]  /*ada0*/  IMAD.X R3, RZ, RZ, R25, P0 ;  /* 0x000000ffff037224 */ /* 0x000fc800000e0619 */
[----:B------:R-:W1:Y:S02]  /*adb0*/  LDTM.x16 R4, tmem[UR4+0x110] ;  /* 0x00011004000479ee */ /* 0x000e640008240000 */
[C---:B-1----:R-:W-:Y:S02]  /*adc0*/  FMUL2 R34, R22.reuse.F32, R4.F32x2.HI_LO ;  /* 0x000000041622724a */ /* 0x042fe40000040000 */
[----:B------:R-:W-:Y:S02]  /*add0*/  IMAD.X R5, RZ, RZ, R25, P1 ;  /* 0x000000ffff057224 */ /* 0x000fe400008e0619 */
[C---:B------:R-:W-:Y:S02]  /*ade0*/  FMUL2 R30, R22.reuse.F32, R8.F32x2.HI_LO ;  /* 0x00000008161e724a */ /* 0x040fe40000040000 */
[C---:B------:R-:W-:Y:S02]  /*adf0*/  FMUL2 R20, R22.reuse.F32, R10.F32x2.HI_LO ;  /* 0x0000000a1614724a */ /* 0x040fe40000040000 */
[----:B------:R-:W-:Y:S01]  /*ae00*/  FMUL2 R8, R22.F32, R12.F32x2.HI_LO ;  /* 0x0000000c1608724a */ /* 0x000fe20000040000 */
[----:B------:R-:W-:Y:S01]  /*ae10*/  SHF.R.U64 R4, R2, 0x3, R5 ;  /* 0x0000000302047819 */ /* 0x000fe20000001205 */
[----:B------:R-:W-:Y:S01]  /*ae20*/  FMUL2 R32, R22.F32, R6.F32x2.HI_LO ;  /* 0x000000061620724a */ /* 0x000fe20000040000 */
[----:B------:R-:W-:Y:S01]  /*ae30*/  SHF.R.U64 R6, R0, 0x3, R3 ;  /* 0x0000000300067819 */ /* 0x000fe20000001203 */
[C---:B------:R-:W-:Y:S01]  /*ae40*/  FMUL2 R10, R22.reuse.F32, R14.F32x2.HI_LO ;  /* 0x0000000e160a724a */ /* 0x040fe20000040000 */
[----:B------:R-:W-:Y:S01]  /*ae50*/  F2FP.F16.F32.PACK_AB R8, R9, R8 ;  /* 0x000000080908723e */ /* 0x000fe200000000ff */
[----:B------:R-:W-:Y:S01]  /*ae60*/  FMUL2 R16, R22.F32, R16.F32x2.HI_LO ;  /* 0x000000101610724a */ /* 0x000fe20000040000 */
[----:B------:R-:W-:Y:S01]  /*ae70*/  LOP3.LUT R4, R2, 0x70, R4, 0x78, !PT ;  /* 0x0000007002047812 */ /* 0x000fe200078e7804 */
[----:B------:R-:W-:Y:S01]  /*ae80*/  FMUL2 R18, R22.F32, R18.F32x2.HI_LO ;  /* 0x000000121612724a */ /* 0x000fe20000040000 */
[----:B------:R-:W-:-:S02]  /*ae90*/  F2FP.F16.F32.PACK_AB R12, R35, R34 ;  /* 0x00000022230c723e */ /* 0x000fc400000000ff */
[----:B------:R-:W-:Y:S02]  /*aea0*/  F2FP.F16.F32.PACK_AB R13, R33, R32 ;  /* 0x00000020210d723e */ /* 0x000fe400000000ff */
[----:B------:R-:W-:Y:S02]  /*aeb0*/  F2FP.F16.F32.PACK_AB R14, R31, R30 ;  /* 0x0000001e1f0e723e */ /* 0x000fe400000000ff */
[----:B------:R-:W-:Y:S02]  /*aec0*/  F2FP.F16.F32.PACK_AB R15, R21, R20 ;  /* 0x00000014150f723e */ /* 0x000fe400000000ff */
[----:B------:R-:W-:Y:S02]  /*aed0*/  F2FP.F16.F32.PACK_AB R9, R11, R10 ;  /* 0x0000000a0b09723e */ /* 0x000fe400000000ff */
[----:B------:R-:W-:Y:S01]  /*aee0*/  LOP3.LUT R2, R0, 0x70, R6, 0x78, !PT ;  /* 0x0000007000027812 */ /* 0x000fe200078e7806 */
[----:B------:R-:W-:Y:S01]  /*aef0*/  VIADD R0, R23, 0x120 ;  /* 0x0000012017007836 */ /* 0x000fe20000000000 */
[----:B------:R-:W-:Y:S01]  /*af00*/  F2FP.F16.F32.PACK_AB R10, R17, R16 ;  /* 0x00000010110a723e */ /* 0x000fe200000000ff */
[----:B------:R1:W-:Y:S01]  /*af10*/  ST.E.128 desc[UR48][R4.64], R12 ;  /* 0x0000000c04007985 */ /* 0x0003e2000c101d30 */
        /* <DEDUP_REMOVED lines=21> */
.L_x_209:
        /* <DEDUP_REMOVED lines=49> */
.L_x_210:
[----:B------:R-:W-:Y:S05]  /*b380*/  WARPSYNC.ALL ;  /* 0x0000000000007948 */ /* 0x000fea0003800000 */
[----:B------:R-:W-:Y:S01]  /*b390*/  R2UR UR4, R23 ;  /* 0x00000000170472ca */ /* 0x000fe200000e0000 */
[----:B------:R-:W2:Y:S01]  /*b3a0*/  S2R R40, SR_CTAID.X ;  /* 0x0000000000287919 */ /* 0x000ea20000002500 */
[C---:B-1----:R-:W-:Y:S02]  /*b3b0*/  IADD3 R2, P1, PT, R26.reuse, 0x60, RZ ;  /* 0x000000601a027810 */ /* 0x042fe40007f3e0ff */
[----:B------:R-:W-:Y:S01]  /*b3c0*/  IADD3 R0, P0, PT, R26, 0x70, RZ ;  /* 0x000000701a007810 */ /* 0x000fe20007f1e0ff */
[----:B------:R-:W1:Y:S04]  /*b3d0*/  S2R R42, SR_CTAID.Y ;  /* 0x00000000002a7919 */ /* 0x000e680000002600 */
[----:B------:R-:W-:Y:S01]  /*b3e0*/  IMAD.X R3, RZ, RZ, R25, P0 ;  /* 0x000000ffff037224 */ /* 0x000fe200000e0619 */
[----:B------:R-:W3:Y:S03]  /*b3f0*/  S2R R39, SR_CTAID.Z ;  /* 0x0000000000277919 */ /* 0x000ee60000002700 */
[----:B------:R-:W4:Y:S01]  /*b400*/  LDTM.x16 R4, tmem[UR4+0x130] ;  /* 0x00013004000479ee */ /* 0x000f220008240000 */
[----:B------:R-:W5:Y:S02]  /*b410*/  LDCU.64 UR4, c[0x0][0x880] ;  /* 0x00011000ff0477ac */ /* 0x000f640008000a00 */
[----:B-----5:R-:W-:-:S04]  /*b420*/  UISETP.NE.U32.AND UP0, UPT, UR4, URZ, UPT ;  /* 0x000000ff0400728c */ /* 0x020fc8000bf05070 */
[----:B------:R-:W-:Y:S01]  /*b430*/  UISETP.NE.AND.EX UP0, UPT, UR5, URZ, UPT, UP0 ;  /* 0x000000ff0500728c */ /* 0x000fe2000bf05300 */
[C---:B----4-:R-:W-:Y:S02]  /*b440*/  FMUL2 R34, R22.reuse.F32, R4.F32x2.HI_LO ;  /* 0x000000041622724a */ /* 0x050fe40000040000 */
        /* <DEDUP_REMOVED lines=18> */
[----:B------:R4:W-:Y:S01]  /*b570*/  ST.E.128 desc[UR48][R4.64], R12 ;  /* 0x0000000c04007985 */ /* 0x0009e2000c101d30 */
[----:B------:R-:W-:-:S02]  /*b580*/  F2FP.F16.F32.PACK_AB R10, R17, R16 ;  /* 0x00000010110a723e */ /* 0x000fc400000000ff */
[----:B------:R-:W-:-:S05]  /*b590*/  F2FP.F16.F32.PACK_AB R11, R19, R18 ;  /* 0x00000012130b723e */ /* 0x000fca00000000ff */
[----:B------:R4:W-:Y:S01]  /*b5a0*/  ST.E.128 desc[UR48][R2.64], R8 ;  /* 0x0000000802007985 */ /* 0x0009e2000c101d30 */
[----:B------:R-:W-:Y:S01]  /*b5b0*/  @!PT LDS RZ, [RZ] ;  /* 0x00000000fffff984 */ /* 0x000fe20000000800 */
[----:B------:R-:W-:Y:S01]  /*b5c0*/  @!PT LDS RZ, [RZ] ;  /* 0x00000000fffff984 */ /* 0x000fe20000000800 */
[----:B------:R-:W-:Y:S01]  /*b5d0*/  @!PT LDS RZ, [RZ] ;  /* 0x00000000fffff984 */ /* 0x000fe20000000800 */
[----:B------:R-:W-:Y:S01]  /*b5e0*/  @!PT LDS RZ, [RZ] ;  /* 0x00000000fffff984 */ /* 0x000fe20000000800 */
[----:B------:R5:W-:Y:S06]  /*b5f0*/  MEMBAR.ALL.CTA ;  /* 0x0000000000007992 */ /* 0x000bec0000008000 */
[----:B-----5:R-:W1:Y:S01]  /*b600*/  FENCE.VIEW.ASYNC.S ;  /* 0x00000000000073c6 */ /* 0x020e620000000000 */
[----:B--23--:R-:W-:Y:S05]  /*b610*/  BRA.U !UP0, `(.L_x_211) ;  /* 0x0000000108fc7547 */ /* 0x00cfea000b800000 */
[C---:B------:R-:W-:Y:S01]  /*b620*/  FSETP.GEU.AND P0, PT, R28.reuse, 1.175494350822287508e-38, PT ;  /* 0x008000001c00780b */ /* 0x040fe20003f0e000 */
[----:B------:R-:W2:Y:S01]  /*b630*/  LDCU UR4, c[0x0][0x380] ;  /* 0x00007000ff0477ac */ /* 0x000ea20008000800 */
[----:B----4-:R-:W-:Y:S01]  /*b640*/  MOV R3, 0x3e055027 ;  /* 0x3e05502700037802 */ /* 0x010fe20000000f00 */
[----:B------:R-:W-:Y:S01]  /*b650*/  BSSY.RECONVERGENT B0, `(.L_x_211) ;  /* 0x000003b000007945 */ /* 0x000fe20003800200 */
[----:B------:R-:W-:Y:S01]  /*b660*/  FSEL R5, RZ, -23, P0 ;  /* 0xc1b80000ff057808 */ /* 0x000fe20000000000 */
[----:B------:R-:W3:Y:S08]  /*b670*/  LDCU UR5, c[0x0][0x700] ;  /* 0x0000e000ff0577ac */ /* 0x000ef00008000800 */
[----:B------:R-:W-:-:S05]  /*b680*/  @!P0 FMUL R28, R28, 8388608 ;  /* 0x4b0000001c1c8820 */ /* 0x000fca0000400000 */
[C---:B------:R-:W-:Y:S02]  /*b690*/  IADD3 R2, PT, PT, R28.reuse, -0x3f2aaaab, RZ ;  /* 0xc0d555551c027810 */ /* 0x040fe40007ffe0ff */
[----:B------:R-:W-:Y:S02]  /*b6a0*/  ISETP.GT.U32.AND P0, PT, R28, 0x7f7fffff, PT ;  /* 0x7f7fffff1c00780c */ /* 0x000fe40003f04070 */
[----:B------:R-:W-:Y:S02]  /*b6b0*/  LOP3.LUT R2, R2, 0xff800000, RZ, 0xc0, !PT ;  /* 0xff80000002027812 */ /* 0x000fe400078ec0ff */
[C---:B------:R-:W-:Y:S02]  /*b6c0*/  FSETP.NEU.AND P1, PT, R28.reuse, RZ, PT ;  /* 0x000000ff1c00720b */ /* 0x040fe40003f2d000 */
[-C--:B------:R-:W-:Y:S02]  /*b6d0*/  IADD3 R0, PT, PT, R28, -R2.reuse, RZ ;  /* 0x800000021c007210 */ /* 0x080fe40007ffe0ff */
[----:B------:R-:W-:-:S03]  /*b6e0*/  I2FP.F32.S32 R4, R2 ;  /* 0x0000000200047245 */ /* 0x000fc60000201400 */
[----:B------:R-:W-:-:S04]  /*b6f0*/  FADD R0, R0, -1 ;  /* 0xbf80000000007421 */ /* 0x000fc80000000000 */
[----:B------:R-:W-:-:S04]  /*b700*/  FFMA R3, R0, -R3, 0.14084610342979431152 ;  /* 0x3e1039f600037423 */ /* 0x000fc80000000803 */
[----:B------:R-:W-:-:S04]  /*b710*/  FFMA R3, R0, R3, -0.12148627638816833496 ;  /* 0xbdf8cdcc00037423 */ /* 0x000fc80000000003 */
[----:B------:R-:W-:-:S04]  /*b720*/  FFMA R3, R0, R3, 0.13980610668659210205 ;  /* 0x3e0f295500037423 */ /* 0x000fc80000000003 */
[----:B------:R-:W-:-:S04]  /*b730*/  FFMA R3, R0, R3, -0.16684235632419586182 ;  /* 0xbe2ad8b900037423 */ /* 0x000fc80000000003 */
[----:B------:R-:W-:-:S04]  /*b740*/  FFMA R3, R0, R3, 0.20012299716472625732 ;  /* 0x3e4ced0b00037423 */ /* 0x000fc80000000003 */
[----:B------:R-:W-:-:S04]  /*b750*/  FFMA R3, R0, R3, -0.24999669194221496582 ;  /* 0xbe7fff2200037423 */ /* 0x000fc80000000003 */
[----:B------:R-:W-:-:S04]  /*b760*/  FFMA R3, R0, R3, 0.33333182334899902344 ;  /* 0x3eaaaa7800037423 */ /* 0x000fc80000000003 */
[----:B------:R-:W-:-:S04]  /*b770*/  FFMA R3, R0, R3, -0.5 ;  /* 0xbf00000000037423 */ /* 0x000fc80000000003 */
[----:B------:R-:W-:Y:S01]  /*b780*/  FMUL R2, R0, R3 ;  /* 0x0000000300027220 */ /* 0x000fe20000400000 */
[----:B------:R-:W-:Y:S01]  /*b790*/  FFMA R3, R4, 1.1920928955078125e-07, R5 ;  /* 0x3400000004037823 */ /* 0x000fe20000000005 */
[----:B------:R-:W-:Y:S02]  /*b7a0*/  LEA R4, R40, R64, 0x8 ;  /* 0x0000004028047211 */ /* 0x000fe400078e40ff */
[----:B------:R-:W-:Y:S01]  /*b7b0*/  FFMA R0, R0, R2, R0 ;  /* 0x0000000200007223 */ /* 0x000fe20000000000 */
[----:B------:R-:W-:-:S03]  /*b7c0*/  MOV R2, 0x7f800000 ;  /* 0x7f80000000027802 */ /* 0x000fc60000000f00 */
[----:B------:R-:W-:Y:S02]  /*b7d0*/  FFMA R0, R3, 0.69314718246459960938, R0 ;  /* 0x3f31721803007823 */ /* 0x000fe40000000000 */
[----:B------:R-:W-:Y:S01]  /*b7e0*/  @P0 FFMA R0, R28, R2, +INF ;  /* 0x7f8000001c000423 */ /* 0x000fe20000000002 */
[----:B--2---:R-:W-:-:S04]  /*b7f0*/  ISETP.GE.AND P0, PT, R4, UR4, PT ;  /* 0x0000000404007c0c */ /* 0x004fc8000bf06270 */
[----:B------:R-:W-:-:S05]  /*b800*/  FSEL R0, R0, -INF , P1 ;  /* 0xff80000000007808 */ /* 0x000fca0000800000 */
[----:B---3--:R-:W-:-:S04]  /*b810*/  FFMA R29, R29, UR5, R0 ;  /* 0x000000051d1d7c23 */ /* 0x008fc80008000000 */
        /* <DEDUP_REMOVED lines=10> */
[----:B------:R2:W4:Y:S02]  /*b8c0*/  F2I.FTZ.U32.TRUNC.NTZ R3, R2 ;  /* 0x0000000200037305 */ /* 0x000524000021f000 */
[----:B--2---:R-:W-:Y:S01]  /*b8d0*/  HFMA2 R2, -RZ, RZ, 0, 0 ;  /* 0x00000000ff027431 */ /* 0x004fe200000001ff */
[----:B----4-:R-:W-:-:S05]  /*b8e0*/  IADD3 R0, PT, PT, RZ, -R3, RZ ;  /* 0x80000003ff007210 */ /* 0x010fca0007ffe0ff */
[----:B------:R-:W-:-:S04]  /*b8f0*/  IMAD R0, R0, UR7, RZ ;  /* 0x0000000700007c24 */ /* 0x000fc8000f8e02ff */
[----:B------:R-:W-:-:S06]  /*b900*/  IMAD.HI.U32 R0, R3, R0, R2 ;  /* 0x0000000003007227 */ /* 0x000fcc00078e0002 */
[----:B-1----:R-:W-:-:S05]  /*b910*/  IMAD.HI.U32 R0, R0, R42, RZ ;  /* 0x0000002a00007227 */ /* 0x002fca00078e00ff */
[----:B------:R-:W-:-:S05]  /*b920*/  IADD3 R2, PT, PT, -R0, RZ, RZ ;  /* 0x000000ff00027210 */ /* 0x000fca0007ffe1ff */
[----:B------:R-:W-:-:S05]  /*b930*/  IMAD R2, R2, UR7, R42 ;  /* 0x0000000702027c24 */ /* 0x000fca000f8e022a */
[----:B------:R-:W-:-:S13]  /*b940*/  ISETP.GE.U32.AND P2, PT, R2, UR7, PT ;  /* 0x0000000702007c0c */ /* 0x000fda000bf46070 */
[----:B------:R-:W-:Y:S02]  /*b950*/  @P2 IADD3 R2, PT, PT, R2, -UR7, RZ ;  /* 0x8000000702022c10 */ /* 0x000fe4000fffe0ff */
[----:B------:R-:W-:Y:S02]  /*b960*/  @P2 IADD3 R0, PT, PT, R0, 0x1, RZ ;  /* 0x0000000100002810 */ /* 0x000fe40007ffe0ff */
[----:B------:R-:W-:-:S13]  /*b970*/  ISETP.GE.U32.AND P1, PT, R2, UR7, PT ;  /* 0x0000000702007c0c */ /* 0x000fda000bf26070 */
[----:B------:R-:W-:Y:S02]  /*b980*/  @P1 IADD3 R0, PT, PT, R0, 0x1, RZ ;  /* 0x0000000100001810 */ /* 0x000fe40007ffe0ff */
[----:B------:R-:W-:-:S04]  /*b990*/  @!P0 LOP3.LUT R0, RZ, UR7, RZ, 0x33, !PT ;  /* 0x00000007ff008c12 */ /* 0x000fc8000f8e33ff */
[C---:B------:R-:W-:Y:S01]  /*b9a0*/  IADD3 R2, PT, PT, -R0.reuse, RZ, RZ ;  /* 0x000000ff00027210 */ /* 0x040fe20007ffe1ff */
[----:B-----5:R-:W-:-:S04]  /*b9b0*/  IMAD R0, R0, UR5, R4 ;  /* 0x0000000500007c24 */ /* 0x020fc8000f8e0204 */
[----:B------:R-:W-:-:S04]  /*b9c0*/  IMAD R2, R2, UR7, R42 ;  /* 0x0000000702027c24 */ /* 0x000fc8000f8e022a */
[----:B------:R-:W-:-:S04]  /*b9d0*/  IMAD R0, R2, UR4, R0 ;  /* 0x0000000402007c24 */ /* 0x000fc8000f8e0200 */
[----:B---3--:R-:W-:-:S05]  /*b9e0*/  IMAD.WIDE.U32 R2, R0, 0x4, R6 ;  /* 0x0000000400027825 */ /* 0x008fca00078e0006 */
[----:B------:R2:W-:Y:S02]  /*b9f0*/  STG.E desc[UR48][R2.64], R29 ;  /* 0x0000001d02007986 */ /* 0x0005e4000c101930 */
.L_x_212:
[----:B------:R-:W-:Y:S05]  /*ba00*/  BSYNC.RECONVERGENT B0 ;  /* 0x0000000000007941 */ /* 0x000fea0003800200 */
.L_x_211:
[----:B------:R-:W-:Y:S01]  /*ba10*/  UISETP.NE.AND UP0, UPT, UR38, URZ, UPT ;  /* 0x000000ff2600728c */ /* 0x000fe2000bf05270 */
[----:B------:R-:W-:-:S08]  /*ba20*/  NOP ;  /* 0x0000000000007918 */ /* 0x000fd00000000000 */
[----:B------:R-:W-:Y:S05]  /*ba30*/  BRA.U UP0, `(.L_x_213) ;  /* 0x0000000100087547 */ /* 0x000fea000b800000 */
[----:B------:R-:W-:Y:S05]  /*ba40*/  BPT.TRAP 0x1 ;  /* 0x000000040000795c */ /* 0x000fea0000300000 */
[----:B------:R-:W-:Y:S05]  /*ba50*/  BPT.TRAP 0x1 ;  /* 0x000000040000795c */ /* 0x000fea0000300000 */
.L_x_213:
[----:B------:R-:W-:Y:S01]  /*ba60*/  IADD3 R0, PT, PT, R36, 0x140a0, RZ ;  /* 0x000140a024007810 */ /* 0x000fe20007ffe0ff */
[----:B------:R-:W-:-:S03]  /*ba70*/  UISETP.NE.AND UP0, UPT, UR38, URZ, UPT ;  /* 0x000000ff2600728c */ /* 0x000fc6000bf05270 */
[----:B------:R-:W-:-:S04]  /*ba80*/  PRMT R0, R37, 0x654, R0 ;  /* 0x0000065425007816 */ /* 0x000fc80000000000 */
[----:B-1----:R1:W-:Y:S02]  /*ba90*/  SYNCS.ARRIVE.TRANS64.RED.A1T0 RZ, [R0+URZ], RZ ;  /* 0x000000ff00ff79a7 */ /* 0x0023e400081004ff */
[----:B------:R-:W-:Y:S05]  /*baa0*/  BRA.U UP0, `(.L_x_214) ;  /* 0x0000000100047547 */ /* 0x000fea000b800000 */
[----:B------:R-:W-:Y:S05]  /*bab0*/  BPT.TRAP 0x1 ;  /* 0x000000040000795c */ /* 0x000fea0000300000 */
.L_x_214:
[----:B------:R3:W-:Y:S01]  /*bac0*/  SYNCS.ARRIVE.TRANS64.A1T0 RZ, [R36+URZ+0x140b0], RZ ;  /* 0x0140b0ff24ff79a7 */ /* 0x0007e200081000ff */
[----:B------:R-:W-:-:S09]  /*bad0*/  UISETP.NE.AND UP0, UPT, UR36, URZ, UPT ;  /* 0x000000ff2400728c */ /* 0x000fd2000bf05270 */
[----:B------:R-:W-:Y:S05]  /*bae0*/  BRA.U !UP0, `(.L_x_215) ;  /* 0x0000000108047547 */ /* 0x000fea000b800000 */
[----:B------:R-:W-:Y:S05]  /*baf0*/  BPT.TRAP 0x1 ;  /* 0x000000040000795c */ /* 0x000fea0000300000 */
.L_x_215:
[----:B-1----:R-:W-:Y:S01]  /*bb00*/  IMAD.U32 R0, RZ, RZ, UR44 ;  /* 0x0000002cff007e24 */ /* 0x002fe2000f8e00ff */
[----:B--2-4-:R-:W-:-:S04]  /*bb10*/  SHF.R.U32.HI R2, RZ, 0x15, R62 ;  /* 0x00000015ff027819 */ /* 0x014fc8000001163e */
[----:B------:R-:W-:Y:S02]  /*bb20*/  SHF.L.U32 R0, R0, 0x1f, RZ ;  /* 0x0000001f00007819 */ /* 0x000fe400000006ff */
[----:B------:R-:W-:Y:S02]  /*bb30*/  ISETP.NE.AND P0, PT, R38, R2, PT ;  /* 0x000000022600720c */ /* 0x000fe40003f05270 */
[----:B------:R-:W1:Y:S02]  /*bb40*/  SYNCS.PHASECHK.TRANS64.TRYWAIT P1, [R36+URZ+0x14080], R0 ;  /* 0x01408000240075a7 */ /* 0x000e6400080211ff */
[----:B-1----:R-:W-:Y:S09]  /*bb50*/  @!P1 BRA `(.L_x_216) ;  /* 0x0000009000449947 */ /* 0x002ff20003800000 */
.L_x_390:
[----:B------:R-:W-:Y:S05]  /*bb60*/  @!P0 BRA `(.L_x_217) ;  /* 0x0000000000408947 */ /* 0x000fea0003800000 */
[----:B------:R-:W-:Y:S01]  /*bb70*/  MOV R2, 0x8 ;  /* 0x0000000800027802 */ /* 0x000fe20000000f00 */
[----:B------:R-:W2:Y:S01]  /*bb80*/  LDCU.64 UR8, c[0x4][0xb0] ;  /* 0x01001600ff0877ac */ /* 0x000ea20008000a00 */
[----:B------:R-:W-:Y:S02]  /*bb90*/  HFMA2 R12, -RZ, RZ, 0, 5.9604644775390625e-08 ;  /* 0x00000001ff0c7431 */ /* 0x000fe400000001ff */
[----:B------:R-:W-:Y:S01]  /*bba0*/  IMAD.MOV.U32 R8, RZ, RZ, 0x192 ;  /* 0x00000192ff087424 */ /* 0x000fe200078e00ff */
[----:B------:R-:W4:Y:S01]  /*bbb0*/  LDCU.64 UR6, c[0x4][0xb8] ;  /* 0x01001700ff0677ac */ /* 0x000f220008000a00 */
[----:B------:R-:W1:Y:S01]  /*bbc0*/  LDC.64 R2, c[0x4][R2] ;  /* 0x0100000002027b82 */ /* 0x000e620000000a00 */
[----:B------:R-:W-:Y:S01]  /*bbd0*/  IMAD.MOV.U32 R13, RZ, RZ, RZ ;  /* 0x000000ffff0d7224 */ /* 0x000fe200078e00ff */
[----:B------:R-:W5:Y:S01]  /*bbe0*/  LDCU.64 UR4, c[0x4][0x28] ;  /* 0x01000500ff0477ac */ /* 0x000f620008000a00 */
[----:B--2---:R-:W-:Y:S01]  /*bbf0*/  IMAD.U32 R4, RZ, RZ, UR8 ;  /* 0x00000008ff047e24 */ /* 0x004fe2000f8e00ff */
[----:B------:R-:W-:Y:S01]  /*bc00*/  MOV R5, UR9 ;  /* 0x0000000900057c02 */ /* 0x000fe20008000f00 */
[----:B----4-:R-:W-:Y:S01]  /*bc10*/  IMAD.U32 R6, RZ, RZ, UR6 ;  /* 0x00000006ff067e24 */ /* 0x010fe2000f8e00ff */
[----:B------:R-:W-:Y:S01]  /*bc20*/  MOV R7, UR7 ;  /* 0x0000000700077c02 */ /* 0x000fe20008000f00 */
[----:B-----5:R-:W-:Y:S01]  /*bc30*/  IMAD.U32 R10, RZ, RZ, UR4 ;  /* 0x00000004ff0a7e24 */ /* 0x020fe2000f8e00ff */
[----:B------:R-:W-:-:S02]  /*bc40*/  MOV R11, UR5 ;  /* 0x00000005000b7c02 */ /* 0x000fc40008000f00 */
[----:B------:R-:W-:-:S07]  /*bc50*/  LEPC R20, `(.L_x_217) ;  /* 0x000000001014794e */ /* 0x000fce0000000000 */
[----:B-1-3--:R-:W-:Y:S05]  /*bc60*/  CALL.ABS.NOINC R2 ;  /* 0x0000000002007343 */ /* 0x00afea0003c00000 */
.L_x_217:
[----:B------:R-:W-:Y:S05]  /*bc70*/  WARPSYNC.ALL ;  /* 0x0000000000007948 */ /* 0x000fea0003800000 */
[----:B------:R-:W-:Y:S01]  /*bc80*/  R2UR UR4, R62 ;  /* 0x000000003e0472ca */ /* 0x000fe200000e0000 */
[----:B------:R-:W-:-:S12]  /*bc90*/  UISETP.NE.AND UP0, UPT, UR36, URZ, UPT ;  /* 0x000000ff2400728c */ /* 0x000fd8000bf05270 */
[----:B------:R-:W2:Y:S02]  /*bca0*/  LDTM.x2 R28, tmem[UR4] ;  /* 0x00000004001c79ee */ /* 0x000ea400080c0000 */
[----:B--2---:R-:W-:Y:S05]  /*bcb0*/  BRA.U !UP0, `(.L_x_218) ;  /* 0x0000000108047547 */ /* 0x004fea000b800000 */
[----:B------:R-:W-:Y:S05]  /*bcc0*/  BPT.TRAP 0x1 ;  /* 0x000000040000795c */ /* 0x000fea0000300000 */
.L_x_218:
[----:B-1----:R-:W-:Y:S01]  /*bcd0*/  PRMT R0, R37, 0x654, R27 ;  /* 0x0000065425007816 */ /* 0x002fe2000000001b */
[----:B------:R-:W-:-:S03]  /*bce0*/  UISETP.NE.AND UP0, UPT, UR38, URZ, UPT ;  /* 0x000000ff2600728c */ /* 0x000fc6000bf05270 */
[----:B------:R1:W-:Y:S06]  /*bcf0*/  SYNCS.ARRIVE.TRANS64.RED.A1T0 RZ, [R0+URZ], RZ ;  /* 0x000000ff00ff79a7 */ /* 0x0003ec00081004ff */
[----:B------:R-:W-:Y:S05]  /*bd00*/  BRA.U UP0, `(.L_x_219) ;  /* 0x0000000100047547 */ /* 0x000fea000b800000 */
[----:B------:R-:W-:Y:S05]  /*bd10*/  BPT.TRAP 0x1 ;  /* 0x000000040000795c */ /* 0x000fea0000300000 */
.L_x_219:
[----:B-1----:R-:W-:-:S04]  /*bd20*/  MOV R0, UR45 ;  /* 0x0000002d00007c02 */ /* 0x002fc80008000f00 */
[----:B------:R-:W-:-:S04]  /*bd30*/  SHF.L.U32 R0, R0, 0x1f, RZ ;  /* 0x0000001f00007819 */ /* 0x000fc800000006ff */
[----:B------:R-:W1:Y:S02]  /*bd40*/  SYNCS.PHASECHK.TRANS64.TRYWAIT P0, [R36+URZ+0x14098], R0 ;  /* 0x01409800240075a7 */ /* 0x000e6400080011ff */
[----:B-1----:R-:W-:Y:S05]  /*bd50*/  @!P0 BRA `(.L_x_220) ;  /* 0x0000008c00d88947 */ /* 0x002fea0003800000 */
.L_x_391:
[----:B------:R-:W-:-:S09]  /*bd60*/  UISETP.NE.AND UP0, UPT, UR38, URZ, UPT ;  /* 0x000000ff2600728c */ /* 0x000fd2000bf05270 */
[----:B------:R-:W-:Y:S05]  /*bd70*/  BRA.U UP0, `(.L_x_221) ;  /* 0x0000000100047547 */ /* 0x000fea000b800000 */
[----:B------:R-:W-:Y:S05]  /*bd80*/  BPT.TRAP 0x1 ;  /* 0x000000040000795c */ /* 0x000fea0000300000 */
.L_x_221:
[----:B------:R-:W-:Y:S01]  /*bd90*/  MOV R2, 0x1 ;  /* 0x0000000100027802 */ /* 0x000fe20000000f00 */
[----:B-1----:R1:W2:Y:S03]  /*bda0*/  MUFU.RCP R0, R28 ;  /* 0x0000001c00007308 */ /* 0x0022a60000001000 */
[----:B------:R-:W-:-:S04]  /*bdb0*/  SHF.L.U32 R2, R2, 0x1f, RZ ;  /* 0x0000001f02027819 */ /* 0x000fc800000006ff */
[----:B------:R-:W4:Y:S02]  /*bdc0*/  SYNCS.PHASECHK.TRANS64.TRYWAIT P0, [R36+URZ+0x140c8], R2 ;  /* 0x0140c802240075a7 */ /* 0x000f2400080011ff */
[----:B-12-4-:R-:W-:Y:S05]  /*bdd0*/  @!P0 BRA `(.L_x_222) ;  /* 0x0000008c00cc8947 */ /* 0x016fea0003800000 */
.L_x_392:
[----:B------:R-:W2:Y:S01]  /*bde0*/  LDCU UR4, c[0x0][0x708] ;  /* 0x0000e100ff0477ac */ /* 0x000ea20008000800 */
[----:B-1----:R-:W-:Y:S01]  /*bdf0*/  FFMA R2, -R28, R0, 1 ;  /* 0x3f8000001c027423 */ /* 0x002fe20000000100 */
[----:B------:R-:W-:Y:S03]  /*be00*/  BSSY.RECONVERGENT B2, `(.L_x_223) ;  /* 0x000000c000027945 */ /* 0x000fe60003800200 */
[----:B------:R-:W-:Y:S01]  /*be10*/  FFMA R0, R0, R2, R0 ;  /* 0x0000000200007223 */ /* 0x000fe20000000000 */
[----:B--2---:R-:W-:-:S03]  /*be20*/  MOV R2, UR4 ;  /* 0x0000000400027c02 */ /* 0x004fc60008000f00 */
[----:B------:R-:W-:Y:S01]  /*be30*/  FFMA R22, R0, UR4, RZ ;  /* 0x0000000400167c23 */ /* 0x000fe200080000ff */
[----:B------:R1:W2:Y:S03]  /*be40*/  FCHK P0, R2, R28 ;  /* 0x0000001c02007302 */ /* 0x0002a60000000000 */
[----:B-1----:R-:W-:-:S04]  /*be50*/  FFMA R2, -R28, R22, UR4 ;  /* 0x000000041c027e23 */ /* 0x002fc80008000116 */
[----:B------:R-:W-:Y:S01]  /*be60*/  FFMA R22, R0, R2, R22 ;  /* 0x0000000200167223 */ /* 0x000fe20000000016 */
[----:B--2---:R-:W-:Y:S06]  /*be70*/  @!P0 BRA `(.L_x_224) ;  /* 0x0000000000108947 */ /* 0x004fec0003800000 */
[----:B------:R-:W-:Y:S02]  /*be80*/  MOV R0, R28 ;  /* 0x0000001c00007202 */ /* 0x000fe40000000f00 */
[----:B------:R-:W-:Y:S02]  /*be90*/  MOV R8, 0xbeb0 ;  /* 0x0000beb000087802 */ /* 0x000fe40000000f00 */
[----:B---3--:R-:W-:Y:S05]  /*bea0*/  CALL.REL.NOINC `($__internal_3_$__cuda_sm3x_div_rn_noftz_f32_slowpath) ;  /* 0x0000009400e07944 */ /* 0x008fea0003c00000 */
[----:B------:R-:W-:Y:S02]  /*beb0*/  MOV R22, R0 ;  /* 0x0000000000167202 */ /* 0x000fe40000000f00 */
.L_x_224:
[----:B------:R-:W-:Y:S05]  /*bec0*/  BSYNC.RECONVERGENT B2 ;  /* 0x0000000000027941 */ /* 0x000fea0003800200 */
.L_x_223:
[----:B------:R-:W-:-:S05]  /*bed0*/  VIADD R0, R23, 0x180 ;  /* 0x0000018017007836 */ /* 0x000fca0000000000 */
[----:B------:R-:W-:-:S04]  /*bee0*/  SHF.R.U32.HI R0, RZ, 0x15, R0 ;  /* 0x00000015ff007819 */ /* 0x000fc80000011600 */
[----:B------:R-:W-:-:S13]  /*bef0*/  ISETP.NE.AND P0, PT, R38, R0, PT ;  /* 0x000000002600720c */ /* 0x000fda0003f05270 */
[----:B------:R-:W-:Y:S05]  /*bf00*/  @!P0 BRA `(.L_x_225) ;  /* 0x0000000000408947 */ /* 0x000fea0003800000 */
[----:B------:R-:W-:Y:S01]  /*bf10*/  MOV R2, 0x8 ;  /* 0x0000000800027802 */ /* 0x000fe20000000f00 */
        /* <DEDUP_REMOVED lines=15> */
.L_x_225:
[----:B------:R-:W-:Y:S05]  /*c010*/  WARPSYNC.ALL ;  /* 0x0000000000007948 */ /* 0x000fea0003800000 */
[----:B------:R-:W-:Y:S02]  /*c020*/  R2UR UR4, R23 ;  /* 0x00000000170472ca */ /* 0x000fe400000e0000 */
[C---:B------:R-:W-:Y:S02]  /*c030*/  IADD3 R2, P1, PT, R26.reuse, 0x4000, RZ ;  /* 0x000040001a027810 */ /* 0x040fe40007f3e0ff */
        /* <DEDUP_REMOVED lines=46> */
.L_x_226:
        /* <DEDUP_REMOVED lines=49> */
.L_x_227:
        /* <DEDUP_REMOVED lines=49> */
.L_x_228:
[----:B------:R-:W2:Y:S01]  /*c940*/  LDCU.64 UR4, c[0x0][0x880] ;  /* 0x00011000ff0477ac */ /* 0x000ea20008000a00 */
[C---:B------:R-:W-:Y:S02]  /*c950*/  IADD3 R0, P2, PT, R26.reuse, 0x4060, RZ ;  /* 0x000040601a007810 */ /* 0x040fe40007f5e0ff */
[----:B------:R-:W-:-:S05]  /*c960*/  IADD3 R26, P1, PT, R26, 0x4070, RZ ;  /* 0x000040701a1a7810 */ /* 0x000fca0007f3e0ff */
[----:B-1----:R-:W-:-:S05]  /*c970*/  IMAD.X R3, RZ, RZ, R25, P1 ;  /* 0x000000ffff037224 */ /* 0x002fca00008e0619 */
[----:B------:R-:W-:-:S04]  /*c980*/  SHF.R.U64 R2, R26, 0x3, R3 ;  /* 0x000000031a027819 */ /* 0x000fc80000001203 */
[----:B------:R-:W-:Y:S02]  /*c990*/  LOP3.LUT R2, R26, 0x70, R2, 0x78, !PT ;  /* 0x000000701a027812 */ /* 0x000fe400078e7802 */
[----:B--2---:R-:W-:-:S04]  /*c9a0*/  ISETP.NE.U32.AND P0, PT, RZ, UR4, PT ;  /* 0x00000004ff007c0c */ /* 0x004fc8000bf05070 */
[----:B------:R-:W-:Y:S01]  /*c9b0*/  ISETP.NE.AND.EX P0, PT, RZ, UR5, PT, P0 ;  /* 0x00000005ff007c0c */ /* 0x000fe2000bf05300 */
[----:B------:R-:W-:Y:S05]  /*c9c0*/  WARPSYNC.ALL ;  /* 0x0000000000007948 */ /* 0x000fea0003800000 */
[----:B------:R-:W-:-:S13]  /*c9d0*/  R2UR UR4, R23 ;  /* 0x00000000170472ca */ /* 0x000fda00000e0000 */
[----:B------:R-:W1:Y:S02]  /*c9e0*/  LDTM.x16 R4, tmem[UR4+0x1b0] ;  /* 0x0001b004000479ee */ /* 0x000e640008240000 */
[C---:B-1----:R-:W-:Y:S02]  /*c9f0*/  FMUL2 R32, R22.reuse.F32, R4.F32x2.HI_LO ;  /* 0x000000041620724a */ /* 0x042fe40000040000 */
[----:B------:R-:W-:Y:S02]  /*ca00*/  IMAD.X R5, RZ, RZ, R25, P2 ;  /* 0x000000ffff057224 */ /* 0x000fe400010e0619 */
[C---:B------:R-:W-:Y:S02]  /*ca10*/  FMUL2 R20, R22.reuse.F32, R8.F32x2.HI_LO ;  /* 0x000000081614724a */ /* 0x040fe40000040000 */
[C---:B------:R-:W-:Y:S02]  /*ca20*/  FMUL2 R30, R22.reuse.F32, R6.F32x2.HI_LO ;  /* 0x00000006161e724a */ /* 0x040fe40000040000 */
[----:B------:R-:W-:Y:S01]  /*ca30*/  FMUL2 R10, R22.F32, R10.F32x2.HI_LO ;  /* 0x0000000a160a724a */ /* 0x000fe20000040000 */
[----:B------:R-:W-:Y:S01]  /*ca40*/  SHF.R.U64 R4, R0, 0x3, R5 ;  /* 0x0000000300047819 */ /* 0x000fe20000001205 */
[C---:B------:R-:W-:Y:S01]  /*ca50*/  FMUL2 R8, R22.reuse.F32, R12.F32x2.HI_LO ;  /* 0x0000000c1608724a */ /* 0x040fe20000040000 */
[----:B------:R-:W-:Y:S01]  /*ca60*/  F2FP.F16.F32.PACK_AB R12, R33, R32 ;  /* 0x00000020210c723e */ /* 0x000fe200000000ff */
[----:B------:R-:W-:Y:S01]  /*ca70*/  FMUL2 R6, R22.F32, R14.F32x2.HI_LO ;  /* 0x0000000e1606724a */ /* 0x000fe20000040000 */
[----:B------:R-:W-:Y:S01]  /*ca80*/  LOP3.LUT R4, R0, 0x70, R4, 0x78, !PT ;  /* 0x0000007000047812 */ /* 0x000fe200078e7804 */
[C---:B------:R-:W-:Y:S01]  /*ca90*/  FMUL2 R16, R22.reuse.F32, R16.F32x2.HI_LO ;  /* 0x000000101610724a */ /* 0x040fe20000040000 */
[----:B------:R-:W-:Y:S01]  /*caa0*/  F2FP.F16.F32.PACK_AB R13, R31, R30 ;  /* 0x0000001e1f0d723e */ /* 0x000fe200000000ff */
[----:B------:R-:W-:Y:S01]  /*cab0*/  FMUL2 R18, R22.F32, R18.F32x2.HI_LO ;  /* 0x000000121612724a */ /* 0x000fe20000040000 */
[----:B------:R-:W-:-:S02]  /*cac0*/  F2FP.F16.F32.PACK_AB R14, R21, R20 ;  /* 0x00000014150e723e */ /* 0x000fc400000000ff */
[----:B------:R-:W-:Y:S02]  /*cad0*/  F2FP.F16.F32.PACK_AB R15, R11, R10 ;  /* 0x0000000a0b0f723e */ /* 0x000fe400000000ff */
[----:B------:R-:W-:Y:S02]  /*cae0*/  F2FP.F16.F32.PACK_AB R8, R9, R8 ;  /* 0x000000080908723e */ /* 0x000fe400000000ff */
[----:B------:R-:W-:Y:S01]  /*caf0*/  F2FP.F16.F32.PACK_AB R9, R7, R6 ;  /* 0x000000060709723e */ /* 0x000fe200000000ff */
[----:B------:R1:W-:Y:S01]  /*cb00*/  ST.E.128 desc[UR48][R4.64], R12 ;  /* 0x0000000c04007985 */ /* 0x0003e2000c101d30 */
[----:B------:R-:W-:Y:S02]  /*cb10*/  F2FP.F16.F32.PACK_AB R10, R17, R16 ;  /* 0x00000010110a723e */ /* 0x000fe400000000ff */
[----:B------:R-:W-:-:S05]  /*cb20*/  F2FP.F16.F32.PACK_AB R11, R19, R18 ;  /* 0x00000012130b723e */ /* 0x000fca00000000ff */
[----:B------:R1:W-:Y:S01]  /*cb30*/  ST.E.128 desc[UR48][R2.64], R8 ;  /* 0x0000000802007985 */ /* 0x0003e2000c101d30 */
[----:B------:R-:W-:Y:S01]  /*cb40*/  @!PT LDS RZ, [RZ] ;  /* 0x00000000fffff984 */ /* 0x000fe20000000800 */
[----:B------:R-:W-:Y:S01]  /*cb50*/  @!PT LDS RZ, [RZ] ;  /* 0x00000000fffff984 */ /* 0x000fe20000000800 */
[----:B------:R-:W-:Y:S01]  /*cb60*/  @!PT LDS RZ, [RZ] ;  /* 0x00000000fffff984 */ /* 0x000fe20000000800 */
[----:B------:R-:W-:Y:S01]  /*cb70*/  @!PT LDS RZ, [RZ] ;  /* 0x00000000fffff984 */ /* 0x000fe20000000800 */
[----:B------:R2:W-:Y:S06]  /*cb80*/  MEMBAR.ALL.CTA ;  /* 0x0000000000007992 */ /* 0x0005ec0000008000 */
[----:B--2---:R-:W2:Y:S01]  /*cb90*/  FENCE.VIEW.ASYNC.S ;  /* 0x00000000000073c6 */ /* 0x004ea20000000000 */
[----:B------:R-:W-:Y:S05]  /*cba0*/  @!P0 BRA `(.L_x_229) ;  /* 0x0000000400008947 */ /* 0x000fea0003800000 */
[C---:B------:R-:W-:Y:S01]  /*cbb0*/  FSETP.GEU.AND P0, PT, R28.reuse, 1.175494350822287508e-38, PT ;  /* 0x008000001c00780b */ /* 0x040fe20003f0e000 */
[----:B------:R-:W4:Y:S01]  /*cbc0*/  LDCU UR4, c[0x0][0x380] ;  /* 0x00007000ff0477ac */ /* 0x000f220008000800 */
[----:B-1----:R-:W-:Y:S01]  /*cbd0*/  MOV R3, 0x3e055027 ;  /* 0x3e05502700037802 */ /* 0x002fe20000000f00 */
[----:B------:R-:W-:Y:S01]  /*cbe0*/  BSSY.RECONVERGENT B0, `(.L_x_229) ;  /* 0x000003c000007945 */ /* 0x000fe20003800200 */
[----:B------:R-:W-:Y:S01]  /*cbf0*/  FSEL R5, RZ, -23, P0 ;  /* 0xc1b80000ff057808 */ /* 0x000fe20000000000 */
[----:B------:R-:W1:Y:S08]  /*cc00*/  LDCU UR5, c[0x0][0x700] ;  /* 0x0000e000ff0577ac */ /* 0x000e700008000800 */
        /* <DEDUP_REMOVED lines=20> */
[----:B------:R-:W-:Y:S02]  /*cd50*/  MOV R2, 0x7f800000 ;  /* 0x7f80000000027802 */ /* 0x000fe40000000f00 */
[----:B------:R-:W-:Y:S01]  /*cd60*/  IADD3 R4, PT, PT, R4, 0x80, RZ ;  /* 0x0000008004047810 */ /* 0x000fe20007ffe0ff */
[----:B------:R-:W-:Y:S02]  /*cd70*/  FFMA R0, R3, 0.69314718246459960938, R0 ;  /* 0x3f31721803007823 */ /* 0x000fe40000000000 */
[----:B------:R-:W-:Y:S01]  /*cd80*/  @P0 FFMA R0, R28, R2, +INF ;  /* 0x7f8000001c000423 */ /* 0x000fe20000000002 */
[----:B----4-:R-:W-:-:S04]  /*cd90*/  ISETP.GE.AND P0, PT, R4, UR4, PT ;  /* 0x0000000404007c0c */ /* 0x010fc8000bf06270 */
[----:B------:R-:W-:-:S05]  /*cda0*/  FSEL R0, R0, -INF , P1 ;  /* 0xff80000000007808 */ /* 0x000fca0000800000 */
[----:B-1----:R-:W-:-:S04]  /*cdb0*/  FFMA R29, R29, UR5, R0 ;  /* 0x000000051d1d7c23 */ /* 0x002fc80008000000 */
[----:B------:R-:W-:Y:S05]  /*cdc0*/  @P0 BRA `(.L_x_230) ;  /* 0x0000000000740947 */ /* 0x000fea0003800000 */
[----:B------:R-:W1:Y:S01]  /*cdd0*/  LDCU UR7, c[0x0][0x38c] ;  /* 0x00007180ff0777ac */ /* 0x000e620008000800 */
[----:B------:R-:W4:Y:S01]  /*cde0*/  LDC.64 R6, c[0x0][0x880] ;  /* 0x00022000ff067b82 */ /* 0x000f220000000a00 */
[----:B------:R-:W5:Y:S01]  /*cdf0*/  LDCU UR6, c[0x0][0x890] ;  /* 0x00011200ff0677ac */ /* 0x000f620008000800 */
[----:B------:R-:W2:Y:S01]  /*ce00*/  LDCU.64 UR4, c[0x0][0x888] ;  /* 0x00011100ff0477ac */ /* 0x000ea20008000a00 */
[----:B-1----:R-:W1:Y:S01]  /*ce10*/  I2F.U32.RP R2, UR7 ;  /* 0x0000000700027d06 */ /* 0x002e620008209000 */
[----:B------:R-:W-:Y:S01]  /*ce20*/  ISETP.NE.U32.AND P0, PT, RZ, UR7, PT ;  /* 0x00000007ff007c0c */ /* 0x000fe2000bf05070 */
[----:B-----5:R-:W-:-:S06]  /*ce30*/  IMAD R4, R39, UR6, R4 ;  /* 0x0000000627047c24 */ /* 0x020fcc000f8e0204 */
[----:B-1----:R-:W1:Y:S02]  /*ce40*/  MUFU.RCP R2, R2 ;  /* 0x0000000200027308 */ /* 0x002e640000001000 */
[----:B-1----:R-:W-:-:S06]  /*ce50*/  IADD3 R2, PT, PT, R2, 0xffffffe, RZ ;  /* 0x0ffffffe02027810 */ /* 0x002fcc0007ffe0ff */
[----:B------:R1:W5:Y:S02]  /*ce60*/  F2I.FTZ.U32.TRUNC.NTZ R3, R2 ;  /* 0x0000000200037305 */ /* 0x000364000021f000 */
[----:B-1----:R-:W-:Y:S01]  /*ce70*/  HFMA2 R2, -RZ, RZ, 0, 0 ;  /* 0x00000000ff027431 */ /* 0x002fe200000001ff */
[----:B-----5:R-:W-:-:S05]  /*ce80*/  IADD3 R0, PT, PT, RZ, -R3, RZ ;  /* 0x80000003ff007210 */ /* 0x020fca0007ffe0ff */
[----:B------:R-:W-:-:S04]  /*ce90*/  IMAD R0, R0, UR7, RZ ;  /* 0x0000000700007c24 */ /* 0x000fc8000f8e02ff */
[----:B------:R-:W-:-:S06]  /*cea0*/  IMAD.HI.U32 R0, R3, R0, R2 ;  /* 0x0000000003007227 */ /* 0x000fcc00078e0002 */
[----:B------:R-:W-:-:S05]  /*ceb0*/  IMAD.HI.U32 R0, R0, R42, RZ ;  /* 0x0000002a00007227 */ /* 0x000fca00078e00ff */
        /* <DEDUP_REMOVED lines=9> */
[----:B--2---:R-:W-:-:S04]  /*cf50*/  IMAD R0, R0, UR5, R4 ;  /* 0x0000000500007c24 */ /* 0x004fc8000f8e0204 */
[----:B------:R-:W-:-:S04]  /*cf60*/  IMAD R2, R2, UR7, R42 ;  /* 0x0000000702027c24 */ /* 0x000fc8000f8e022a */
[----:B------:R-:W-:-:S04]  /*cf70*/  IMAD R0, R2, UR4, R0 ;  /* 0x0000000402007c24 */ /* 0x000fc8000f8e0200 */
[----:B----4-:R-:W-:-:S05]  /*cf80*/  IMAD.WIDE.U32 R2, R0, 0x4, R6 ;  /* 0x0000000400027825 */ /* 0x010fca00078e0006 */
[----:B------:R1:W-:Y:S02]  /*cf90*/  STG.E desc[UR48][R2.64], R29 ;  /* 0x0000001d02007986 */ /* 0x0003e4000c101930 */
.L_x_230:
[----:B------:R-:W-:Y:S05]  /*cfa0*/  BSYNC.RECONVERGENT B0 ;  /* 0x0000000000007941 */ /* 0x000fea0003800200 */
.L_x_229:
[----:B------:R-:W-:Y:S01]  /*cfb0*/  UISETP.NE.AND UP0, UPT, UR38, URZ, UPT ;  /* 0x000000ff2600728c */ /* 0x000fe2000bf05270 */
[----:B------:R-:W-:-:S08]  /*cfc0*/  NOP ;  /* 0x0000000000007918 */ /* 0x000fd00000000000 */
[----:B------:R-:W-:Y:S05]  /*cfd0*/  BRA.U UP0, `(.L_x_231) ;  /* 0x0000000100087547 */ /* 0x000fea000b800000 */
[----:B------:R-:W-:Y:S05]  /*cfe0*/  BPT.TRAP 0x1 ;  /* 0x000000040000795c */ /* 0x000fea0000300000 */
[----:B------:R-:W-:Y:S05]  /*cff0*/  BPT.TRAP 0x1 ;  /* 0x000000040000795c */ /* 0x000fea0000300000 */
.L_x_231:
[----:B------:R-:W-:Y:S01]  /*d000*/  IADD3 R0, PT, PT, R36, 0x140a8, RZ ;  /* 0x000140a824007810 */ /* 0x000fe20007ffe0ff */
[----:B------:R-:W-:-:S03]  /*d010*/  UISETP.NE.AND UP0, UPT, UR38, URZ, UPT ;  /* 0x000000ff2600728c */ /* 0x000fc6000bf05270 */
[----:B------:R-:W-:-:S04]  /*d020*/  PRMT R0, R37, 0x654, R0 ;  /* 0x0000065425007816 */ /* 0x000fc80000000000 */
[----:B--2---:R2:W-:Y:S02]  /*d030*/  SYNCS.ARRIVE.TRANS64.RED.A1T0 RZ, [R0+URZ], RZ ;  /* 0x000000ff00ff79a7 */ /* 0x0045e400081004ff */
[----:B------:R-:W-:Y:S05]  /*d040*/  BRA.U UP0, `(.L_x_232) ;  /* 0x0000000100047547 */ /* 0x000fea000b800000 */
[----:B------:R-:W-:Y:S05]  /*d050*/  BPT.TRAP 0x1 ;  /* 0x000000040000795c */ /* 0x000fea0000300000 */
.L_x_232:
[----:B------:R-:W-:Y:S01]  /*d060*/  SYNCS.ARRIVE.TRANS64.A1T0 RZ, [R36+URZ+0x140b8], RZ ;  /* 0x0140b8ff24ff79a7 */ /* 0x000fe200081000ff */
[----:B------:R-:W-:Y:S05]  /*d070*/  EXIT ;  /* 0x000000000000794d */ /* 0x000fea0003800000 */
.L_x_27:
[----:B------:R-:W-:-:S08]  /*d080*/  NOP ;  /* 0x0000000000007918 */ /* 0x000fd00000000000 */
[----:B------:R-:W1:Y:S02]  /*d090*/  USETMAXREG.TRY_ALLOC.CTAPOOL UP0, 0xc0 ;  /* 0x000000c0000079c8 */ /* 0x000e640008000600 */
[----:B-1----:R-:W-:Y:S05]  /*d0a0*/  BRA.U !UP0, `(.L_x_27) ;  /* 0xfffffffd08f47547 */ /* 0x002fea000b83ffff */
[----:B------:R-:W1:Y:S01]  /*d0b0*/  S2UR UR8, SR_CTAID.X ;  /* 0x00000000000879c3 */ /* 0x000e620000002500 */
[----:B------:R-:W2:Y:S02]  /*d0c0*/  LDCU.64 UR4, c[0x0][0x380] ;  /* 0x00007000ff0477ac */ /* 0x000ea40008000a00 */
[----:B--2---:R-:W-:Y:S02]  /*d0d0*/  UISETP.NE.AND UP0, UPT, UR5, URZ, UPT ;  /* 0x000000ff0500728c */ /* 0x004fe4000bf05270 */
[----:B-1----:R-:W-:-:S04]  /*d0e0*/  USHF.L.U32 UR8, UR8, 0x8, URZ ;  /* 0x0000000808087899 */ /* 0x002fc800080006ff */
[----:B------:R-:W-:-:S06]  /*d0f0*/  UISETP.GE.U32.OR UP0, UPT, UR8, UR4, !UP0 ;  /* 0x000000040800728c */ /* 0x000fcc000c706470 */
[----:B------:R-:W-:-:S13]  /*d100*/  PLOP3.LUT P0, PT, PT, PT, UP0, 0x80, 0x8 ;  /* 0x000000000008781c */ /* 0x000fda0003f0f008 */
[----:B------:R-:W-:Y:S05]  /*d110*/  @P0 EXIT ;  /* 0x000000000000094d */ /* 0x000fea0003800000 */
[----:B------:R-:W-:-:S04]  /*d120*/  UISETP.NE.AND UP0, UPT, UR50, URZ, UPT ;  /* 0x000000ff3200728c */ /* 0x000fc8000bf05270 */
[----:B------:R-:W-:-:S04]  /*d130*/  USEL UR40, UR7, UR6, UP0 ;  /* 0x0000000607287287 */ /* 0x000fc80008000000 */
[----:B------:R-:W-:-:S04]  /*d140*/  ULOP3.LUT UR40, UR40, 0x1, URZ, 0xc0, !UPT ;  /* 0x0000000128287892 */ /* 0x000fc8000f8ec0ff */
[----:B------:R-:W-:-:S09]  /*d150*/  UISETP.NE.U32.AND UP0, UPT, UR40, 0x1, UPT ;  /* 0x000000012800788c */ /* 0x000fd2000bf05070 */
[----:B------:R-:W-:Y:S05]  /*d160*/  BRA.U !UP0, `(.L_x_233) ;  /* 0x0000000108047547 */ /* 0x000fea000b800000 */
[----:B------:R-:W-:Y:S05]  /*d170*/  BPT.TRAP 0x1 ;  /* 0x000000040000795c */ /* 0x000fea0000300000 */
.L_x_233:
[----:B------:R-:W1:Y:S01]  /*d180*/  S2UR UR46, SR_CgaCtaId ;  /* 0x00000000002e79c3 */ /* 0x000e620000008800 */
[----:B------:R-:W-:Y:S01]  /*d190*/  UISETP.NE.AND UP0, UPT, UR50, URZ, UPT ;  /* 0x000000ff3200728c */ /* 0x000fe2000bf05270 */
[----:B------:R-:W-:Y:S01]  /*d1a0*/  MOV R2, 0x1 ;  /* 0x0000000100027802 */ /* 0x000fe20000000f00 */
[----:B------:R-:W-:-:S03]  /*d1b0*/  UMOV UR4, 0x400 ;  /* 0x0000040000047882 */ /* 0x000fc60000000000 */
[----:B------:R-:W-:Y:S01]  /*d1c0*/  SHF.L.U32 R2, R2, 0x1f, RZ ;  /* 0x0000001f02027819 */ /* 0x000fe200000006ff */
[----:B-1----:R-:W-:-:S04]  /*d1d0*/  ULEA UR46, UR46, UR4, 0x18 ;  /* 0x000000042e2e7291 */ /* 0x002fc8000f8ec0ff */
[----:B------:R-:W-:Y:S02]  /*d1e0*/  UIADD3 UR4, UPT, UPT, UR46, 0x14078, URZ ;  /* 0x000140782e047890 */ /* 0x000fe4000fffe0ff */
[----:B------:R-:W-:-:S09]  /*d1f0*/  @!UP0 UIADD3 UR4, UPT, UPT, UR46, 0x14088, URZ ;  /* 0x000140882e048890 */ /* 0x000fd2000fffe0ff */
[----:B------:R-:W1:Y:S02]  /*d200*/  SYNCS.PHASECHK.TRANS64.TRYWAIT P0, [UR4], R2 ;  /* 0x00000002ff0075a7 */ /* 0x000e640008001104 */
[----:B-1----:R-:W-:Y:S05]  /*d210*/  @!P0 BRA `(.L_x_234) ;  /* 0x0000007800d08947 */ /* 0x002fea0003800000 */
.L_x_394:
[----:B------:R-:W-:Y:S01]  /*d220*/  UISETP.GE.AND UP0, UPT, UR5, 0x1, UPT ;  /* 0x000000010500788c */ /* 0x000fe2000bf06270 */
[----:B------:R-:W-:Y:S01]  /*d230*/  UMOV UR48, 0x1 ;  /* 0x0000000100307882 */ /* 0x000fe20000000000 */
[----:B------:R-:W-:-:S07]  /*d240*/  UMOV UR47, 0x1 ;  /* 0x00000001002f7882 */ /* 0x000fce0000000000 */
[----:B------:R-:W-:Y:S05]  /*d250*/  BRA.U !UP0, `(.L_x_235) ;  /* 0x0000004508e47547 */ /* 0x000fea000b800000 */
[----:B------:R-:W-:Y:S01]  /*d260*/  UIADD3 UR5, UPT, UPT, UR5, 0x7f, URZ ;  /* 0x0000007f05057890 */ /* 0x000fe2000fffe0ff */
[----:B------:R-:W-:Y:S01]  /*d270*/  HFMA2 R178, -RZ, RZ, 0, 0 ;  /* 0x00000000ffb27431 */ /* 0x000fe200000001ff */
[----:B------:R-:W-:Y:S01]  /*d280*/  UIADD3 UR39, UPT, UPT, UR46, 0x140d0, URZ ;  /* 0x000140d02e277890 */ /* 0x000fe2000fffe0ff */
[----:B------:R-:W-:Y:S01]  /*d290*/  MOV R156, 0xff800000 ;  /* 0xff800000009c7802 */ /* 0x000fe20000000f00 */
[----:B------:R-:W-:Y:S02]  /*d2a0*/  USHF.R.S32.HI UR45, URZ, 0x1f, UR5 ;  /* 0x0000001fff2d7899 */ /* 0x000fe40008011405 */
[----:B------:R-:W-:Y:S02]  /*d2b0*/  UIADD3 UR46, UPT, UPT, UR46, 0x140d8, URZ ;  /* 0x000140d82e2e7890 */ /* 0x000fe4000fffe0ff */
[----:B------:R-:W-:Y:S02]  /*d2c0*/  ULEA.HI UR45, UR45, UR5, URZ, 0x7 ;  /* 0x000000052d2d7291 */ /* 0x000fe4000f8f38ff */
[----:B------:R-:W-:Y:S01]  /*d2d0*/  @!UP4 UIADD3 UR46, UPT, UPT, UR39, URZ, URZ ;  /* 0x000000ff272ec290 */ /* 0x000fe2000fffe0ff */
[----:B------:R-:W2:Y:S01]  /*d2e0*/  LDCU UR36, c[0x0][0x704] ;  /* 0x0000e080ff2477ac */ /* 0x000ea20008000800 */
[----:B------:R-:W-:-:S02]  /*d2f0*/  ULEA UR39, UR49, UR39, 0x3 ;  /* 0x0000002731277291 */ /* 0x000fc4000f8e18ff */
[----:B------:R-:W-:Y:S01]  /*d300*/  ULEA.HI.SX32 UR45, UR45, 0xffffffff, 0x19 ;  /* 0xffffffff2d2d7891 */ /* 0x000fe2000f8fcaff */
[----:B------:R-:W-:Y:S01]  /*d310*/  UMOV UR44, URZ ;  /* 0x000000ff002c7c82 */ /* 0x000fe20008000000 */
[----:B------:R-:W-:Y:S01]  /*d320*/  UMOV UR47, 0x1 ;  /* 0x00000001002f7882 */ /* 0x000fe20000000000 */
[----:B------:R-:W-:Y:S01]  /*d330*/  UMOV UR48, 0x1 ;  /* 0x0000000100307882 */ /* 0x000fe20000000000 */
[----:B------:R-:W-:-:S08]  /*d340*/  UMOV UR43, URZ ;  /* 0x000000ff002b7c82 */ /* 0x000fd00008000000 */
.L_x_256:
[----:B-1----:R-:W1:Y:S01]  /*d350*/  S2R R3, SR_TID.X ;  /* 0x0000000000037919 */ /* 0x002e620000002100 */
[----:B------:R-:W-:Y:S01]  /*d360*/  UISETP.NE.AND UP0, UPT, UR50, URZ, UPT ;  /* 0x000000ff3200728c */ /* 0x000fe2000bf05270 */
[----:B------:R-:W-:-:S03]  /*d370*/  UMOV UR4, 0x20 ;  /* 0x0000002000047882 */ /* 0x000fc60000000000 */
[----:B------:R-:W-:Y:S02]  /*d380*/  USEL UR4, UR4, 0xa0, UP0 ;  /* 0x000000a004047887 */ /* 0x000fe40008000000 */
[----:B------:R-:W-:Y:S01]  /*d390*/  USEL UR5, UR42, UR41, UP0 ;  /* 0x000000292a057287 */ /* 0x000fe20008000000 */
[----:B-1----:R-:W-:-:S05]  /*d3a0*/  IMAD.U32 R2, R3, 0x10000, RZ ;  /* 0x0001000003027824 */ /* 0x002fca00078e00ff */
[----:B------:R-:W-:-:S05]  /*d3b0*/  LOP3.LUT R2, R2, 0x600000, RZ, 0xc0, !PT ;  /* 0x0060000002027812 */ /* 0x000fca00078ec0ff */
[----:B------:R-:W-:Y:S01]  /*d3c0*/  VIADD R0, R2, UR4 ;  /* 0x0000000402007c36 */ /* 0x000fe20008000000 */
[----:B------:R-:W-:Y:S02]  /*d3d0*/  USEL UR4, UR43, UR44, UP0 ;  /* 0x0000002c2b047287 */ /* 0x000fe40008000000 */
[----:B------:R-:W-:-:S03]  /*d3e0*/  UISETP.GT.U32.AND UP0, UPT, UR5, 0x1, UPT ;  /* 0x000000010500788c */ /* 0x000fc6000bf04070 */
[----:B------:R-:W1:Y:S02]  /*d3f0*/  SHFL.IDX PT, R0, R0, RZ, 0x1f ;  /* 0x00001fff00007589 */ /* 0x000e6400000e0000 */
[----:B-1----:R-:W-:-:S04]  /*d400*/  R2UR UR38, R0 ;  /* 0x00000000002672ca */ /* 0x002fc800000e0000 */
[----:B--2---:R-:W-:Y:S11]  /*d410*/  BRA.U UP0, `(.L_x_236) ;  /* 0x0000000100047547 */ /* 0x004ff6000b800000 */
[----:B--2---:R-:W-:Y:S05]  /*d420*/  BPT.TRAP 0x1 ;  /* 0x000000040000795c */ /* 0x004fea0000300000 */
.L_x_236:
[----:B------:R-:W1:Y:S01]  /*d430*/  S2UR UR37, SR_CgaCtaId ;  /* 0x00000000002579c3 */ /* 0x000e620000008800 */
[----:B------:R-:W-:Y:S01]  /*d440*/  UISETP.NE.AND UP0, UPT, UR50, URZ, UPT ;  /* 0x000000ff3200728c */ /* 0x000fe2000bf05270 */
[----:B------:R-:W-:Y:S01]  /*d450*/  IMAD.U32 R0, RZ, RZ, UR4 ;  /* 0x00000004ff007e24 */ /* 0x000fe2000f8e00ff */
[----:B------:R-:W-:Y:S01]  /*d460*/  UMOV UR5, 0x400 ;  /* 0x0000040000057882 */ /* 0x000fe20000000000 */
[----:B------:R-:W-:Y:S01]  /*d470*/  SHF.R.U32.HI R56, RZ, 0x5, R3 ;  /* 0x00000005ff387819 */ /* 0x000fe20000011603 */
[----:B------:R-:W-:Y:S01]  /*d480*/  USEL UR4, URZ, 0x80, UP0 ;  /* 0x00000080ff047887 */ /* 0x000fe20008000000 */
[----:B------:R-:W-:Y:S02]  /*d490*/  SHF.R.U32.HI R17, RZ, 0x15, R2 ;  /* 0x00000015ff117819 */ /* 0x000fe40000011602 */
[----:B------:R-:W-:Y:S02]  /*d4a0*/  SHF.L.U32 R0, R0, 0x1f, RZ ;  /* 0x0000001f00007819 */ /* 0x000fe400000006ff */
[----:B------:R-:W-:-:S02]  /*d4b0*/  LOP3.LUT R18, R56, 0x3, RZ, 0xc0, !PT ;  /* 0x0000000338127812 */ /* 0x000fc400078ec0ff */
[----:B------:R-:W-:Y:S02]  /*d4c0*/  LOP3.LUT R16, R2, UR4, RZ, 0xfc, !PT ;  /* 0x0000000402107c12 */ /* 0x000fe4000f8efcff */
[----:B------:R-:W-:Y:S01]  /*d4d0*/  ISETP.NE.AND P0, PT, R18, R17, PT ;  /* 0x000000111200720c */ /* 0x000fe20003f05270 */
[----:B-1----:R-:W-:-:S04]  /*d4e0*/  ULEA UR37, UR37, UR5, 0x18 ;  /* 0x0000000525257291 */ /* 0x002fc8000f8ec0ff */
[----:B------:R-:W-:Y:S02]  /*d4f0*/  UIADD3 UR5, UPT, UPT, UR37, 0x14060, URZ ;  /* 0x0001406025057890 */ /* 0x000fe4000fffe0ff */
[----:B------:R-:W-:-:S09]  /*d500*/  @UP0 UIADD3 UR5, UPT, UPT, UR37, 0x14050, URZ ;  /* 0x0001405025050890 */ /* 0x000fd2000fffe0ff */
[----:B------:R-:W1:Y:S02]  /*d510*/  SYNCS.PHASECHK.TRANS64.TRYWAIT P1, [UR5], R0 ;  /* 0x00000000ff0075a7 */ /* 0x000e640008021105 */
[----:B-1----:R-:W-:Y:S05]  /*d520*/  @!P1 BRA `(.L_x_237) ;  /* 0x0000007800249947 */ /* 0x002fea0003800000 */
.L_x_396:
[----:B------:R-:W-:Y:S05]  /*d530*/  @!P0 BRA `(.L_x_238) ;  /* 0x0000000000408947 */ /* 0x000fea0003800000 */
[----:B-1----:R-:W-:Y:S01]  /*d540*/  MOV R0, 0x8 ;  /* 0x0000000800007802 */ /* 0x002fe20000000f00 */
[----:B------:R-:W1:Y:S01]  /*d550*/  LDCU.64 UR6, c[0x4][0xb0] ;  /* 0x01001600ff0677ac */ /* 0x000e620008000a00 */
[----:B------:R-:W-:Y:S02]  /*d560*/  HFMA2 R12, -RZ, RZ, 0, 5.9604644775390625e-08 ;  /* 0x00000001ff0c7431 */ /* 0x000fe400000001ff */
[----:B------:R-:W-:Y:S01]  /*d570*/  IMAD.MOV.U32 R8, RZ, RZ, 0x192 ;  /* 0x00000192ff087424 */ /* 0x000fe200078e00ff */
[----:B------:R3:W4:Y:S01]  /*d580*/  LDC.64 R2, c[0x4][R0] ;  /* 0x0100000000027b82 */ /* 0x0007220000000a00 */
[----:B------:R-:W5:Y:S01]  /*d590*/  LDCU.64 UR4, c[0x4][0xb8] ;  /* 0x01001700ff0477ac */ /* 0x000f620008000a00 */
[----:B------:R-:W-:Y:S01]  /*d5a0*/  IMAD.MOV.U32 R13, RZ, RZ, RZ ;  /* 0x000000ffff0d7224 */ /* 0x000fe200078e00ff */
[----:B------:R-:W2:Y:S01]  /*d5b0*/  LDCU.64 UR8, c[0x4][0x10] ;  /* 0x01000200ff0877ac */ /* 0x000ea20008000a00 */
[----:B-1----:R-:W-:Y:S01]  /*d5c0*/  IMAD.U32 R4, RZ, RZ, UR6 ;  /* 0x00000006ff047e24 */ /* 0x002fe2000f8e00ff */
[----:B------:R-:W-:Y:S01]  /*d5d0*/  MOV R5, UR7 ;  /* 0x0000000700057c02 */ /* 0x000fe20008000f00 */
[----:B-----5:R-:W-:Y:S01]  /*d5e0*/  IMAD.U32 R6, RZ, RZ, UR4 ;  /* 0x00000004ff067e24 */ /* 0x020fe2000f8e00ff */
[----:B------:R-:W-:Y:S01]  /*d5f0*/  MOV R7, UR5 ;  /* 0x0000000500077c02 */ /* 0x000fe20008000f00 */
[----:B--2---:R-:W-:Y:S01]  /*d600*/  IMAD.U32 R10, RZ, RZ, UR8 ;  /* 0x00000008ff0a7e24 */ /* 0x004fe2000f8e00ff */
[----:B------:R-:W-:-:S02]  /*d610*/  MOV R11, UR9 ;  /* 0x00000009000b7c02 */ /* 0x000fc40008000f00 */
[----:B------:R-:W-:-:S07]  /*d620*/  LEPC R20, `(.L_x_238) ;  /* 0x000000001014794e */ /* 0x000fce0000000000 */
[----:B---34-:R-:W-:Y:S05]  /*d630*/  CALL.ABS.NOINC R2 ;  /* 0x0000000002007343 */ /* 0x018fea0003c00000 */
.L_x_238:
[C---:B-1----:R-:W-:Y:S01]  /*d640*/  VIADD R0, R16.reuse, 0x20 ;  /* 0x0000002010007836 */ /* 0x042fe20000000000 */
[----:B------:R-:W-:Y:S05]  /*d650*/  WARPSYNC.ALL ;  /* 0x0000000000007948 */ /* 0x000fea0003800000 */
[----:B------:R-:W-:Y:S02]  /*d660*/  SHF.R.U32.HI R0, RZ, 0x15, R0 ;  /* 0x00000015ff007819 */ /* 0x000fe40000011600 */
[----:B------:R-:W-:Y:S02]  /*d670*/  R2UR UR4, R16 ;  /* 0x00000000100472ca */ /* 0x000fe400000e0000 */
[----:B------:R-:W-:-:S11]  /*d680*/  ISETP.NE.AND P0, PT, R18, R0, PT ;  /* 0x000000001200720c */ /* 0x000fd60003f05270 */
[----:B------:R-:W1:Y:S02]  /*d690*/  LDTM.x32 R124, tmem[UR4] ;  /* 0x00000004007c79ee */ /* 0x000e6400082c0000 */
[----:B-1----:R-:W-:Y:S05]  /*d6a0*/  @!P0 BRA `(.L_x_239) ;  /* 0x0000000000408947 */ /* 0x002fea0003800000 */
[----:B------:R-:W-:Y:S01]  /*d6b0*/  MOV R2, 0x8 ;  /* 0x0000000800027802 */ /* 0x000fe20000000f00 */
        /* <DEDUP_REMOVED lines=15> */
.L_x_239:
[C---:B------:R-:W-:Y:S01]  /*d7b0*/  VIADD R0, R16.reuse, 0x40 ;  /* 0x0000004010007836 */ /* 0x040fe20000000000 */
[----:B------:R-:W-:Y:S05]  /*d7c0*/  WARPSYNC.ALL ;  /* 0x0000000000007948 */ /* 0x000fea0003800000 */
[----:B------:R-:W-:Y:S02]  /*d7d0*/  SHF.R.U32.HI R0, RZ, 0x15, R0 ;  /* 0x00000015ff007819 */ /* 0x000fe40000011600 */
[----:B------:R-:W-:Y:S02]  /*d7e0*/  R2UR UR4, R16 ;  /* 0x00000000100472ca */ /* 0x000fe400000e0000 */
[----:B------:R-:W-:-:S11]  /*d7f0*/  ISETP.NE.AND P0, PT, R18, R0, PT ;  /* 0x000000001200720c */ /* 0x000fd60003f05270 */
[----:B------:R-:W1:Y:S02]  /*d800*/  LDTM.x32 R92, tmem[UR4+0x20] ;  /* 0x00002004005c79ee */ /* 0x000e6400082c0000 */
        /* <DEDUP_REMOVED lines=17> */
.L_x_240:
        /* <DEDUP_REMOVED lines=23> */
.L_x_241:
[C---:B------:R-:W-:Y:S01]  /*da90*/  FMNMX3 R2, R156.reuse, R124, R128, !PT ;  /* 0x0000007c9c027276 */ /* 0x040fe20007800080 */
[----:B------:R-:W-:Y:S05]  /*daa0*/  WARPSYNC.ALL ;  /* 0x0000000000007948 */ /* 0x000fea0003800000 */
[C---:B------:R-:W-:Y:S02]  /*dab0*/  FMNMX3 R0, R156.reuse, R125, R129, !PT ;  /* 0x0000007d9c007276 */ /* 0x040fe40007800081 */
[C---:B------:R-:W-:Y:S02]  /*dac0*/  FMNMX3 R4, R156.reuse, R126, R130, !PT ;  /* 0x0000007e9c047276 */ /* 0x040fe40007800082 */
[----:B------:R-:W-:-:S02]  /*dad0*/  FMNMX3 R6, R156, R127, R131, !PT ;  /* 0x0000007f9c067276 */ /* 0x000fc40007800083 */
[----:B------:R-:W-:Y:S02]  /*dae0*/  FMNMX3 R5, R2, R132, R136, !PT ;  /* 0x0000008402057276 */ /* 0x000fe40007800088 */
[----:B------:R-:W-:Y:S02]  /*daf0*/  FMNMX3 R3, R0, R133, R137, !PT ;  /* 0x0000008500037276 */ /* 0x000fe40007800089 */
[----:B------:R-:W-:Y:S02]  /*db00*/  FMNMX3 R2, R4, R134, R138, !PT ;  /* 0x0000008604027276 */ /* 0x000fe4000780008a */
[----:B------:R-:W-:Y:S02]  /*db10*/  FMNMX3 R0, R6, R135, R139, !PT ;  /* 0x0000008706007276 */ /* 0x000fe4000780008b */
[----:B------:R-:W-:Y:S02]  /*db20*/  FMNMX3 R3, R3, R141, R145, !PT ;  /* 0x0000008d03037276 */ /* 0x000fe40007800091 */
[----:B------:R-:W-:-:S02]  /*db30*/  FMNMX3 R5, R5, R140, R144, !PT ;  /* 0x0000008c05057276 */ /* 0x000fc40007800090 */
[----:B------:R-:W-:Y:S02]  /*db40*/  FMNMX3 R2, R2, R142, R146, !PT ;  /* 0x0000008e02027276 */ /* 0x000fe40007800092 */
[----:B------:R-:W-:Y:S02]  /*db50*/  R2UR UR4, R16 ;  /* 0x00000000100472ca */ /* 0x000fe400000e0000 */
[----:B------:R-:W-:Y:S02]  /*db60*/  FMNMX3 R0, R0, R143, R147, !PT ;  /* 0x0000008f00007276 */ /* 0x000fe40007800093 */
[----:B------:R-:W-:Y:S02]  /*db70*/  FMNMX3 R4, R3, R149, R153, !PT ;  /* 0x0000009503047276 */ /* 0x000fe40007800099 */
[----:B------:R-:W-:Y:S02]  /*db80*/  FMNMX3 R5, R5, R148, R152, !PT ;  /* 0x0000009405057276 */ /* 0x000fe40007800098 */
[----:B------:R-:W-:-:S02]  /*db90*/  FMNMX3 R3, R2, R150, R154, !PT ;  /* 0x0000009602037276 */ /* 0x000fc4000780009a */
[----:B------:R-:W-:Y:S02]  /*dba0*/  FMNMX3 R0, R0, R151, R155, !PT ;  /* 0x0000009700007276 */ /* 0x000fe4000780009b */
[----:B------:R-:W-:Y:S01]  /*dbb0*/  FMNMX3 R5, R5, R92, R96, !PT ;  /* 0x0000005c05057276 */ /* 0x000fe20007800060 */
[----:B------:R-:W1:Y:S01]  /*dbc0*/  LDTM.x32 R60, tmem[UR4+0x60] ;  /* 0x00006004003c79ee */ /* 0x000e6200082c0000 */
[----:B------:R-:W-:Y:S02]  /*dbd0*/  FMNMX3 R4, R4, R93, R97, !PT ;  /* 0x0000005d04047276 */ /* 0x000fe40007800061 */
[----:B------:R-:W-:Y:S02]  /*dbe0*/  FMNMX3 R3, R3, R94, R98, !PT ;  /* 0x0000005e03037276 */ /* 0x000fe40007800062 */
[----:B------:R-:W-:Y:S02]  /*dbf0*/  FMNMX3 R0, R0, R95, R99, !PT ;  /* 0x0000005f00007276 */ /* 0x000fe40007800063 */
        /* <DEDUP_REMOVED lines=28> */
[----:B-1----:R-:W-:Y:S02]  /*ddc0*/  FMNMX3 R5, R5, R60, R64, !PT ;  /* 0x0000003c05057276 */ /* 0x002fe40007800040 */
        /* <DEDUP_REMOVED lines=14> */
[----:B------:R-:W-:Y:S02]  /*deb0*/  ISETP.NE.AND P0, PT, R18, R17, PT ;  /* 0x000000111200720c */ /* 0x000fe40003f05270 */
[----:B------:R-:W-:Y:S02]  /*dec0*/  FMNMX3 R2, R0, R87, R91, !PT ;  /* 0x0000005700027276 */ /* 0x000fe4000780005b */
[----:B------:R-:W-:-:S04]  /*ded0*/  FMNMX3 R0, R5, R4, R3, !PT ;  /* 0x0000000405007276 */ /* 0x000fc80007800003 */
[----:B------:R-:W-:-:S04]  /*dee0*/  FMNMX R179, R2, R0, !PT ;  /* 0x0000000002b37209 */ /* 0x000fc80007800000 */
[----:B------:R-:W-:-:S04]  /*def0*/  FSETP.NEU.AND P1, PT, R179, -INF , PT ;  /* 0xff800000b300780b */ /* 0x000fc80003f2d000 */
[----:B------:R-:W-:Y:S01]  /*df00*/  FSEL R157, R179, RZ, P1 ;  /* 0x000000ffb39d7208 */ /* 0x000fe20000800000 */
[----:B------:R-:W-:Y:S08]  /*df10*/  @!P0 BRA `(.L_x_242) ;  /* 0x0000000000408947 */ /* 0x000ff00003800000 */
        /* <DEDUP_REMOVED lines=16> */
.L_x_242:
[----:B------:R-:W-:Y:S05]  /*e020*/  WARPSYNC.ALL ;  /* 0x0000000000007948 */ /* 0x000fea0003800000 */
[----:B------:R-:W-:Y:S02]  /*e030*/  R2UR UR4, R16 ;  /* 0x00000000100472ca */ /* 0x000fe400000e0000 */
[----:B------:R-:W-:-:S11]  /*e040*/  ISETP.NE.AND P0, PT, RZ, UR40, PT ;  /* 0x00000028ff007c0c */ /* 0x000fd6000bf05270 */
[----:B------:R1:W-:Y:S02]  /*e050*/  STTM.x2 tmem[UR4], R156 ;  /* 0x0000009c000079ed */ /* 0x0003e400080c0004 */
[----:B------:R-:W-:Y:S05]  /*e060*/  @P0 BRA `(.L_x_243) ;  /* 0x0000000000040947 */ /* 0x000fea0003800000 */
[----:B--2---:R-:W-:Y:S05]  /*e070*/  BPT.TRAP 0x1 ;  /* 0x000000040000795c */ /* 0x004fea0000300000 */
.L_x_243:
[----:B------:R-:W-:Y:S01]  /*e080*/  UISETP.NE.AND UP0, UPT, UR50, URZ, UPT ;  /* 0x000000ff3200728c */ /* 0x000fe2000bf05270 */
[----:B------:R-:W-:Y:S01]  /*e090*/  MOV R0, UR49 ;  /* 0x0000003100007c02 */ /* 0x000fe20008000f00 */
[----:B------:R-:W-:Y:S01]  /*e0a0*/  UIADD3 UR4, UPT, UPT, UR37, 0x14080, URZ ;  /* 0x0001408025047890 */ /* 0x000fe2000fffe0ff */
[C---:B------:R-:W-:Y:S02]  /*e0b0*/  FSETP.NEU.AND P0, PT, R179.reuse, -INF , PT ;  /* 0xff800000b300780b */ /* 0x040fe40003f0d000 */
[----:B------:R-:W-:Y:S02]  /*e0c0*/  SHF.L.U32 R2, R0, 0x1f, RZ ;  /* 0x0000001f00027819 */ /* 0x000fe400000006ff */
[----:B------:R-:W-:-:S04]  /*e0d0*/  FSEL R0, R179, RZ, P0 ;  /* 0x000000ffb3007208 */ /* 0x000fc80000000000 */
[----:B------:R-:W-:Y:S01]  /*e0e0*/  @UP0 UIADD3 UR4, UPT, UPT, UR37, 0x14070, URZ ;  /* 0x0001407025040890 */ /* 0x000fe2000fffe0ff */
[----:B--2---:R-:W-:Y:S01]  /*e0f0*/  FMUL R0, R0, -UR36 ;  /* 0x8000002400007c20 */ /* 0x004fe20008400000 */
[----:B------:R-:W-:-:S03]  /*e100*/  USEL UR37, UR48, UR47, UP0 ;  /* 0x0000002f30257287 */ /* 0x000fc60008000000 */
[--C-:B------:R-:W-:Y:S01]  /*e110*/  FFMA2 R124, R124.F32x2.HI_LO, UR36.F32, R0.reuse.F32 ;  /* 0x000000247c7c7c49 */ /* 0x100fe20009200000 */
[----:B------:R-:W-:Y:S01]  /*e120*/  ULOP3.LUT UR37, UR37, 0x1, URZ, 0x3c, !UPT ;  /* 0x0000000125257892 */ /* 0x000fe2000f8e3cff */
[--C-:B------:R-:W-:Y:S02]  /*e130*/  FFMA2 R126, R126.F32x2.HI_LO, UR36.F32, R0.reuse.F32 ;  /* 0x000000247e7e7c49 */ /* 0x100fe40009200000 */
[----:B------:R-:W-:Y:S01]  /*e140*/  SYNCS.ARRIVE.TRANS64.A1T0 RZ, [UR4], RZ ;  /* 0x000000ffffff79a7 */ /* 0x000fe20008100004 */
[----:B------:R-:W-:Y:S01]  /*e150*/  FSETP.GEU.AND P4, PT, R124, -126, PT ;  /* 0xc2fc00007c00780b */ /* 0x000fe20003f8e000 */
[--C-:B------:R-:W-:Y:S01]  /*e160*/  FFMA2 R128, R128.F32x2.HI_LO, UR36.F32, R0.reuse.F32 ;  /* 0x0000002480807c49 */ /* 0x100fe20009200000 */
[----:B------:R-:W-:Y:S01]  /*e170*/  FSETP.GEU.AND P2, PT, R126, -126, PT ;  /* 0xc2fc00007e00780b */ /* 0x000fe20003f4e000 */
[----:B------:R-:W-:Y:S01]  /*e180*/  FFMA2 R130, R130.F32x2.HI_LO, UR36.F32, R0.F32 ;  /* 0x0000002482827c49 */ /* 0x000fe20009200000 */
[----:B------:R-:W-:Y:S02]  /*e190*/  FSETP.GEU.AND P3, PT, R125, -126, PT ;  /* 0xc2fc00007d00780b */ /* 0x000fe40003f6e000 */
[----:B------:R-:W-:Y:S01]  /*e1a0*/  FSETP.GEU.AND P1, PT, R127, -126, PT ;  /* 0xc2fc00007f00780b */ /* 0x000fe20003f2e000 */
[----:B------:R-:W2:Y:S01]  /*e1b0*/  SYNCS.PHASECHK.TRANS64.TRYWAIT P5, [UR46], R2 ;  /* 0x00000002ff0075a7 */ /* 0x000ea200080a112e */
[----:B------:R-:W-:-:S02]  /*e1c0*/  FSETP.GEU.AND P0, PT, R128, -126, PT ;  /* 0xc2fc00008000780b */ /* 0x000fc40003f0e000 */
[----:B------:R-:W-:-:S03]  /*e1d0*/  FSETP.GEU.AND P6, PT, R129, -126, PT ;  /* 0xc2fc00008100780b */ /* 0x000fc60003fce000 */
[----:B------:R-:W-:Y:S02]  /*e1e0*/  @!P4 FMUL R124, R124, 0.5 ;  /* 0x3f0000007c7cc820 */ /* 0x000fe40000400000 */
[----:B------:R-:W-:Y:S02]  /*e1f0*/  @!P2 FMUL R126, R126, 0.5 ;  /* 0x3f0000007e7ea820 */ /* 0x000fe40000400000 */
[----:B------:R-:W3:Y:S01]  /*e200*/  MUFU.EX2 R3, R124 ;  /* 0x0000007c00037308 */ /* 0x000ee20000000800 */
[----:B------:R-:W-:Y:S01]  /*e210*/  @!P3 FMUL R125, R125, 0.5 ;  /* 0x3f0000007d7db820 */ /* 0x000fe20000400000 */
[----:B------:R-:W-:-:S06]  /*e220*/  @!P1 FMUL R127, R127, 0.5 ;  /* 0x3f0000007f7f9820 */ /* 0x000fcc0000400000 */
[----:B------:R-:W4:Y:S01]  /*e230*/  MUFU.EX2 R4, R125 ;  /* 0x0000007d00047308 */ /* 0x000f220000000800 */
[----:B---3--:R3:W-:Y:S04]  /*e240*/  STL [R1+0x70], R3 ;  /* 0x0000700301007387 */ /* 0x0087e80000100800 */
[----:B----4-:R-:W-:Y:S03]  /*e250*/  STL [R1+0x74], R4 ;  /* 0x0000740401007387 */ /* 0x010fe60000100800 */
[----:B---3--:R-:W3:Y:S02]  /*e260*/  MUFU.EX2 R3, R126 ;  /* 0x0000007e00037308 */ /* 0x008ee40000000800 */
[----:B---3--:R3:W-:Y:S06]  /*e270*/  STL [R1+0x48], R3 ;  /* 0x0000480301007387 */ /* 0x0087ec0000100800 */
[----:B---3--:R-:W3:Y:S02]  /*e280*/  MUFU.EX2 R3, R127 ;  /* 0x0000007f00037308 */ /* 0x008ee40000000800 */
[----:B---3--:R3:W-:Y:S01]  /*e290*/  STL [R1+0x4c], R3 ;  /* 0x00004c0301007387 */ /* 0x0087e20000100800 */
[----:B--2---:R-:W-:Y:S05]  /*e2a0*/  @!P5 BRA `(.L_x_244) ;  /* 0x0000006800dcd947 */ /* 0x004fea0003800000 */
.L_x_397:
[----:B------:R-:W4:Y:S04]  /*e2b0*/  LDL R18, [R1+0x4c] ;  /* 0x00004c0001127983 */ /* 0x000f280000100800 */
[----:B------:R-:W5:Y:S04]  /*e2c0*/  LDL R17, [R1+0x70] ;  /* 0x0000700001117983 */ /* 0x000f680000100800 */
[----:B------:R-:W5:Y:S04]  /*e2d0*/  LDL R16, [R1+0x74] ;  /* 0x0000740001107983 */ /* 0x000f680000100800 */
[----:B------:R-:W5:Y:S01]  /*e2e0*/  LDL R57, [R1+0x48] ;  /* 0x0000480001397983 */ /* 0x000f620000100800 */
[----:B------:R-:W-:Y:S01]  /*e2f0*/  @!P0 FMUL R128, R128, 0.5 ;  /* 0x3f00000080808820 */ /* 0x000fe20000400000 */
[--C-:B------:R-:W-:Y:S01]  /*e300*/  FFMA2 R132, R132.F32x2.HI_LO, UR36.F32, R0.reuse.F32 ;  /* 0x0000002484847c49 */ /* 0x100fe20009200000 */
[----:B------:R-:W-:Y:S01]  /*e310*/  FSETP.GEU.AND P5, PT, R130, -126, PT ;  /* 0xc2fc00008200780b */ /* 0x000fe20003fae000 */
[--C-:B------:R-:W-:Y:S01]  /*e320*/  FFMA2 R134, R134.F32x2.HI_LO, UR36.F32, R0.reuse.F32 ;  /* 0x0000002486867c49 */ /* 0x100fe20009200000 */
[----:B------:R-:W1:Y:S01]  /*e330*/  MUFU.EX2 R58, R128 ;  /* 0x00000080003a7308 */ /* 0x000e620000000800 */
[----:B------:R-:W-:Y:S01]  /*e340*/  @!P6 FMUL R129, R129, 0.5 ;  /* 0x3f0000008181e820 */ /* 0x000fe20000400000 */
[--C-:B------:R-:W-:Y:S01]  /*e350*/  FFMA2 R136, R136.F32x2.HI_LO, UR36.F32, R0.reuse.F32 ;  /* 0x0000002488887c49 */ /* 0x100fe20009200000 */
[----:B------:R-:W-:Y:S01]  /*e360*/  USHF.R.U32.HI UR4, URZ, 0x15, UR38 ;  /* 0x00000015ff047899 */ /* 0x000fe20008011626 */
[--C-:B------:R-:W-:Y:S01]  /*e370*/  FFMA2 R138, R138.F32x2.HI_LO, UR36.F32, R0.reuse.F32 ;  /* 0x000000248a8a7c49 */ /* 0x100fe20009200000 */
[----:B------:R-:W-:Y:S01]  /*e380*/  UISETP.NE.AND UP0, UPT, UR50, URZ, UPT ;  /* 0x000000ff3200728c */ /* 0x000fe2000bf05270 */
[--C-:B------:R-:W-:Y:S01]  /*e390*/  FFMA2 R140, R140.F32x2.HI_LO, UR36.F32, R0.reuse.F32 ;  /* 0x000000248c8c7c49 */ /* 0x100fe20009200000 */
[----:B------:R-:W-:Y:S01]  /*e3a0*/  SYNCS.ARRIVE.TRANS64.A1T0 RZ, [UR39], RZ ;  /* 0x000000ffffff79a7 */ /* 0x000fe20008100027 */
[----:B------:R-:W2:Y:S01]  /*e3b0*/  MUFU.EX2 R19, R129 ;  /* 0x0000008100137308 */ /* 0x000ea20000000800 */
[--C-:B------:R-:W-:Y:S01]  /*e3c0*/  FFMA2 R142, R142.F32x2.HI_LO, UR36.F32, R0.reuse.F32 ;  /* 0x000000248e8e7c49 */ /* 0x100fe20009200000 */
[----:B------:R-:W-:Y:S01]  /*e3d0*/  USEL UR48, UR37, UR48, UP0 ;  /* 0x0000003025307287 */ /* 0x000fe20008000000 */
[----:B------:R-:W-:Y:S01]  /*e3e0*/  @!P5 FMUL R130, R130, 0.5 ;  /* 0x3f0000008282d820 */ /* 0x000fe20000400000 */
[--C-:B------:R-:W-:Y:S01]  /*e3f0*/  FFMA2 R144, R144.F32x2.HI_LO, UR36.F32, R0.reuse.F32 ;  /* 0x0000002490907c49 */ /* 0x100fe20009200000 */
[----:B------:R-:W-:Y:S01]  /*e400*/  USEL UR47, UR47, UR37, UP0 ;  /* 0x000000252f2f7287 */ /* 0x000fe20008000000 */
[----:B------:R-:W-:-:S02]  /*e410*/  FFMA2 R146, R146.F32x2.HI_LO, UR36.F32, R0.F32 ;  /* 0x0000002492927c49 */ /* 0x000fc40009200000 */
[----:B------:R-:W3:Y:S01]  /*e420*/  MUFU.EX2 R21, R130 ;  /* 0x0000008200157308 */ /* 0x000ee20000000800 */
[----:B-1----:R-:W-:Y:S01]  /*e430*/  @!P0 FMUL R58, R58, R58 ;  /* 0x0000003a3a3a8220 */ /* 0x002fe20000400000 */
[----:B------:R-:W-:Y:S01]  /*e440*/  FSETP.GEU.AND P0, PT, R135, -126, PT ;  /* 0xc2fc00008700780b */ /* 0x000fe20003f0e000 */
[--C-:B------:R-:W-:Y:S02]  /*e450*/  FFMA2 R148, R148.F32x2.HI_LO, UR36.F32, R0.reuse.F32 ;  /* 0x0000002494947c49 */ /* 0x100fe40009200000 */
[--C-:B------:R-:W-:Y:S01]  /*e460*/  FFMA2 R150, R150.F32x2.HI_LO, UR36.F32, R0.reuse.F32 ;  /* 0x0000002496967c49 */ /* 0x100fe20009200000 */
[----:B------:R-:W-:Y:S01]  /*e470*/  STL [R1+0x40], R58 ;  /* 0x0000403a01007387 */ /* 0x000fe20000100800 */
[--C-:B------:R-:W-:Y:S02]  /*e480*/  FFMA2 R152, R152.F32x2.HI_LO, UR36.F32, R0.reuse.F32 ;  /* 0x0000002498987c49 */ /* 0x100fe40009200000 */
[----:B--2---:R-:W-:Y:S01]  /*e490*/  @!P6 FMUL R19, R19, R19 ;  /* 0x000000131313e220 */ /* 0x004fe20000400000 */
[----:B------:R-:W-:Y:S01]  /*e4a0*/  FSETP.GEU.AND P6, PT, R136, -126, PT ;  /* 0xc2fc00008800780b */ /* 0x000fe20003fce000 */
[----:B------:R-:W-:-:S02]  /*e4b0*/  FFMA2 R154, R154.F32x2.HI_LO, UR36.F32, R0.F32 ;  /* 0x000000249a9a7c49 */ /* 0x000fc40009200000 */
[--C-:B------:R-:W-:Y:S01]  /*e4c0*/  FFMA2 R92, R92.F32x2.HI_LO, UR36.F32, R0.reuse.F32 ;  /* 0x000000245c5c7c49 */ /* 0x100fe20009200000 */
[----:B------:R-:W-:Y:S01]  /*e4d0*/  STL [R1+0x44], R19 ;  /* 0x0000441301007387 */ /* 0x000fe20000100800 */
[----:B------:R-:W-:Y:S01]  /*e4e0*/  @!P0 FMUL R135, R135, 0.5 ;  /* 0x3f00000087878820 */ /* 0x000fe20000400000 */
[--C-:B------:R-:W-:Y:S02]  /*e4f0*/  FFMA2 R94, R94.F32x2.HI_LO, UR36.F32, R0.reuse.F32 ;  /* 0x000000245e5e7c49 */ /* 0x100fe40009200000 */
[----:B---3--:R-:W-:Y:S01]  /*e500*/  @!P5 FMUL R21, R21, R21 ;  /* 0x000000151515d220 */ /* 0x008fe20000400000 */
[----:B------:R-:W1:Y:S01]  /*e510*/  MUFU.EX2 R14, R135 ;  /* 0x00000087000e7308 */ /* 0x000e620000000800 */
[----:B------:R-:W-:Y:S01]  /*e520*/  FSETP.GEU.AND P5, PT, R137, -126, PT ;  /* 0xc2fc00008900780b */ /* 0x000fe20003fae000 */
[--C-:B------:R-:W-:Y:S02]  /*e530*/  FFMA2 R96, R96.F32x2.HI_LO, UR36.F32, R0.reuse.F32 ;  /* 0x0000002460607c49 */ /* 0x100fe40009200000 */
[----:B------:R-:W-:Y:S01]  /*e540*/  @!P6 FMUL R136, R136, 0.5 ;  /* 0x3f0000008888e820 */ /* 0x000fe20000400000 */
[--C-:B------:R-:W-:Y:S01]  /*e550*/  FFMA2 R98, R98.F32x2.HI_LO, UR36.F32, R0.reuse.F32 ;  /* 0x0000002462627c49 */ /* 0x100fe20009200000 */
[----:B------:R-:W-:Y:S01]  /*e560*/  STL [R1+0x38], R21 ;  /* 0x0000381501007387 */ /* 0x000fe20000100800 */
[--C-:B------:R-:W-:Y:S01]  /*e570*/  FFMA2 R100, R100.F32x2.HI_LO, UR36.F32, R0.reuse.F32 ;  /* 0x0000002464647c49 */ /* 0x100fe20009200000 */
[----:B------:R-:W2:Y:S01]  /*e580*/  MUFU.EX2 R11, R136 ;  /* 0x00000088000b7308 */ /* 0x000ea20000000800 */
[----:B------:R-:W-:-:S02]  /*e590*/  FFMA2 R102, R102.F32x2.HI_LO, UR36.F32, R0.F32 ;  /* 0x0000002466667c49 */ /* 0x000fc40009200000 */
[--C-:B------:R-:W-:Y:S02]  /*e5a0*/  FFMA2 R104, R104.F32x2.HI_LO, UR36.F32, R0.reuse.F32 ;  /* 0x0000002468687c49 */ /* 0x100fe40009200000 */
[--C-:B------:R-:W-:Y:S02]  /*e5b0*/  FFMA2 R106, R106.F32x2.HI_LO, UR36.F32, R0.reuse.F32 ;  /* 0x000000246a6a7c49 */ /* 0x100fe40009200000 */
[----:B------:R-:W-:Y:S01]  /*e5c0*/  @!P5 FMUL R137, R137, 0.5 ;  /* 0x3f0000008989d820 */ /* 0x000fe20000400000 */
[--C-:B------:R-:W-:Y:S02]  /*e5d0*/  FFMA2 R108, R108.F32x2.HI_LO, UR36.F32, R0.reuse.F32 ;  /* 0x000000246c6c7c49 */ /* 0x100fe40009200000 */
[----:B-1----:R-:W-:Y:S01]  /*e5e0*/  @!P0 FMUL R14, R14, R14 ;  /* 0x0000000e0e0e8220 */ /* 0x002fe20000400000 */
[----:B------:R-:W-:Y:S01]  /*e5f0*/  FSETP.GEU.AND P0, PT, R142, -126, PT ;  /* 0xc2fc00008e00780b */ /* 0x000fe20003f0e000 */
[----:B------:R-:W1:Y:S01]  /*e600*/  MUFU.EX2 R12, R137 ;  /* 0x00000089000c7308 */ /* 0x000e620000000800 */
[----:B------:R-:W-:-:S02]  /*e610*/  FFMA2 R110, R110.F32x2.HI_LO, UR36.F32, R0.F32 ;  /* 0x000000246e6e7c49 */ /* 0x000fc40009200000 */
[--C-:B------:R-:W-:Y:S01]  /*e620*/  FFMA2 R112, R112.F32x2.HI_LO, UR36.F32, R0.reuse.F32 ;  /* 0x0000002470707c49 */ /* 0x100fe20009200000 */
[----:B------:R-:W-:Y:S01]  /*e630*/  STL [R1+0x2c], R14 ;  /* 0x00002c0e01007387 */ /* 0x000fe20000100800 */
[----:B--2---:R-:W-:Y:S01]  /*e640*/  @!P6 FMUL R11, R11, R11 ;  /* 0x0000000b0b0be220 */ /* 0x004fe20000400000 */
[----:B------:R-:W-:Y:S01]  /*e650*/  FSETP.GEU.AND P6, PT, R143, -126, PT ;  /* 0xc2fc00008f00780b */ /* 0x000fe20003fce000 */
[--C-:B------:R-:W-:Y:S02]  /*e660*/  FFMA2 R114, R114.F32x2.HI_LO, UR36.F32, R0.reuse.F32 ;  /* 0x0000002472727c49 */ /* 0x100fe40009200000 */
[--C-:B------:R-:W-:Y:S01]  /*e670*/  FFMA2 R116, R116.F32x2.HI_LO, UR36.F32, R0.reuse.F32 ;  /* 0x0000002474747c49 */ /* 0x100fe20009200000 */
[----:B------:R-:W-:Y:S01]  /*e680*/  STL [R1+0x20], R11 ;  /* 0x0000200b01007387 */ /* 0x000fe20000100800 */
[--C-:B------:R-:W-:Y:S02]  /*e690*/  FFMA2 R118, R118.F32x2.HI_LO, UR36.F32, R0.reuse.F32 ;  /* 0x0000002476767c49 */ /* 0x100fe40009200000 */
[----:B------:R-:W-:Y:S01]  /*e6a0*/  @!P0 FMUL R142, R142, 0.5 ;  /* 0x3f0000008e8e8820 */ /* 0x000fe20000400000 */
[----:B------:R-:W-:-:S02]  /*e6b0*/  FFMA2 R120, R120.F32x2.HI_LO, UR36.F32, R0.F32 ;  /* 0x0000002478787c49 */ /* 0x000fc40009200000 */
[--C-:B------:R-:W-:Y:S01]  /*e6c0*/  FFMA2 R122, R122.F32x2.HI_LO, UR36.F32, R0.reuse.F32 ;  /* 0x000000247a7a7c49 */ /* 0x100fe20009200000 */
[----:B------:R-:W2:Y:S01]  /*e6d0*/  MUFU.EX2 R186, R142 ;  /* 0x0000008e00ba7308 */ /* 0x000ea20000000800 */
[----:B-1----:R-:W-:Y:S01]  /*e6e0*/  @!P5 FMUL R12, R12, R12 ;  /* 0x0000000c0c0cd220 */ /* 0x002fe20000400000 */
[----:B------:R-:W-:Y:S01]  /*e6f0*/  FSETP.GEU.AND P5, PT, R144, -126, PT ;  /* 0xc2fc00009000780b */ /* 0x000fe20003fae000 */
[----:B------:R-:W-:Y:S01]  /*e700*/  @!P6 FMUL R143, R143, 0.5 ;  /* 0x3f0000008f8fe820 */ /* 0x000fe20000400000 */
[--C-:B------:R-:W-:Y:S02]  /*e710*/  FFMA2 R24, R24.F32x2.HI_LO, UR36.F32, R0.reuse.F32 ;  /* 0x0000002418187c49 */ /* 0x100fe40009200000 */
[--C-:B------:R-:W-:Y:S01]  /*e720*/  FFMA2 R26, R26.F32x2.HI_LO, UR36.F32, R0.reuse.F32 ;  /* 0x000000241a1a7c49 */ /* 0x100fe20009200000 */
[----:B------:R-:W-:Y:S01]  /*e730*/  STL [R1+0x24], R12 ;  /* 0x0000240c01007387 */ /* 0x000fe20000100800 */
[----:B------:R-:W1:Y:S01]  /*e740*/  MUFU.EX2 R187, R143 ;  /* 0x0000008f00bb7308 */ /* 0x000e620000000800 */
[----:B------:R-:W-:-:S02]  /*e750*/  FFMA2 R28, R28.F32x2.HI_LO, UR36.F32, R0.F32 ;  /* 0x000000241c1c7c49 */ /* 0x000fc40009200000 */
[--C-:B------:R-:W-:Y:S02]  /*e760*/  FFMA2 R30, R30.F32x2.HI_LO, UR36.F32, R0.reuse.F32 ;  /* 0x000000241e1e7c49 */ /* 0x100fe40009200000 */
[--C-:B------:R-:W-:Y:S02]  /*e770*/  FFMA2 R32, R32.F32x2.HI_LO, UR36.F32, R0.reuse.F32 ;  /* 0x0000002420207c49 */ /* 0x100fe40009200000 */
[----:B------:R-:W-:Y:S01]  /*e780*/  @!P5 FMUL R144, R144, 0.5 ;  /* 0x3f0000009090d820 */ /* 0x000fe20000400000 */
[--C-:B------:R-:W-:Y:S02]  /*e790*/  FFMA2 R34, R34.F32x2.HI_LO, UR36.F32, R0.reuse.F32 ;  /* 0x0000002422227c49 */ /* 0x100fe40009200000 */
[----:B--2---:R-:W-:Y:S01]  /*e7a0*/  @!P0 FMUL R186, R186, R186 ;  /* 0x000000bababa8220 */ /* 0x004fe20000400000 */
[----:B------:R-:W-:Y:S01]  /*e7b0*/  FSETP.GEU.AND P0, PT, R149, -126, PT ;  /* 0xc2fc00009500780b */ /* 0x000fe20003f0e000 */
[----:B------:R-:W2:Y:S01]  /*e7c0*/  MUFU.EX2 R184, R144 ;  /* 0x0000009000b87308 */ /* 0x000ea20000000800 */
[----:B------:R-:W-:-:S02]  /*e7d0*/  FFMA2 R36, R36.F32x2.HI_LO, UR36.F32, R0.F32 ;  /* 0x0000002424247c49 */ /* 0x000fc40009200000 */
[--C-:B------:R-:W-:Y:S02]  /*e7e0*/  FFMA2 R38, R38.F32x2.HI_LO, UR36.F32, R0.reuse.F32 ;  /* 0x0000002426267c49 */ /* 0x100fe40009200000 */
[----:B-1----:R-:W-:Y:S01]  /*e7f0*/  @!P6 FMUL R187, R187, R187 ;  /* 0x000000bbbbbbe220 */ /* 0x002fe20000400000 */
[----:B------:R-:W-:Y:S01]  /*e800*/  FSETP.GEU.AND P6, PT, R150, -126, PT ;  /* 0xc2fc00009600780b */ /* 0x000fe20003fce000 */
[--C-:B------:R-:W-:Y:S02]  /*e810*/  FFMA2 R40, R40.F32x2.HI_LO, UR36.F32, R0.reuse.F32 ;  /* 0x0000002428287c49 */ /* 0x100fe40009200000 */
[--C-:B------:R-:W-:Y:S02]  /*e820*/  FFMA2 R42, R42.F32x2.HI_LO, UR36.F32, R0.reuse.F32 ;  /* 0x000000242a2a7c49 */ /* 0x100fe40009200000 */
[--C-:B------:R-:W-:Y:S02]  /*e830*/  FFMA2 R44, R44.F32x2.HI_LO, UR36.F32, R0.reuse.F32 ;  /* 0x000000242c2c7c49 */ /* 0x100fe40009200000 */
[----:B------:R-:W-:Y:S01]  /*e840*/  @!P0 FMUL R149, R149, 0.5 ;  /* 0x3f00000095958820 */ /* 0x000fe20000400000 */
[----:B------:R-:W-:-:S02]  /*e850*/  FFMA2 R46, R46.F32x2.HI_LO, UR36.F32, R0.F32 ;  /* 0x000000242e2e7c49 */ /* 0x000fc40009200000 */
[--C-:B------:R-:W-:Y:S01]  /*e860*/  FFMA2 R48, R48.F32x2.HI_LO, UR36.F32, R0.reuse.F32 ;  /* 0x0000002430307c49 */ /* 0x100fe20009200000 */
[----:B------:R-:W1:Y:S01]  /*e870*/  MUFU.EX2 R7, R149 ;  /* 0x0000009500077308 */ /* 0x000e620000000800 */
[----:B--2---:R-:W-:Y:S01]  /*e880*/  @!P5 FMUL R184, R184, R184 ;  /* 0x000000b8b8b8d220 */ /* 0x004fe20000400000 */
[----:B------:R-:W-:Y:S01]  /*e890*/  FSETP.GEU.AND P5, PT, R151, -126, PT ;  /* 0xc2fc00009700780b */ /* 0x000fe20003fae000 */
[----:B------:R-:W-:Y:S01]  /*e8a0*/  @!P6 FMUL R150, R150, 0.5 ;  /* 0x3f0000009696e820 */ /* 0x000fe20000400000 */
[--C-:B------:R-:W-:Y:S02]  /*e8b0*/  FFMA2 R50, R50.F32x2.HI_LO, UR36.F32, R0.reuse.F32 ;  /* 0x0000002432327c49 */ /* 0x100fe40009200000 */
[--C-:B------:R-:W-:Y:S02]  /*e8c0*/  FFMA2 R52, R52.F32x2.HI_LO, UR36.F32, R0.reuse.F32 ;  /* 0x0000002434347c49 */ /* 0x100fe40009200000 */
        /* <DEDUP_REMOVED lines=15> */
[--C-:B------:R-:W-:Y:S02]  /*e9c0*/  FFMA2 R72, R72.F32x2.HI_LO, UR36.F32, R0.reuse.F32 ;  /* 0x0000002448487c49 */ /* 0x100fe40009200000 */
        /* <DEDUP_REMOVED lines=9> */
[--C-:B------:R-:W-:Y:S02]  /*ea60*/  FFMA2 R82, R82.F32x2.HI_LO, UR36.F32, R0.reuse.F32 ;  /* 0x0000002452527c49 */ /* 0x100fe40009200000 */
[----:B------:R-:W1:Y:S01]  /*ea70*/  MUFU.EX2 R5, R93 ;  /* 0x0000005d00057308 */ /* 0x000e620000000800 */
[----:B------:R-:W-:-:S02]  /*ea80*/  FFMA2 R84, R84.F32x2.HI_LO, UR36.F32, R0.F32 ;  /* 0x0000002454547c49 */ /* 0x000fc40009200000 */
[----:B------:R-:W-:Y:S01]  /*ea90*/  FFMA2 R86, R86.F32x2.HI_LO, UR36.F32, R0.F32 ;  /* 0x0000002456567c49 */ /* 0x000fe20009200000 */
[----:B------:R-:W-:-:S03]  /*eaa0*/  MOV R0, UR4 ;  /* 0x0000000400007c02 */ /* 0x000fc60008000f00 */
[----:B------:R-:W-:Y:S01]  /*eab0*/  @!P5 FMUL R94, R94, 0.5 ;  /* 0x3f0000005e5ed820 */ /* 0x000fe20000400000 */
[----:B--2---:R-:W-:Y:S01]  /*eac0*/  @!P0 FMUL R4, R4, R4 ;  /* 0x0000000404048220 */ /* 0x004fe20000400000 */
[----:B------:R-:W-:Y:S02]  /*ead0*/  FSETP.GEU.AND P0, PT, R99, -126, PT ;  /* 0xc2fc00006300780b */ /* 0x000fe40003f0e000 */
[----:B------:R-:W2:Y:S02]  /*eae0*/  MUFU.EX2 R168, R94 ;  /* 0x0000005e00a87308 */ /* 0x000ea40000000800 */
[----:B------:R-:W-:Y:S01]  /*eaf0*/  STL [R1+0x50], R4 ;  /* 0x0000500401007387 */ /* 0x000fe20000100800 */
[----:B-1----:R-:W-:Y:S01]  /*eb00*/  @!P6 FMUL R5, R5, R5 ;  /* 0x000000050505e220 */ /* 0x002fe20000400000 */
[----:B------:R-:W-:-:S04]  /*eb10*/  FSETP.GEU.AND P6, PT, R100, -126, PT ;  /* 0xc2fc00006400780b */ /* 0x000fc80003fce000 */
[----:B------:R-:W-:Y:S03]  /*eb20*/  STL [R1+0x54], R5 ;  /* 0x0000540501007387 */ /* 0x000fe60000100800 */
[----:B------:R-:W-:-:S04]  /*eb30*/  @!P0 FMUL R99, R99, 0.5 ;  /* 0x3f00000063638820 */ /* 0x000fc80000400000 */
[----:B------:R-:W1:Y:S01]  /*eb40*/  MUFU.EX2 R165, R99 ;  /* 0x0000006300a57308 */ /* 0x000e620000000800 */
[----:B--2---:R-:W-:Y:S01]  /*eb50*/  @!P5 FMUL R168, R168, R168 ;  /* 0x000000a8a8a8d220 */ /* 0x004fe20000400000 */
[----:B------:R-:W-:Y:S01]  /*eb60*/  FSETP.GEU.AND P5, PT, R101, -126, PT ;  /* 0xc2fc00006500780b */ /* 0x000fe20003fae000 */
[----:B------:R-:W-:-:S05]  /*eb70*/  @!P6 FMUL R100, R100, 0.5 ;  /* 0x3f0000006464e820 */ /* 0x000fca0000400000 */
[----:B------:R-:W2:Y:S07]  /*eb80*/  MUFU.EX2 R2, R100 ;  /* 0x0000006400027308 */ /* 0x000eae0000000800 */
[----:B------:R-:W-:Y:S01]  /*eb90*/  @!P5 FMUL R101, R101, 0.5 ;  /* 0x3f0000006565d820 */ /* 0x000fe20000400000 */
[----:B-1----:R-:W-:Y:S01]  /*eba0*/  @!P0 FMUL R165, R165, R165 ;  /* 0x000000a5a5a58220 */ /* 0x002fe20000400000 */
[----:B------:R-:W-:Y:S02]  /*ebb0*/  FSETP.GEU.AND P0, PT, R106, -126, PT ;  /* 0xc2fc00006a00780b */ /* 0x000fe40003f0e000 */
[----:B------:R-:W1:Y:S01]  /*ebc0*/  MUFU.EX2 R3, R101 ;  /* 0x0000006500037308 */ /* 0x000e620000000800 */
[----:B--2---:R-:W-:Y:S01]  /*ebd0*/  @!P6 FMUL R2, R2, R2 ;  /* 0x000000020202e220 */ /* 0x004fe20000400000 */
[----:B------:R-:W-:-:S04]  /*ebe0*/  FSETP.GEU.AND P6, PT, R107, -126, PT ;  /* 0xc2fc00006b00780b */ /* 0x000fc80003fce000 */
[----:B------:R-:W-:Y:S05]  /*ebf0*/  STL [R1+0x30], R2 ;  /* 0x0000300201007387 */ /* 0x000fea0000100800 */
[----:B------:R-:W-:-:S04]  /*ec00*/  @!P0 FMUL R106, R106, 0.5 ;  /* 0x3f0000006a6a8820 */ /* 0x000fc80000400000 */
[----:B------:R-:W2:Y:S01]  /*ec10*/  MUFU.EX2 R158, R106 ;  /* 0x0000006a009e7308 */ /* 0x000ea20000000800 */
[----:B-1----:R-:W-:Y:S01]  /*ec20*/  @!P5 FMUL R3, R3, R3 ;  /* 0x000000030303d220 */ /* 0x002fe20000400000 */
[----:B------:R-:W-:Y:S01]  /*ec30*/  FSETP.GEU.AND P5, PT, R108, -126, PT ;  /* 0xc2fc00006c00780b */ /* 0x000fe20003fae000 */
[----:B------:R-:W-:-:S03]  /*ec40*/  @!P6 FMUL R107, R107, 0.5 ;  /* 0x3f0000006b6be820 */ /* 0x000fc60000400000 */
[----:B------:R-:W-:Y:S02]  /*ec50*/  STL [R1+0x34], R3 ;  /* 0x0000340301007387 */ /* 0x000fe40000100800 */
[----:B------:R-:W1:Y:S07]  /*ec60*/  MUFU.EX2 R159, R107 ;  /* 0x0000006b009f7308 */ /* 0x000e6e0000000800 */
[----:B------:R-:W-:Y:S01]  /*ec70*/  @!P5 FMUL R108, R108, 0.5 ;  /* 0x3f0000006c6cd820 */ /* 0x000fe20000400000 */
[----:B--2---:R-:W-:Y:S01]  /*ec80*/  @!P0 FMUL R158, R158, R158 ;  /* 0x0000009e9e9e8220 */ /* 0x004fe20000400000 */
[----:B------:R-:W-:-:S02]  /*ec90*/  FSETP.GEU.AND P0, PT, R113, -126, PT ;  /* 0xc2fc00007100780b */ /* 0x000fc40003f0e000 */
[----:B------:R-:W2:Y:S01]  /*eca0*/  MUFU.EX2 R188, R108 ;  /* 0x0000006c00bc7308 */ /* 0x000ea20000000800 */
[----:B-1----:R-:W-:Y:S01]  /*ecb0*/  @!P6 FMUL R159, R159, R159 ;  /* 0x0000009f9f9fe220 */ /* 0x002fe20000400000 */
[----:B------:R-:W-:-:S09]  /*ecc0*/  FSETP.GEU.AND P6, PT, R114, -126, PT ;  /* 0xc2fc00007200780b */ /* 0x000fd20003fce000 */
[----:B------:R-:W-:-:S04]  /*ecd0*/  @!P0 FMUL R113, R113, 0.5 ;  /* 0x3f00000071718820 */ /* 0x000fc80000400000 */
[----:B------:R-:W1:Y:S01]  /*ece0*/  MUFU.EX2 R151, R113 ;  /* 0x0000007100977308 */ /* 0x000e620000000800 */
[----:B--2---:R-:W-:Y:S01]  /*ecf0*/  @!P5 FMUL R188, R188, R188 ;  /* 0x000000bcbcbcd220 */ /* 0x004fe20000400000 */
[----:B------:R-:W-:Y:S01]  /*ed00*/  FSETP.GEU.AND P5, PT, R115, -126, PT ;  /* 0xc2fc00007300780b */ /* 0x000fe20003fae000 */
[----:B------:R-:W-:-:S12]  /*ed10*/  @!P6 FMUL R114, R114, 0.5 ;  /* 0x3f0000007272e820 */ /* 0x000fd80000400000 */
[----:B------:R-:W-:Y:S01]  /*ed20*/  @!P5 FMUL R115, R115, 0.5 ;  /* 0x3f0000007373d820 */ /* 0x000fe20000400000 */
[----:B-1----:R-:W-:Y:S01]  /*ed30*/  @!P0 FMUL R151, R151, R151 ;  /* 0x0000009797978220 */ /* 0x002fe20000400000 */
[C---:B------:R-:W-:Y:S02]  /*ed40*/  FSETP.GEU.AND P0, PT, R120.reuse, -126, PT ;  /* 0xc2fc00007800780b */ /* 0x040fe40003f0e000 */
[----:B------:R-:W1:Y:S11]  /*ed50*/  MUFU.EX2 R149, R115 ;  /* 0x0000007300957308 */ /* 0x000e760000000800 */
[----:B------:R-:W-:Y:S01]  /*ed60*/  @!P0 FMUL R120, R120, 0.5 ;  /* 0x3f00000078788820 */ /* 0x000fe20000400000 */
[----:B----4-:R-:W-:-:S03]  /*ed70*/  @!P1 FMUL R18, R18, R18 ;  /* 0x0000001212129220 */ /* 0x010fc60000400000 */
[----:B------:R-:W2:Y:S01]  /*ed80*/  MUFU.EX2 R142, R120 ;  /* 0x00000078008e7308 */ /* 0x000ea20000000800 */
[----:B-----5:R-:W-:Y:S01]  /*ed90*/  @!P4 FMUL R17, R17, R17 ;  /* 0x000000111111c220 */ /* 0x020fe20000400000 */
[----:B------:R-:W-:Y:S01]  /*eda0*/  @!P1 STL [R1+0x4c], R18 ;  /* 0x00004c1201009387 */ /* 0x000fe20000100800 */
[----:B------:R-:W-:Y:S01]  /*edb0*/  FSETP.GEU.AND P1, PT, R134, -126, PT ;  /* 0xc2fc00008600780b */ /* 0x000fe20003f2e000 */
[----:B-1----:R-:W-:Y:S01]  /*edc0*/  @!P5 FMUL R149, R149, R149 ;  /* 0x000000959595d220 */ /* 0x002fe20000400000 */
[----:B------:R-:W-:Y:S01]  /*edd0*/  @!P3 FMUL R16, R16, R16 ;  /* 0x000000101010b220 */ /* 0x000fe20000400000 */
[----:B------:R-:W-:Y:S01]  /*ede0*/  @!P4 STL [R1+0x70], R17 ;  /* 0x000070110100c387 */ /* 0x000fe20000100800 */
[----:B------:R-:W-:Y:S01]  /*edf0*/  FSETP.GEU.AND P4, PT, R131, -126, PT ;  /* 0xc2fc00008300780b */ /* 0x000fe20003f8e000 */
[----:B------:R-:W-:Y:S02]  /*ee00*/  @!P2 FMUL R57, R57, R57 ;  /* 0x000000393939a220 */ /* 0x000fe40000400000 */
[----:B------:R-:W-:Y:S01]  /*ee10*/  @!P3 STL [R1+0x74], R16 ;  /* 0x000074100100b387 */ /* 0x000fe20000100800 */
[----:B------:R-:W-:-:S02]  /*ee20*/  FSETP.GEU.AND P3, PT, R132, -126, PT ;  /* 0xc2fc00008400780b */ /* 0x000fc40003f6e000 */
[----:B------:R-:W-:Y:S01]  /*ee30*/  FSETP.GEU.AND P5, PT, R122, -126, PT ;  /* 0xc2fc00007a00780b */ /* 0x000fe20003fae000 */
[----:B------:R-:W-:Y:S01]  /*ee40*/  @!P2 STL [R1+0x48], R57 ;  /* 0x000048390100a387 */ /* 0x000fe20000100800 */
[----:B------:R-:W-:Y:S01]  /*ee50*/  FSETP.GEU.AND P2, PT, R133, -126, PT ;  /* 0xc2fc00008500780b */ /* 0x000fe20003f4e000 */
[----:B------:R-:W-:Y:S01]  /*ee60*/  @!P1 FMUL R134, R134, 0.5 ;  /* 0x3f00000086869820 */ /* 0x000fe20000400000 */
[----:B--2---:R-:W-:Y:S01]  /*ee70*/  @!P0 FMUL R142, R142, R142 ;  /* 0x0000008e8e8e8220 */ /* 0x004fe20000400000 */
[----:B------:R-:W-:Y:S02]  /*ee80*/  FSETP.GEU.AND P0, PT, R27, -126, PT ;  /* 0xc2fc00001b00780b */ /* 0x000fe40003f0e000 */
[----:B------:R-:W-:Y:S01]  /*ee90*/  @!P4 FMUL R131, R131, 0.5 ;  /* 0x3f0000008383c820 */ /* 0x000fe20000400000 */
[----:B------:R-:W1:Y:S03]  /*eea0*/  MUFU.EX2 R13, R134 ;  /* 0x00000086000d7308 */ /* 0x000e660000000800 */
[----:B------:R-:W-:-:S02]  /*eeb0*/  @!P3 FMUL R132, R132, 0.5 ;  /* 0x3f0000008484b820 */ /* 0x000fc40000400000 */
[----:B------:R-:W-:Y:S02]  /*eec0*/  @!P5 FMUL R122, R122, 0.5 ;  /* 0x3f0000007a7ad820 */ /* 0x000fe40000400000 */
[----:B------:R-:W-:Y:S01]  /*eed0*/  @!P2 FMUL R133, R133, 0.5 ;  /* 0x3f0000008585a820 */ /* 0x000fe20000400000 */
[----:B------:R-:W2:Y:S02]  /*eee0*/  MUFU.EX2 R59, R131 ;  /* 0x00000083003b7308 */ /* 0x000ea40000000800 */
[----:B------:R-:W-:-:S06]  /*eef0*/  @!P0 FMUL R27, R27, 0.5 ;  /* 0x3f0000001b1b8820 */ /* 0x000fcc0000400000 */
[----:B------:R-:W3:Y:S01]  /*ef00*/  MUFU.EX2 R15, R132 ;  /* 0x00000084000f7308 */ /* 0x000ee20000000800 */
[----:B-1----:R-:W-:Y:S01]  /*ef10*/  @!P1 FMUL R13, R13, R13 ;  /* 0x0000000d0d0d9220 */ /* 0x002fe20000400000 */
[----:B------:R-:W-:-:S04]  /*ef20*/  FSETP.GEU.AND P1, PT, R141, -126, PT ;  /* 0xc2fc00008d00780b */ /* 0x000fc80003f2e000 */
[----:B------:R-:W-:Y:S02]  /*ef30*/  STL [R1+0x28], R13 ;  /* 0x0000280d01007387 */ /* 0x000fe40000100800 */
[----:B------:R-:W1:Y:S01]  /*ef40*/  MUFU.EX2 R20, R133 ;  /* 0x0000008500147308 */ /* 0x000e620000000800 */
[----:B--2---:R-:W-:Y:S01]  /*ef50*/  @!P4 FMUL R59, R59, R59 ;  /* 0x0000003b3b3bc220 */ /* 0x004fe20000400000 */
[----:B------:R-:W-:-:S04]  /*ef60*/  FSETP.GEU.AND P4, PT, R138, -126, PT ;  /* 0xc2fc00008a00780b */ /* 0x000fc80003f8e000 */
[----:B------:R2:W-:Y:S01]  /*ef70*/  STL [R1+0x3c], R59 ;  /* 0x00003c3b01007387 */ /* 0x0005e20000100800 */
[----:B------:R-:W-:Y:S01]  /*ef80*/  @!P1 FMUL R141, R141, 0.5 ;  /* 0x3f0000008d8d9820 */ /* 0x000fe20000400000 */
[----:B------:R-:W4:Y:S01]  /*ef90*/  MUFU.EX2 R137, R27 ;  /* 0x0000001b00897308 */ /* 0x000f220000000800 */
[----:B---3--:R-:W-:Y:S01]  /*efa0*/  @!P3 FMUL R15, R15, R15 ;  /* 0x0000000f0f0fb220 */ /* 0x008fe20000400000 */
[----:B------:R-:W-:-:S04]  /*efb0*/  FSETP.GEU.AND P3, PT, R139, -126, PT ;  /* 0xc2fc00008b00780b */ /* 0x000fc80003f6e000 */
[----:B------:R3:W-:Y:S01]  /*efc0*/  STL [R1+0x68], R15 ;  /* 0x0000680f01007387 */ /* 0x0007e20000100800 */
[----:B------:R-:W-:Y:S01]  /*efd0*/  @!P4 FMUL R138, R138, 0.5 ;  /* 0x3f0000008a8ac820 */ /* 0x000fe20000400000 */
[----:B------:R-:W5:Y:S01]  /*efe0*/  MUFU.EX2 R9, R141 ;  /* 0x0000008d00097308 */ /* 0x000f620000000800 */
[----:B-1----:R-:W-:Y:S01]  /*eff0*/  @!P2 FMUL R20, R20, R20 ;  /* 0x000000141414a220 */ /* 0x002fe20000400000 */
[----:B------:R-:W-:-:S04]  /*f000*/  FSETP.GEU.AND P2, PT, R140, -126, PT ;  /* 0xc2fc00008c00780b */ /* 0x000fc80003f4e000 */
[----:B------:R3:W-:Y:S01]  /*f010*/  STL [R1+0x6c], R20 ;  /* 0x00006c1401007387 */ /* 0x0007e20000100800 */
[----:B------:R-:W-:Y:S01]  /*f020*/  @!P3 FMUL R139, R139, 0.5 ;  /* 0x3f0000008b8bb820 */ /* 0x000fe20000400000 */
[----:B------:R-:W1:Y:S01]  /*f030*/  MUFU.EX2 R10, R138 ;  /* 0x0000008a000a7308 */ /* 0x000e620000000800 */
[----:B----4-:R-:W-:Y:S01]  /*f040*/  @!P0 FMUL R137, R137, R137 ;  /* 0x0000008989898220 */ /* 0x010fe20000400000 */
[----:B------:R-:W-:Y:S02]  /*f050*/  FSETP.GEU.AND P0, PT, R34, -126, PT ;  /* 0xc2fc00002200780b */ /* 0x000fe40003f0e000 */
[----:B------:R-:W-:-:S03]  /*f060*/  MOV R27, R16 ;  /* 0x00000010001b7202 */ /* 0x000fc60000000f00 */
[----:B------:R-:W-:Y:S01]  /*f070*/  @!P2 FMUL R140, R140, 0.5 ;  /* 0x3f0000008c8ca820 */ /* 0x000fe20000400000 */
[----:B------:R-:W4:Y:S01]  /*f080*/  MUFU.EX2 R157, R139 ;  /* 0x0000008b009d7308 */ /* 0x000f220000000800 */
[----:B-----5:R-:W-:Y:S01]  /*f090*/  @!P1 FMUL R9, R9, R9 ;  /* 0x0000000909099220 */ /* 0x020fe20000400000 */
[----:B------:R-:W-:Y:S02]  /*f0a0*/  FSETP.GEU.AND P1, PT, R148, -126, PT ;  /* 0xc2fc00009400780b */ /* 0x000fe40003f2e000 */
[----:B--2---:R-:W-:Y:S02]  /*f0b0*/  F2FP.BF16.F32.PACK_AB R59, R59, R21 ;  /* 0x000000153b3b723e */ /* 0x004fe400000010ff */
[----:B------:R3:W-:Y:S01]  /*f0c0*/  STL [R1+0x64], R9 ;  /* 0x0000640901007387 */ /* 0x0007e20000100800 */
[----:B------:R-:W-:Y:S01]  /*f0d0*/  @!P0 FMUL R34, R34, 0.5 ;  /* 0x3f00000022228820 */ /* 0x000fe20000400000 */
[----:B------:R-:W2:Y:S01]  /*f0e0*/  MUFU.EX2 R8, R140 ;  /* 0x0000008c00087308 */ /* 0x000ea20000000800 */
[----:B-1----:R-:W-:Y:S01]  /*f0f0*/  @!P4 FMUL R10, R10, R10 ;  /* 0x0000000a0a0ac220 */ /* 0x002fe20000400000 */
[----:B------:R-:W-:-:S04]  /*f100*/  FSETP.GEU.AND P4, PT, R145, -126, PT ;  /* 0xc2fc00009100780b */ /* 0x000fc80003f8e000 */
[----:B------:R3:W-:Y:S01]  /*f110*/  STL [R1+0x18], R10 ;  /* 0x0000180a01007387 */ /* 0x0007e20000100800 */
[----:B------:R-:W-:Y:S01]  /*f120*/  @!P1 FMUL R148, R148, 0.5 ;  /* 0x3f00000094949820 */ /* 0x000fe20000400000 */
[----:B------:R-:W1:Y:S01]  /*f130*/  MUFU.EX2 R140, R122 ;  /* 0x0000007a008c7308 */ /* 0x000e620000000800 */
[----:B----4-:R-:W-:Y:S01]  /*f140*/  @!P3 FMUL R157, R157, R157 ;  /* 0x0000009d9d9db220 */ /* 0x010fe20000400000 */
[----:B------:R-:W-:-:S05]  /*f150*/  FSETP.GEU.AND P3, PT, R146, -126, PT ;  /* 0xc2fc00009200780b */ /* 0x000fca0003f6e000 */
[----:B------:R-:W-:Y:S01]  /*f160*/  @!P4 FMUL R145, R145, 0.5 ;  /* 0x3f0000009191c820 */ /* 0x000fe20000400000 */
[----:B------:R-:W4:Y:S01]  /*f170*/  MUFU.EX2 R6, R148 ;  /* 0x0000009400067308 */ /* 0x000f220000000800 */
[----:B--2---:R-:W-:Y:S01]  /*f180*/  @!P2 FMUL R8, R8, R8 ;  /* 0x000000080808a220 */ /* 0x004fe20000400000 */
[----:B------:R-:W-:-:S04]  /*f190*/  FSETP.GEU.AND P2, PT, R147, -126, PT ;  /* 0xc2fc00009300780b */ /* 0x000fc80003f4e000 */
[----:B------:R3:W-:Y:S01]  /*f1a0*/  STL [R1+0x60], R8 ;  /* 0x0000600801007387 */ /* 0x0007e20000100800 */
[----:B------:R-:W-:Y:S01]  /*f1b0*/  @!P3 FMUL R146, R146, 0.5 ;  /* 0x3f0000009292b820 */ /* 0x000fe20000400000 */
[----:B------:R-:W2:Y:S01]  /*f1c0*/  MUFU.EX2 R185, R145 ;  /* 0x0000009100b97308 */ /* 0x000ea20000000800 */
[----:B-1----:R-:W-:Y:S01]  /*f1d0*/  @!P5 FMUL R140, R140, R140 ;  /* 0x0000008c8c8cd220 */ /* 0x002fe20000400000 */
[----:B------:R-:W-:-:S05]  /*f1e0*/  FSETP.GEU.AND P5, PT, R29, -126, PT ;  /* 0xc2fc00001d00780b */ /* 0x000fca0003fae000 */
[----:B------:R-:W-:Y:S01]  /*f1f0*/  @!P2 FMUL R147, R147, 0.5 ;  /* 0x3f0000009393a820 */ /* 0x000fe20000400000 */
[----:B------:R-:W1:Y:S01]  /*f200*/  MUFU.EX2 R182, R146 ;  /* 0x0000009200b67308 */ /* 0x000e620000000800 */
[----:B----4-:R-:W-:Y:S01]  /*f210*/  @!P1 FMUL R6, R6, R6 ;  /* 0x0000000606069220 */ /* 0x010fe20000400000 */
[----:B------:R-:W-:-:S04]  /*f220*/  FSETP.GEU.AND P1, PT, R155, -126, PT ;  /* 0xc2fc00009b00780b */ /* 0x000fc80003f2e000 */
[----:B------:R3:W-:Y:S01]  /*f230*/  STL [R1+0x58], R6 ;  /* 0x0000580601007387 */ /* 0x0007e20000100800 */
[----:B------:R-:W-:Y:S01]  /*f240*/  @!P5 FMUL R29, R29, 0.5 ;  /* 0x3f0000001d1dd820 */ /* 0x000fe20000400000 */
[----:B------:R-:W4:Y:S01]  /*f250*/  MUFU.EX2 R183, R147 ;  /* 0x0000009300b77308 */ /* 0x000f220000000800 */
[----:B--2---:R-:W-:Y:S01]  /*f260*/  @!P4 FMUL R185, R185, R185 ;  /* 0x000000b9b9b9c220 */ /* 0x004fe20000400000 */
[----:B------:R-:W-:-:S05]  /*f270*/  FSETP.GEU.AND P4, PT, R152, -126, PT ;  /* 0xc2fc00009800780b */ /* 0x000fca0003f8e000 */
[----:B------:R-:W-:Y:S01]  /*f280*/  @!P1 FMUL R155, R155, 0.5 ;  /* 0x3f0000009b9b9820 */ /* 0x000fe20000400000 */
[----:B------:R-:W2:Y:S01]  /*f290*/  MUFU.EX2 R148, R114 ;  /* 0x0000007200947308 */ /* 0x000ea20000000800 */
[----:B-1----:R-:W-:Y:S01]  /*f2a0*/  @!P3 FMUL R182, R182, R182 ;  /* 0x000000b6b6b6b220 */ /* 0x002fe20000400000 */
[----:B------:R-:W-:-:S05]  /*f2b0*/  FSETP.GEU.AND P3, PT, R153, -126, PT ;  /* 0xc2fc00009900780b */ /* 0x000fca0003f6e000 */
[----:B------:R-:W-:Y:S01]  /*f2c0*/  @!P4 FMUL R152, R152, 0.5 ;  /* 0x3f0000009898c820 */ /* 0x000fe20000400000 */
[----:B------:R-:W1:Y:S01]  /*f2d0*/  MUFU.EX2 R173, R155 ;  /* 0x0000009b00ad7308 */ /* 0x000e620000000800 */
[----:B----4-:R-:W-:Y:S01]  /*f2e0*/  @!P2 FMUL R183, R183, R183 ;  /* 0x000000b7b7b7a220 */ /* 0x010fe20000400000 */
[----:B------:R-:W-:-:S05]  /*f2f0*/  FSETP.GEU.AND P2, PT, R154, -126, PT ;  /* 0xc2fc00009a00780b */ /* 0x000fca0003f4e000 */
        /* <DEDUP_REMOVED lines=103> */
[----:B------:R-:W-:-:S04]  /*f970*/  FSETP.GEU.AND P6, PT, R42, -126, PT ;  /* 0xc2fc00002a00780b */ /* 0x000fc80003fce000 */
[----:B------:R-:W-:Y:S01]  /*f980*/  F2FP.BF16.F32.PACK_AB R29, R131, R130 ;  /* 0x00000082831d723e */ /* 0x000fe200000010ff */
[----:B------:R-:W-:Y:S01]  /*f990*/  @!P2 FMUL R25, R25, 0.5 ;  /* 0x3f0000001919a820 */ /* 0x000fe20000400000 */
[----:B------:R-:W1:Y:S01]  /*f9a0*/  MUFU.EX2 R170, R24 ;  /* 0x0000001800aa7308 */ /* 0x000e620000000800 */
[----:B----4-:R-:W-:Y:S01]  /*f9b0*/  @!P1 FMUL R136, R136, R136 ;  /* 0x0000008888889220 */ /* 0x010fe20000400000 */
[----:B------:R-:W-:Y:S02]  /*f9c0*/  FSETP.GEU.AND P1, PT, R33, -126, PT ;  /* 0xc2fc00002100780b */ /* 0x000fe40003f2e000 */
[----:B------:R-:W-:-:S03]  /*f9d0*/  MOV R26, R17 ;  /* 0x00000011001a7202 */ /* 0x000fc60000000f00 */
[----:B------:R-:W-:Y:S01]  /*f9e0*/  @!P6 FMUL R42, R42, 0.5 ;  /* 0x3f0000002a2ae820 */ /* 0x000fe20000400000 */
[----:B------:R-:W4:Y:S01]  /*f9f0*/  MUFU.EX2 R171, R25 ;  /* 0x0000001900ab7308 */ /* 0x000f220000000800 */
[----:B--2---:R-:W-:Y:S01]  /*fa00*/  @!P4 FMUL R141, R141, R141 ;  /* 0x0000008d8d8dc220 */ /* 0x004fe20000400000 */
[----:B------:R-:W-:-:S05]  /*fa10*/  FSETP.GEU.AND P4, PT, R30, -126, PT ;  /* 0xc2fc00001e00780b */ /* 0x000fca0003f8e000 */
[----:B------:R-:W-:Y:S01]  /*fa20*/  @!P1 FMUL R33, R33, 0.5 ;  /* 0x3f00000021219820 */ /* 0x000fe20000400000 */
[----:B------:R-:W2:Y:S01]  /*fa30*/  MUFU.EX2 R128, R36 ;  /* 0x0000002400807308 */ /* 0x000ea20000000800 */
[----:B-1----:R-:W-:Y:S01]  /*fa40*/  @!P3 FMUL R170, R170, R170 ;  /* 0x000000aaaaaab220 */ /* 0x002fe20000400000 */
[----:B------:R-:W-:Y:S02]  /*fa50*/  FSETP.GEU.AND P3, PT, R31, -126, PT ;  /* 0xc2fc00001f00780b */ /* 0x000fe40003f6e000 */
[----:B------:R-:W-:-:S03]  /*fa60*/  MOV R24, R19 ;  /* 0x0000001300187202 */ /* 0x000fc60000000f00 */
[----:B------:R-:W-:Y:S01]  /*fa70*/  @!P4 FMUL R30, R30, 0.5 ;  /* 0x3f0000001e1ec820 */ /* 0x000fe20000400000 */
[----:B------:R-:W1:Y:S01]  /*fa80*/  MUFU.EX2 R163, R33 ;  /* 0x0000002100a37308 */ /* 0x000e620000000800 */
[----:B----4-:R-:W-:Y:S01]  /*fa90*/  @!P2 FMUL R171, R171, R171 ;  /* 0x000000abababa220 */ /* 0x010fe20000400000 */
[----:B------:R-:W-:Y:S02]  /*faa0*/  FSETP.GEU.AND P2, PT, R32, -126, PT ;  /* 0xc2fc00002000780b */ /* 0x000fe40003f4e000 */
[----:B------:R-:W-:Y:S02]  /*fab0*/  MOV R25, R18 ;  /* 0x0000001200197202 */ /* 0x000fe40000000f00 */
[----:B------:R-:W-:Y:S01]  /*fac0*/  F2FP.BF16.F32.PACK_AB R58, R24, R58 ;  /* 0x0000003a183a723e */ /* 0x000fe200000010ff */
[----:B------:R-:W-:Y:S01]  /*fad0*/  @!P3 FMUL R31, R31, 0.5 ;  /* 0x3f0000001f1fb820 */ /* 0x000fe20000400000 */
[----:B------:R-:W4:Y:S01]  /*fae0*/  MUFU.EX2 R132, R30 ;  /* 0x0000001e00847308 */ /* 0x000f220000000800 */
[----:B--2---:R-:W-:Y:S01]  /*faf0*/  @!P5 FMUL R128, R128, R128 ;  /* 0x000000808080d220 */ /* 0x004fe20000400000 */
[----:B------:R-:W-:-:S02]  /*fb00*/  FSETP.GEU.AND P5, PT, R43, -126, PT ;  /* 0xc2fc00002b00780b */ /* 0x000fc40003fae000 */
[----:B------:R-:W-:Y:S02]  /*fb10*/  F2FP.BF16.F32.PACK_AB R57, R25, R57 ;  /* 0x000000391939723e */ /* 0x000fe400000010ff */
[----:B------:R-:W-:Y:S01]  /*fb20*/  F2FP.BF16.F32.PACK_AB R24, R171, R170 ;  /* 0x000000aaab18723e */ /* 0x000fe200000010ff */
[----:B------:R-:W-:Y:S01]  /*fb30*/  @!P2 FMUL R32, R32, 0.5 ;  /* 0x3f0000002020a820 */ /* 0x000fe20000400000 */
[----:B------:R-:W2:Y:S01]  /*fb40*/  MUFU.EX2 R133, R31 ;  /* 0x0000001f00857308 */ /* 0x000ea20000000800 */
[----:B-1----:R-:W-:Y:S01]  /*fb50*/  @!P1 FMUL R163, R163, R163 ;  /* 0x000000a3a3a39220 */ /* 0x002fe20000400000 */
[----:B------:R-:W-:Y:S02]  /*fb60*/  FSETP.GEU.AND P1, PT, R40, -126, PT ;  /* 0xc2fc00002800780b */ /* 0x000fe40003f2e000 */
[----:B------:R-:W-:-:S03]  /*fb70*/  F2FP.BF16.F32.PACK_AB R25, R137, R136 ;  /* 0x000000888919723e */ /* 0x000fc600000010ff */
        /* <DEDUP_REMOVED lines=21> */
[----:B------:R-:W-:Y:S01]  /*fcd0*/  F2FP.BF16.F32.PACK_AB R32, R147, R146 ;  /* 0x000000929320723e */ /* 0x000fe200000010ff */
        /* <DEDUP_REMOVED lines=22> */
[----:B------:R-:W-:Y:S01]  /*fe40*/  F2FP.BF16.F32.PACK_AB R33, R123, R122 ;  /* 0x0000007a7b21723e */ /* 0x000fe200000010ff */
        /* <DEDUP_REMOVED lines=57> */
[----:B------:R-:W-:Y:S02]  /*101e0*/  FSETP.GEU.AND P6, PT, R67, -126, PT ;  /* 0xc2fc00004300780b */ /* 0x000fe40003fce000 */
[----:B------:R-:W-:-:S03]  /*101f0*/  F2FP.BF16.F32.PACK_AB R60, R20, R15 ;  /* 0x0000000f143c723e */ /* 0x000fc600000010ff */
[----:B------:R-:W-:Y:S01]  /*10200*/  @!P0 FMUL R66, R66, 0.5 ;  /* 0x3f00000042428820 */ /* 0x000fe20000400000 */
[----:B------:R-:W2:Y:S01]  /*10210*/  MUFU.EX2 R109, R63 ;  /* 0x0000003f006d7308 */ /* 0x000ea20000000800 */
[----:B-1----:R-:W-:Y:S01]  /*10220*/  @!P5 FMUL R127, R127, R127 ;  /* 0x0000007f7f7fd220 */ /* 0x002fe20000400000 */
[----:B------:R-:W-:Y:S02]  /*10230*/  FSETP.GEU.AND P5, PT, R68, -126, PT ;  /* 0xc2fc00004400780b */ /* 0x000fe40003fae000 */
[----:B------:R-:W-:Y:S02]  /*10240*/  F2FP.BF16.F32.PACK_AB R61, R14, R13 ;  /* 0x0000000d0e3d723e */ /* 0x000fe400000010ff */
[----:B------:R-:W-:Y:S01]  /*10250*/  F2FP.BF16.F32.PACK_AB R40, R127, R126 ;  /* 0x0000007e7f28723e */ /* 0x000fe200000010ff */
[----:B------:R-:W-:Y:S01]  /*10260*/  @!P6 FMUL R67, R67, 0.5 ;  /* 0x3f0000004343e820 */ /* 0x000fe20000400000 */
[----:B------:R-:W1:Y:S01]  /*10270*/  MUFU.EX2 R104, R64 ;  /* 0x0000004000687308 */ /* 0x000e620000000800 */
[----:B----4-:R-:W-:Y:S01]  /*10280*/  @!P4 FMUL R108, R108, R108 ;  /* 0x0000006c6c6cc220 */ /* 0x010fe20000400000 */
[----:B------:R-:W-:-:S02]  /*10290*/  FSETP.GEU.AND P4, PT, R69, -126, PT ;  /* 0xc2fc00004500780b */ /* 0x000fc40003f8e000 */
[----:B------:R-:W-:-:S03]  /*102a0*/  F2FP.BF16.F32.PACK_AB R62, R12, R11 ;  /* 0x0000000b0c3e723e */ /* 0x000fc600000010ff */
[----:B------:R-:W-:Y:S01]  /*102b0*/  @!P5 FMUL R68, R68, 0.5 ;  /* 0x3f0000004444d820 */ /* 0x000fe20000400000 */
[----:B------:R-:W4:Y:S01]  /*102c0*/  MUFU.EX2 R105, R65 ;  /* 0x0000004100697308 */ /* 0x000f220000000800 */
[----:B--2---:R-:W-:Y:S01]  /*102d0*/  @!P3 FMUL R109, R109, R109 ;  /* 0x0000006d6d6db220 */ /* 0x004fe20000400000 */
[----:B------:R-:W-:Y:S02]  /*102e0*/  FSETP.GEU.AND P3, PT, R70, -126, PT ;  /* 0xc2fc00004600780b */ /* 0x000fe40003f6e000 */
[----:B------:R-:W-:Y:S02]  /*102f0*/  F2FP.BF16.F32.PACK_AB R63, R157, R10 ;  /* 0x0000000a9d3f723e */ /* 0x000fe400000010ff */
[----:B------:R-:W-:Y:S01]  /*10300*/  F2FP.BF16.F32.PACK_AB R41, R109, R108 ;  /* 0x0000006c6d29723e */ /* 0x000fe200000010ff */
[----:B------:R-:W-:Y:S01]  /*10310*/  @!P4 FMUL R69, R69, 0.5 ;  /* 0x3f0000004545c820 */ /* 0x000fe20000400000 */
[----:B------:R-:W2:Y:S01]  /*10320*/  MUFU.EX2 R102, R66 ;  /* 0x0000004200667308 */ /* 0x000ea20000000800 */
[----:B-1----:R-:W-:Y:S01]  /*10330*/  @!P2 FMUL R104, R104, R104 ;  /* 0x000000686868a220 */ /* 0x002fe20000400000 */
[----:B------:R-:W-:-:S02]  /*10340*/  FSETP.GEU.AND P2, PT, R71, -126, PT ;  /* 0xc2fc00004700780b */ /* 0x000fc40003f4e000 */
[----:B------:R-:W-:-:S03]  /*10350*/  F2FP.BF16.F32.PACK_AB R64, R9, R8 ;  /* 0x000000080940723e */ /* 0x000fc600000010ff */
[----:B------:R-:W-:Y:S01]  /*10360*/  @!P3 FMUL R70, R70, 0.5 ;  /* 0x3f0000004646b820 */ /* 0x000fe20000400000 */
[----:B------:R-:W1:Y:S01]  /*10370*/  MUFU.EX2 R103, R67 ;  /* 0x0000004300677308 */ /* 0x000e620000000800 */
[----:B----4-:R-:W-:Y:S01]  /*10380*/  @!P1 FMUL R105, R105, R105 ;  /* 0x0000006969699220 */ /* 0x010fe20000400000 */
[----:B------:R-:W-:Y:S02]  /*10390*/  FSETP.GEU.AND P1, PT, R72, -126, PT ;  /* 0xc2fc00004800780b */ /* 0x000fe40003f2e000 */
[----:B------:R-:W-:Y:S02]  /*103a0*/  F2FP.BF16.F32.PACK_AB R65, R187, R186 ;  /* 0x000000babb41723e */ /* 0x000fe400000010ff */
[----:B------:R-:W-:Y:S01]  /*103b0*/  F2FP.BF16.F32.PACK_AB R42, R105, R104 ;  /* 0x00000068692a723e */ /* 0x000fe200000010ff */
[----:B------:R-:W-:Y:S01]  /*103c0*/  @!P2 FMUL R71, R71, 0.5 ;  /* 0x3f0000004747a820 */ /* 0x000fe20000400000 */
[----:B------:R-:W4:Y:S01]  /*103d0*/  MUFU.EX2 R116, R68 ;  /* 0x0000004400747308 */ /* 0x000f220000000800 */
[----:B--2---:R-:W-:Y:S01]  /*103e0*/  @!P0 FMUL R102, R102, R102 ;  /* 0x0000006666668220 */ /* 0x004fe20000400000 */
[----:B------:R-:W-:-:S02]  /*103f0*/  FSETP.GEU.AND P0, PT, R73, -126, PT ;  /* 0xc2fc00004900780b */ /* 0x000fc40003f0e000 */
        /* <DEDUP_REMOVED lines=81> */
[----:B------:R-:W-:Y:S02]  /*10910*/  LOP3.LUT P6, RZ, R0, 0x3, R56, 0x48, !PT ;  /* 0x0000000300ff7812 */ /* 0x000fe400078c4838 */
[----:B------:R-:W-:Y:S02]  /*10920*/  F2FP.BF16.F32.PACK_AB R56, R27, R26 ;  /* 0x0000001a1b38723e */ /* 0x000fe400000010ff */
[----:B------:R-:W-:Y:S01]  /*10930*/  F2FP.BF16.F32.PACK_AB R81, R153, R152 ;  /* 0x000000989951723e */ /* 0x000fe200000010ff */
[----:B------:R-:W-:Y:S01]  /*10940*/  @!P0 FMUL R87, R87, 0.5 ;  /* 0x3f00000057578820 */ /* 0x000fe20000400000 */
[----:B------:R-:W2:Y:S01]  /*10950*/  MUFU.EX2 R94, R84 ;  /* 0x00000054005e7308 */ /* 0x000ea20000000800 */
[----:B-1----:R-:W-:Y:S01]  /*10960*/  @!P5 FMUL R18, R18, R18 ;  /* 0x000000121212d220 */ /* 0x002fe20000400000 */
[----:B------:R-:W-:-:S02]  /*10970*/  F2FP.BF16.F32.PACK_AB R82, R151, R150 ;  /* 0x000000969752723e */ /* 0x000fc400000010ff */
[----:B------:R-:W-:Y:S02]  /*10980*/  F2FP.BF16.F32.PACK_AB R26, R135, R134 ;  /* 0x00000086871a723e */ /* 0x000fe400000010ff */
[----:B------:R-:W-:Y:S02]  /*10990*/  F2FP.BF16.F32.PACK_AB R27, R133, R132 ;  /* 0x00000084851b723e */ /* 0x000fe400000010ff */
[----:B------:R-:W1:Y:S01]  /*109a0*/  MUFU.EX2 R95, R85 ;  /* 0x00000055005f7308 */ /* 0x000e620000000800 */
[----:B----4-:R-:W-:Y:S01]  /*109b0*/  @!P4 FMUL R19, R19, R19 ;  /* 0x000000131313c220 */ /* 0x010fe20000400000 */
[----:B------:R-:W-:Y:S02]  /*109c0*/  F2FP.BF16.F32.PACK_AB R83, R149, R148 ;  /* 0x000000949553723e */ /* 0x000fe400000010ff */
[----:B------:R-:W-:Y:S02]  /*109d0*/  F2FP.BF16.F32.PACK_AB R50, R23, R22 ;  /* 0x000000161732723e */ /* 0x000fe400000010ff */
[----:B------:R-:W-:-:S02]  /*109e0*/  F2FP.BF16.F32.PACK_AB R51, R19, R18 ;  /* 0x000000121333723e */ /* 0x000fc400000010ff */
[----:B------:R-:W4:Y:S01]  /*109f0*/  MUFU.EX2 R16, R86 ;  /* 0x0000005600107308 */ /* 0x000f220000000800 */
[----:B--2---:R-:W-:Y:S01]  /*10a00*/  @!P3 FMUL R94, R94, R94 ;  /* 0x0000005e5e5eb220 */ /* 0x004fe20000400000 */
[----:B------:R-:W-:-:S06]  /*10a10*/  F2FP.BF16.F32.PACK_AB R84, R181, R180 ;  /* 0x000000b4b554723e */ /* 0x000fcc00000010ff */
[----:B------:R-:W2:Y:S01]  /*10a20*/  MUFU.EX2 R17, R87 ;  /* 0x0000005700117308 */ /* 0x000ea20000000800 */
[----:B-1----:R-:W-:Y:S01]  /*10a30*/  @!P2 FMUL R95, R95, R95 ;  /* 0x0000005f5f5fa220 */ /* 0x002fe20000400000 */
[----:B------:R-:W-:-:S04]  /*10a40*/  F2FP.BF16.F32.PACK_AB R85, R145, R144 ;  /* 0x000000909155723e */ /* 0x000fc800000010ff */
[----:B------:R-:W-:Y:S01]  /*10a50*/  F2FP.BF16.F32.PACK_AB R52, R95, R94 ;  /* 0x0000005e5f34723e */ /* 0x000fe200000010ff */
[----:B----4-:R-:W-:Y:S01]  /*10a60*/  @!P1 FMUL R16, R16, R16 ;  /* 0x0000001010109220 */ /* 0x010fe20000400000 */
[----:B------:R-:W-:Y:S01]  /*10a70*/  F2FP.BF16.F32.PACK_AB R86, R143, R142 ;  /* 0x0000008e8f56723e */ /* 0x000fe200000010ff */
[----:B--2---:R-:W-:Y:S01]  /*10a80*/  @!P0 FMUL R17, R17, R17 ;  /* 0x0000001111118220 */ /* 0x004fe20000400000 */
[----:B------:R-:W-:-:S04]  /*10a90*/  F2FP.BF16.F32.PACK_AB R87, R141, R140 ;  /* 0x0000008c8d57723e */ /* 0x000fc800000010ff */
[----:B------:R-:W-:Y:S01]  /*10aa0*/  F2FP.BF16.F32.PACK_AB R53, R17, R16 ;  /* 0x000000101135723e */ /* 0x000fe200000010ff */
[----:B---3--:R-:W-:Y:S06]  /*10ab0*/  @!P6 BRA `(.L_x_245) ;  /* 0x000000000040e947 */ /* 0x008fec0003800000 */
        /* <DEDUP_REMOVED lines=16> */
.L_x_245:
[C---:B------:R-:W-:Y:S01]  /*10bc0*/  FSETP.NEU.AND P0, PT, R179.reuse, -INF , PT ;  /* 0xff800000b300780b */ /* 0x040fe20003f0d000 */
[----:B------:R-:W-:Y:S05]  /*10bd0*/  WARPSYNC.ALL ;  /* 0x0000000000007948 */ /* 0x000fea0003800000 */
[----:B------:R-:W-:Y:S01]  /*10be0*/  FSEL R0, R179, RZ, P0 ;  /* 0x000000ffb3007208 */ /* 0x000fe20000000000 */
[----:B------:R1:W-:Y:S01]  /*10bf0*/  STTM.x32 tmem[UR38], R56 ;  /* 0x00000038000079ed */ /* 0x0003e200082c0026 */
[----:B------:R-:W-:-:S03]  /*10c00*/  UIADD3 UR4, UPT, UPT, UR38, 0x20, URZ ;  /* 0x0000002026047890 */ /* 0x000fc6000fffe0ff */
[----:B------:R-:W-:Y:S01]  /*10c10*/  FMUL R0, R0, -UR36 ;  /* 0x8000002400007c20 */ /* 0x000fe20008400000 */
[----:B------:R-:W-:-:S03]  /*10c20*/  USHF.R.U32.HI UR4, URZ, 0x15, UR4 ;  /* 0x00000015ff047899 */ /* 0x000fc60008011604 */
[--C-:B------:R-:W-:Y:S02]  /*10c30*/  FFMA2 R88, R88.F32x2.HI_LO, UR36.F32, R0.reuse.F32 ;  /* 0x0000002458587c49 */ /* 0x100fe40009200000 */
[----:B------:R-:W-:Y:S01]  /*10c40*/  FFMA2 R90, R90.F32x2.HI_LO, UR36.F32, R0.F32 ;  /* 0x000000245a5a7c49 */ /* 0x000fe20009200000 */
[----:B------:R-:W-:Y:S02]  /*10c50*/  MOV R0, UR4 ;  /* 0x0000000400007c02 */ /* 0x000fe40008000f00 */
[----:B------:R-:W-:Y:S02]  /*10c60*/  FSETP.GEU.AND P4, PT, R88, -126, PT ;  /* 0xc2fc00005800780b */ /* 0x000fe40003f8e000 */
[----:B------:R-:W-:Y:S02]  /*10c70*/  FSETP.GEU.AND P3, PT, R89, -126, PT ;  /* 0xc2fc00005900780b */ /* 0x000fe40003f6e000 */
[----:B------:R-:W-:Y:S02]  /*10c80*/  FSETP.GEU.AND P2, PT, R90, -126, PT ;  /* 0xc2fc00005a00780b */ /* 0x000fe40003f4e000 */
[----:B------:R-:W-:-:S07]  /*10c90*/  FSETP.GEU.AND P1, PT, R91, -126, PT ;  /* 0xc2fc00005b00780b */ /* 0x000fce0003f2e000 */
[----:B------:R-:W-:Y:S02]  /*10ca0*/  @!P4 FMUL R88, R88, 0.5 ;  /* 0x3f0000005858c820 */ /* 0x000fe40000400000 */
[----:B------:R-:W-:Y:S02]  /*10cb0*/  @!P3 FMUL R89, R89, 0.5 ;  /* 0x3f0000005959b820 */ /* 0x000fe40000400000 */
[----:B------:R-:W-:Y:S02]  /*10cc0*/  @!P2 FMUL R90, R90, 0.5 ;  /* 0x3f0000005a5aa820 */ /* 0x000fe40000400000 */
[----:B------:R-:W-:Y:S01]  /*10cd0*/  @!P1 FMUL R91, R91, 0.5 ;  /* 0x3f0000005b5b9820 */ /* 0x000fe20000400000 */
[----:B------:R-:W2:Y:S08]  /*10ce0*/  MUFU.EX2 R88, R88 ;  /* 0x0000005800587308 */ /* 0x000eb00000000800 */
[----:B------:R-:W3:Y:S08]  /*10cf0*/  MUFU.EX2 R89, R89 ;  /* 0x0000005900597308 */ /* 0x000ef00000000800 */
[----:B------:R-:W4:Y:S01]  /*10d00*/  MUFU.EX2 R90, R90 ;  /* 0x0000005a005a7308 */ /* 0x000f220000000800 */
[----:B--2---:R-:W-:-:S07]  /*10d10*/  @!P4 FMUL R88, R88, R88 ;  /* 0x000000585858c220 */ /* 0x004fce0000400000 */
[----:B------:R-:W2:Y:S01]  /*10d20*/  MUFU.EX2 R91, R91 ;  /* 0x0000005b005b7308 */ /* 0x000ea20000000800 */
[----:B---3--:R-:W-:-:S05]  /*10d30*/  @!P3 FMUL R89, R89, R89 ;  /* 0x000000595959b220 */ /* 0x008fca0000400000 */
[----:B------:R-:W-:Y:S01]  /*10d40*/  F2FP.BF16.F32.PACK_AB R54, R89, R88 ;  /* 0x000000585936723e */ /* 0x000fe200000010ff */
[----:B----4-:R-:W-:Y:S01]  /*10d50*/  @!P2 FMUL R90, R90, R90 ;  /* 0x0000005a5a5aa220 */ /* 0x010fe20000400000 */
[----:B--2---:R-:W-:-:S05]  /*10d60*/  @!P1 FMUL R91, R91, R91 ;  /* 0x0000005b5b5b9220 */ /* 0x004fca0000400000 */
[----:B------:R-:W-:Y:S01]  /*10d70*/  F2FP.BF16.F32.PACK_AB R55, R91, R90 ;  /* 0x0000005a5b37723e */ /* 0x000fe200000010ff */
[----:B-1----:R-:W1:Y:S02]  /*10d80*/  S2R R57, SR_TID.X ;  /* 0x0000000000397919 */ /* 0x002e640000002100 */
[----:B-1----:R-:W-:-:S04]  /*10d90*/  SHF.R.U32.HI R56, RZ, 0x5, R57 ;  /* 0x00000005ff387819 */ /* 0x002fc80000011639 */
[----:B------:R-:W-:-:S13]  /*10da0*/  LOP3.LUT P0, RZ, R0, 0x3, R56, 0x48, !PT ;  /* 0x0000000300ff7812 */ /* 0x000fda0007804838 */
        /* <DEDUP_REMOVED lines=17> */
.L_x_246:
[----:B------:R-:W-:-:S04]  /*10ec0*/  UISETP.NE.AND UP0, UPT, UR50, URZ, UPT ;  /* 0x000000ff3200728c */ /* 0x000fc8000bf05270 */
[----:B------:R-:W-:-:S06]  /*10ed0*/  USEL UR4, UR42, UR41, UP0 ;  /* 0x000000292a047287 */ /* 0x000fcc0008000000 */
[----:B------:R-:W-:Y:S01]  /*10ee0*/  MOV R0, UR4 ;  /* 0x0000000400007c02 */ /* 0x000fe20008000f00 */
[----:B------:R-:W-:Y:S05]  /*10ef0*/  WARPSYNC.ALL ;  /* 0x0000000000007948 */ /* 0x000fea0003800000 */
[----:B------:R-:W-:Y:S01]  /*10f00*/  ISETP.GT.U32.AND P1, PT, R0, 0x1, PT ;  /* 0x000000010000780c */ /* 0x000fe20003f24070 */
[----:B------:R1:W-:Y:S01]  /*10f10*/  STTM.x32 tmem[UR38+0x20], R24 ;  /* 0x00002018000079ed */ /* 0x0003e200082c0026 */
[----:B------:R-:W2:Y:S11]  /*10f20*/  FENCE.VIEW.ASYNC.T ;  /* 0x00000000000073c6 */ /* 0x000eb60000000200 */
[----:B------:R-:W-:Y:S05]  /*10f30*/  @P1 BRA `(.L_x_247) ;  /* 0x0000000000081947 */ /* 0x000fea0003800000 */
[----:B------:R-:W-:Y:S05]  /*10f40*/  BPT.TRAP 0x1 ;  /* 0x000000040000795c */ /* 0x000fea0000300000 */
[----:B------:R-:W-:Y:S05]  /*10f50*/  BPT.TRAP 0x1 ;  /* 0x000000040000795c */ /* 0x000fea0000300000 */
.L_x_247:
[----:B------:R-:W3:Y:S01]  /*10f60*/  S2UR UR5, SR_CgaCtaId ;  /* 0x00000000000579c3 */ /* 0x000ee20000008800 */
[----:B------:R-:W-:Y:S01]  /*10f70*/  UISETP.NE.AND UP0, UPT, UR50, URZ, UPT ;  /* 0x000000ff3200728c */ /* 0x000fe2000bf05270 */
[----:B------:R-:W-:-:S03]  /*10f80*/  UMOV UR4, 0x400 ;  /* 0x0000040000047882 */ /* 0x000fc60000000000 */
[----:B------:R-:W-:-:S04]  /*10f90*/  USEL UR38, UR43, UR44, UP0 ;  /* 0x0000002c2b267287 */ /* 0x000fc80008000000 */
[----:B------:R-:W-:Y:S02]  /*10fa0*/  ULOP3.LUT UR38, UR38, 0x1, URZ, 0x3c, !UPT ;  /* 0x0000000126267892 */ /* 0x000fe4000f8e3cff */
[----:B---3--:R-:W-:-:S04]  /*10fb0*/  ULEA UR4, UR5, UR4, 0x18 ;  /* 0x0000000405047291 */ /* 0x008fc8000f8ec0ff */
[----:B------:R-:W-:Y:S02]  /*10fc0*/  UIADD3 UR6, UPT, UPT, UR4, 0x14068, URZ ;  /* 0x0001406804067890 */ /* 0x000fe4000fffe0ff */
[----:B------:R-:W-:Y:S02]  /*10fd0*/  @UP0 UIADD3 UR6, UPT, UPT, UR4, 0x14058, URZ ;  /* 0x0001405804060890 */ /* 0x000fe4000fffe0ff */
[----:B------:R-:W-:Y:S02]  /*10fe0*/  UISETP.NE.AND UP0, UPT, UR40, URZ, UPT ;  /* 0x000000ff2800728c */ /* 0x000fe4000bf05270 */
[----:B------:R-:W-:-:S09]  /*10ff0*/  UPRMT UR6, UR5, 0x654, UR6 ;  /* 0x0000065405067896 */ /* 0x000fd20008000006 */
[----:B--2---:R-:W-:Y:S01]  /*11000*/  SYNCS.ARRIVE.TRANS64.RED.A1T0 RZ, [UR6], RZ ;  /* 0x000000ffffff79a7 */ /* 0x004fe20008100406 */
[----:B------:R-:W-:Y:S05]  /*11010*/  BRA.U UP0, `(.L_x_248) ;  /* 0x0000000100047547 */ /* 0x000fea000b800000 */
[----:B------:R-:W-:Y:S05]  /*11020*/  BPT.TRAP 0x1 ;  /* 0x000000040000795c */ /* 0x000fea0000300000 */
.L_x_248:
[----:B------:R-:W2:Y:S04]  /*11030*/  LDL.LU R2, [R1+0x48] ;  /* 0x0000480001027983 */ /* 0x000ea80000300800 */
[----:B------:R-:W2:Y:S04]  /*11040*/  LDL.LU R3, [R1+0x4c] ;  /* 0x00004c0001037983 */ /* 0x000ea80000300800 */
[----:B------:R-:W3:Y:S04]  /*11050*/  LDL.LU R4, [R1+0x40] ;  /* 0x0000400001047983 */ /* 0x000ee80000300800 */
[----:B------:R-:W3:Y:S04]  /*11060*/  LDL.LU R5, [R1+0x44] ;  /* 0x0000440001057983 */ /* 0x000ee80000300800 */
[----:B------:R-:W4:Y:S04]  /*11070*/  LDL.LU R8, [R1+0x28] ;  /* 0x0000280001087983 */ /* 0x000f280000300800 */
[----:B------:R-:W4:Y:S04]  /*11080*/  LDL.LU R9, [R1+0x2c] ;  /* 0x00002c0001097983 */ /* 0x000f280000300800 */
[----:B------:R-:W5:Y:S04]  /*11090*/  LDL.LU R12, [R1+0x38] ;  /* 0x00003800010c7983 */ /* 0x000f680000300800 */
[----:B------:R-:W5:Y:S04]  /*110a0*/  LDL.LU R13, [R1+0x3c] ;  /* 0x00003c00010d7983 */ /* 0x000f680000300800 */
[----:B------:R-:W5:Y:S04]  /*110b0*/  LDL.LU R6, [R1+0x20] ;  /* 0x0000200001067983 */ /* 0x000f680000300800 */
[----:B------:R-:W5:Y:S04]  /*110c0*/  LDL.LU R7, [R1+0x24] ;  /* 0x0000240001077983 */ /* 0x000f680000300800 */
[----:B------:R-:W5:Y:S01]  /*110d0*/  LDL.LU R10, [R1+0x18] ;  /* 0x00001800010a7983 */ /* 0x000f620000300800 */
[----:B------:R-:W-:Y:S01]  /*110e0*/  UISETP.NE.AND UP0, UPT, UR50, URZ, UPT ;  /* 0x000000ff3200728c */ /* 0x000fe2000bf05270 */
[----:B------:R-:W-:Y:S01]  /*110f0*/  MOV R0, UR37 ;  /* 0x0000002500007c02 */ /* 0x000fe20008000f00 */
[----:B------:R-:W-:Y:S01]  /*11100*/  UIADD3 UR5, UPT, UPT, UR4, 0x14078, URZ ;  /* 0x0001407804057890 */ /* 0x000fe2000fffe0ff */
[----:B------:R-:W-:-:S02]  /*11110*/  MOV R11, R157 ;  /* 0x0000009d000b7202 */ /* 0x000fc40000000f00 */
[----:B------:R-:W-:Y:S02]  /*11120*/  SHF.L.U32 R0, R0, 0x1f, RZ ;  /* 0x0000001f00007819 */ /* 0x000fe400000006ff */
[----:B------:R-:W-:-:S04]  /*11130*/  FSETP.NEU.AND P0, PT, R179, -INF , PT ;  /* 0xff800000b300780b */ /* 0x000fc80003f0d000 */
[----:B------:R-:W-:-:S09]  /*11140*/  @!UP0 UIADD3 UR5, UPT, UPT, UR4, 0x14088, URZ ;  /* 0x0001408804058890 */ /* 0x000fd2000fffe0ff */
[----:B------:R-:W1:Y:S01]  /*11150*/  SYNCS.PHASECHK.TRANS64.TRYWAIT P2, [UR5], R0 ;  /* 0x00000000ff0075a7 */ /* 0x000e620008041105 */
[----:B--2---:R-:W-:Y:S02]  /*11160*/  FADD2 R2, R2.F32x2.HI_LO, RZ.F32 ;  /* 0x000000ff0202724b */ /* 0x004fe40000200000 */
[----:B---3--:R-:W-:Y:S02]  /*11170*/  FADD2 R4, R4.F32x2.HI_LO, RZ.F32 ;  /* 0x000000ff0404724b */ /* 0x008fe40000200000 */
[----:B----4-:R-:W-:Y:S02]  /*11180*/  FADD2 R8, R2.F32x2.HI_LO, R8.F32x2.HI_LO ;  /* 0x000000080208724b */ /* 0x010fe40000000000 */
[----:B-----5:R-:W-:Y:S02]  /*11190*/  FADD2 R2, R12.F32x2.HI_LO, RZ.F32 ;  /* 0x000000ff0c02724b */ /* 0x020fe40000200000 */
[----:B------:R-:W-:Y:S02]  /*111a0*/  FADD2 R6, R4.F32x2.HI_LO, R6.F32x2.HI_LO ;  /* 0x000000060406724b */ /* 0x000fe40000000000 */
[----:B------:R-:W-:-:S02]  /*111b0*/  FADD2 R4, R2.F32x2.HI_LO, R10.F32x2.HI_LO ;  /* 0x0000000a0204724b */ /* 0x000fc40000000000 */
[----:B------:R-:W-:Y:S02]  /*111c0*/  FADD2 R2, R8.F32x2.HI_LO, R186.F32x2.HI_LO ;  /* 0x000000ba0802724b */ /* 0x000fe40000000000 */
[----:B------:R-:W-:Y:S02]  /*111d0*/  FADD2 R8, R6.F32x2.HI_LO, R184.F32x2.HI_LO ;  /* 0x000000b80608724b */ /* 0x000fe40000000000 */
[----:B------:R-:W-:Y:S01]  /*111e0*/  FADD2 R6, R4.F32x2.HI_LO, R182.F32x2.HI_LO ;  /* 0x000000b60406724b */ /* 0x000fe20000000000 */
[----:B------:R-:W-:Y:S01]  /*111f0*/  FSEL R4, R179, RZ, P0 ;  /* 0x000000ffb3047208 */ /* 0x000fe20000000000 */
[----:B------:R-:W-:Y:S02]  /*11200*/  FADD2 R2, R2.F32x2.HI_LO, R176.F32x2.HI_LO ;  /* 0x000000b00202724b */ /* 0x000fe40000000000 */
[----:B------:R-:W-:Y:S01]  /*11210*/  FADD2 R8, R8.F32x2.HI_LO, R174.F32x2.HI_LO ;  /* 0x000000ae0808724b */ /* 0x000fe20000000000 */
[----:B------:R-:W-:Y:S01]  /*11220*/  FSETP.NEU.AND P0, PT, R156, R4, PT ;  /* 0x000000049c00720b */ /* 0x000fe20003f0d000 */
[----:B------:R-:W-:-:S02]  /*11230*/  FADD2 R6, R6.F32x2.HI_LO, R172.F32x2.HI_LO ;  /* 0x000000ac0606724b */ /* 0x000fc40000000000 */
[----:B------:R-:W-:Y:S02]  /*11240*/  FADD2 R2, R2.F32x2.HI_LO, R168.F32x2.HI_LO ;  /* 0x000000a80202724b */ /* 0x000fe40000000000 */
[----:B------:R-:W-:Y:S02]  /*11250*/  FADD2 R8, R8.F32x2.HI_LO, R166.F32x2.HI_LO ;  /* 0x000000a60808724b */ /* 0x000fe40000000000 */
[----:B------:R-:W-:Y:S02]  /*11260*/  FADD2 R6, R6.F32x2.HI_LO, R164.F32x2.HI_LO ;  /* 0x000000a40606724b */ /* 0x000fe40000000000 */
[----:B------:R-:W-:Y:S01]  /*11270*/  FADD2 R10, R2.F32x2.HI_LO, R154.F32x2.HI_LO ;  /* 0x0000009a020a724b */ /* 0x000fe20000000000 */
[----:B-1----:R-:W-:Y:S06]  /*11280*/  @!P2 BRA `(.L_x_249) ;  /* 0x0000003800fca947 */ /* 0x002fec0003800000 */
.L_x_399:
[----:B------:R-:W-:Y:S01]  /*11290*/  BSSY.RECONVERGENT B0, `(.L_x_250) ;  /* 0x000000a000007945 */ /* 0x000fe20003800200 */
[----:B-1----:R-:W-:-:S03]  /*112a0*/  HFMA2 R0, -RZ, RZ, 1.75, 0 ;  /* 0x3f000000ff007431 */ /* 0x002fc600000001ff */
[----:B------:R-:W-:Y:S05]  /*112b0*/  @!P0 BRA `(.L_x_251) ;  /* 0x00000000001c8947 */ /* 0x000fea0003800000 */
[----:B------:R-:W-:-:S04]  /*112c0*/  FADD R0, -R4, R156 ;  /* 0x0000009c04007221 */ /* 0x000fc80000000100 */
[----:B------:R-:W-:-:S05]  /*112d0*/  FMUL R0, R0, UR36 ;  /* 0x0000002400007c20 */ /* 0x000fca0008400000 */
[----:B------:R-:W-:-:S13]  /*112e0*/  FSETP.GEU.AND P0, PT, R0, -126, PT ;  /* 0xc2fc00000000780b */ /* 0x000fda0003f0e000 */
[----:B------:R-:W-:-:S06]  /*112f0*/  @!P0 FMUL R0, R0, 0.5 ;  /* 0x3f00000000008820 */ /* 0x000fcc0000400000 */
[----:B------:R-:W1:Y:S02]  /*11300*/  MUFU.EX2 R0, R0 ;  /* 0x0000000000007308 */ /* 0x000e640000000800 */
[----:B-1----:R-:W-:-:S04]  /*11310*/  @!P0 FMUL R0, R0, R0 ;  /* 0x0000000000008220 */ /* 0x002fc80000400000 */
[----:B------:R-:W-:Y:S02]  /*11320*/  FMUL R0, R0, 0.5 ;  /* 0x3f00000000007820 */ /* 0x000fe40000400000 */
.L_x_251:
[----:B------:R-:W-:Y:S05]  /*11330*/  BSYNC.RECONVERGENT B0 ;  /* 0x0000000000007941 */ /* 0x000fea0003800200 */
.L_x_250:
[----:B------:R-:W2:Y:S04]  /*11340*/  LDL.LU.64 R2, [R1+0x70] ;  /* 0x0000700001027983 */ /* 0x000ea80000300a00 */
[----:B------:R-:W3:Y:S04]  /*11350*/  LDL.LU.64 R26, [R1+0x68] ;  /* 0x00006800011a7983 */ /* 0x000ee80000300a00 */
[----:B------:R-:W4:Y:S04]  /*11360*/  LDL.LU.64 R24, [R1+0x60] ;  /* 0x0000600001187983 */ /* 0x000f280000300a00 */
[----:B------:R-:W5:Y:S04]  /*11370*/  LDL.LU.64 R20, [R1+0x58] ;  /* 0x0000580001147983 */ /* 0x000f680000300a00 */
[----:B------:R-:W5:Y:S04]  /*11380*/  LDL.LU.64 R14, [R1+0x50] ;  /* 0x00005000010e7983 */ /* 0x000f680000300a00 */
[----:B------:R-:W5:Y:S01]  /*11390*/  LDL.LU.64 R12, [R1+0x30] ;  /* 0x00003000010c7983 */ /* 0x000f620000300a00 */
[----:B------:R-:W-:Y:S01]  /*113a0*/  FMUL R0, R0, R178 ;  /* 0x000000b200007220 */ /* 0x000fe20000400000 */
[----:B------:R-:W-:Y:S01]  /*113b0*/  FADD2 R4, R8.F32x2.HI_LO, R160.F32x2.HI_LO ;  /* 0x000000a00804724b */ /* 0x000fe20000000000 */
[----:B------:R-:W-:Y:S01]  /*113c0*/  UISETP.NE.AND UP0, UPT, UR45, URZ, UPT ;  /* 0x000000ff2d00728c */ /* 0x000fe2000bf05270 */
[----:B------:R-:W-:-:S02]  /*113d0*/  FADD2 R6, R6.F32x2.HI_LO, R158.F32x2.HI_LO ;  /* 0x0000009e0606724b */ /* 0x000fc40000000000 */
[----:B------:R-:W-:Y:S02]  /*113e0*/  FADD2 R8, R10.F32x2.HI_LO, R152.F32x2.HI_LO ;  /* 0x000000980a08724b */ /* 0x000fe40000000000 */
[----:B------:R-:W-:Y:S02]  /*113f0*/  FADD2 R4, R4.F32x2.HI_LO, R150.F32x2.HI_LO ;  /* 0x000000960404724b */ /* 0x000fe40000000000 */
[----:B------:R-:W-:Y:S02]  /*11400*/  FADD2 R6, R6.F32x2.HI_LO, R148.F32x2.HI_LO ;  /* 0x000000940606724b */ /* 0x000fe40000000000 */
[----:B------:R-:W-:Y:S02]  /*11410*/  FADD2 R8, R8.F32x2.HI_LO, R144.F32x2.HI_LO ;  /* 0x000000900808724b */ /* 0x000fe40000000000 */
[----:B------:R-:W-:Y:S02]  /*11420*/  FADD2 R4, R4.F32x2.HI_LO, R142.F32x2.HI_LO ;  /* 0x0000008e0404724b */ /* 0x000fe40000000000 */
        /* <DEDUP_REMOVED lines=24> */
[----:B--2---:R-:W-:-:S04]  /*115b0*/  FADD2 R2, R0.F32, R2.F32x2.HI_LO ;  /* 0x000000020002724b */ /* 0x004fc80000040000 */
[----:B---3--:R-:W-:-:S04]  /*115c0*/  FADD2 R2, R2.F32x2.HI_LO, R26.F32x2.HI_LO ;  /* 0x0000001a0202724b */ /* 0x008fc80000000000 */
[----:B----4-:R-:W-:-:S04]  /*115d0*/  FADD2 R2, R2.F32x2.HI_LO, R24.F32x2.HI_LO ;  /* 0x000000180202724b */ /* 0x010fc80000000000 */
[----:B-----5:R-:W-:-:S04]  /*115e0*/  FADD2 R2, R2.F32x2.HI_LO, R20.F32x2.HI_LO ;  /* 0x000000140202724b */ /* 0x020fc80000000000 */
[----:B------:R-:W-:-:S04]  /*115f0*/  FADD2 R2, R2.F32x2.HI_LO, R14.F32x2.HI_LO ;  /* 0x0000000e0202724b */ /* 0x000fc80000000000 */
        /* <DEDUP_REMOVED lines=9> */
[----:B------:R-:W-:Y:S02]  /*11690*/  FADD2 R8, R2.F32x2.HI_LO, R106.F32x2.HI_LO ;  /* 0x0000006a0208724b */ /* 0x000fe40000000000 */
[----:B------:R-:W-:Y:S02]  /*116a0*/  FADD2 R2, R6.F32x2.HI_LO, R90.F32x2.HI_LO ;  /* 0x0000005a0602724b */ /* 0x000fe40000000000 */
[----:B------:R-:W-:Y:S02]  /*116b0*/  FADD2 R6, R8.F32x2.HI_LO, R94.F32x2.HI_LO ;  /* 0x0000005e0806724b */ /* 0x000fe40000000000 */
[----:B------:R-:W-:Y:S02]  /*116c0*/  FADD2 R2, R4.F32x2.HI_LO, R2.F32x2.HI_LO ;  /* 0x000000020402724b */ /* 0x000fe40000000000 */
[----:B------:R-:W-:-:S04]  /*116d0*/  FADD2 R4, R6.F32x2.HI_LO, R10.F32x2.HI_LO ;  /* 0x0000000a0604724b */ /* 0x000fc80000000000 */
[----:B------:R-:W-:-:S04]  /*116e0*/  FADD2 R2, R4.F32x2.HI_LO, R2.F32x2.HI_LO ;  /* 0x000000020402724b */ /* 0x000fc80000000000 */
[----:B------:R-:W-:Y:S01]  /*116f0*/  FADD R178, R2, R3 ;  /* 0x0000000302b27221 */ /* 0x000fe20000000000 */
[----:B------:R-:W-:Y:S06]  /*11700*/  BRA.U UP0, `(.L_x_252) ;  /* 0x0000000100907547 */ /* 0x000fec000b800000 */
[----:B------:R-:W-:Y:S05]  /*11710*/  @P1 BRA `(.L_x_253) ;  /* 0x0000000000041947 */ /* 0x000fea0003800000 */
[----:B------:R-:W-:Y:S05]  /*11720*/  BPT.TRAP 0x1 ;  /* 0x000000040000795c */ /* 0x000fea0000300000 */
.L_x_253:
[----:B------:R-:W-:Y:S01]  /*11730*/  UISETP.NE.AND UP0, UPT, UR50, URZ, UPT ;  /* 0x000000ff3200728c */ /* 0x000fe2000bf05270 */
[----:B------:R-:W-:Y:S01]  /*11740*/  IMAD.U32 R0, RZ, RZ, UR38 ;  /* 0x00000026ff007e24 */ /* 0x000fe2000f8e00ff */
[----:B------:R-:W-:Y:S01]  /*11750*/  UIADD3 UR5, UPT, UPT, UR4, 0x14060, URZ ;  /* 0x0001406004057890 */ /* 0x000fe2000fffe0ff */
[----:B------:R-:W-:Y:S01]  /*11760*/  IMAD.U32 R3, R57, 0x10000, RZ ;  /* 0x0001000039037824 */ /* 0x000fe200078e00ff */
[----:B------:R-:W-:Y:S02]  /*11770*/  LOP3.LUT R4, R56, 0x3, RZ, 0xc0, !PT ;  /* 0x0000000338047812 */ /* 0x000fe400078ec0ff */
[----:B------:R-:W-:Y:S02]  /*11780*/  SHF.L.U32 R0, R0, 0x1f, RZ ;  /* 0x0000001f00007819 */ /* 0x000fe400000006ff */
[----:B------:R-:W-:-:S03]  /*11790*/  LOP3.LUT R3, R3, 0x600000, RZ, 0xc0, !PT ;  /* 0x0060000003037812 */ /* 0x000fc600078ec0ff */
[----:B------:R-:W-:Y:S01]  /*117a0*/  @UP0 UIADD3 UR5, UPT, UPT, UR4, 0x14050, URZ ;  /* 0x0001405004050890 */ /* 0x000fe2000fffe0ff */
[----:B------:R-:W-:Y:S01]  /*117b0*/  SHF.R.U32.HI R2, RZ, 0x15, R3 ;  /* 0x00000015ff027819 */ /* 0x000fe20000011603 */
[----:B------:R-:W-:-:S03]  /*117c0*/  USEL UR4, URZ, 0x80, UP0 ;  /* 0x00000080ff047887 */ /* 0x000fc60008000000 */
[----:B------:R-:W-:-:S03]  /*117d0*/  ISETP.NE.AND P0, PT, R4, R2, PT ;  /* 0x000000020400720c */ /* 0x000fc60003f05270 */
[----:B------:R-:W-:Y:S01]  /*117e0*/  LOP3.LUT R16, R3, UR4, RZ, 0xfc, !PT ;  /* 0x0000000403107c12 */ /* 0x000fe2000f8efcff */
[----:B------:R-:W1:Y:S02]  /*117f0*/  SYNCS.PHASECHK.TRANS64.TRYWAIT P1, [UR5], R0 ;  /* 0x00000000ff0075a7 */ /* 0x000e640008021105 */
[----:B-1----:R-:W-:Y:S07]  /*11800*/  @!P1 BRA `(.L_x_254) ;  /* 0x0000003400b49947 */ /* 0x002fee0003800000 */
.L_x_401:
[----:B------:R-:W-:Y:S05]  /*11810*/  @!P0 BRA `(.L_x_255) ;  /* 0x0000000000408947 */ /* 0x000fea0003800000 */
[----:B-1----:R-:W-:Y:S01]  /*11820*/  MOV R0, 0x8 ;  /* 0x0000000800007802 */ /* 0x002fe20000000f00 */
[----:B------:R-:W1:Y:S01]  /*11830*/  LDCU.64 UR8, c[0x4][0xb0] ;  /* 0x01001600ff0877ac */ /* 0x000e620008000a00 */
[----:B------:R-:W-:Y:S02]  /*11840*/  HFMA2 R12, -RZ, RZ, 0, 5.9604644775390625e-08 ;  /* 0x00000001ff0c7431 */ /* 0x000fe400000001ff */
[----:B------:R-:W-:Y:S01]  /*11850*/  IMAD.MOV.U32 R8, RZ, RZ, 0x1be ;  /* 0x000001beff087424 */ /* 0x000fe200078e00ff */
[----:B------:R2:W3:Y:S01]  /*11860*/  LDC.64 R2, c[0x4][R0] ;  /* 0x0100000000027b82 */ /* 0x0004e20000000a00 */
[----:B------:R-:W4:Y:S01]  /*11870*/  LDCU.64 UR6, c[0x4][0xb8] ;  /* 0x01001700ff0677ac */ /* 0x000f220008000a00 */
        /* <DEDUP_REMOVED lines=10> */
.L_x_255:
[----:B------:R-:W-:Y:S05]  /*11920*/  WARPSYNC.ALL ;  /* 0x0000000000007948 */ /* 0x000fea0003800000 */
[----:B------:R-:W-:-:S13]  /*11930*/  R2UR UR4, R16 ;  /* 0x00000000100472ca */ /* 0x000fda00000e0000 */
[----:B------:R2:W-:Y:S02]  /*11940*/  STTM.x2 tmem[UR4], R178 ;  /* 0x000000b2000079ed */ /* 0x0005e400080c0004 */
.L_x_252:
[----:B------:R-:W-:Y:S01]  /*11950*/  UISETP.NE.AND UP0, UPT, UR50, URZ, UPT ;  /* 0x000000ff3200728c */ /* 0x000fe2000bf05270 */
[----:B------:R-:W-:Y:S01]  /*11960*/  MOV R156, R179 ;  /* 0x000000b3009c7202 */ /* 0x000fe20000000f00 */
[----:B------:R-:W-:Y:S02]  /*11970*/  UIADD3 UR5, UPT, UPT, UR45, 0x1, URZ ;  /* 0x000000012d057890 */ /* 0x000fe4000fffe0ff */
[----:B------:R-:W-:Y:S02]  /*11980*/  USEL UR44, UR44, UR38, UP0 ;  /* 0x000000262c2c7287 */ /* 0x000fe40008000000 */
[----:B------:R-:W-:Y:S02]  /*11990*/  USEL UR43, UR38, UR43, UP0 ;  /* 0x0000002b262b7287 */ /* 0x000fe40008000000 */
[----:B------:R-:W-:Y:S02]  /*119a0*/  UISETP.GT.AND UP0, UPT, UR5, 0x1, UPT ;  /* 0x000000010500788c */ /* 0x000fe4000bf04270 */
[----:B------:R-:W-:-:S02]  /*119b0*/  UIADD3 UR4, UPT, UPT, UR45, -0x1, URZ ;  /* 0xffffffff2d047890 */ /* 0x000fc4000fffe0ff */
[----:B------:R-:W-:-:S05]  /*119c0*/  ULOP3.LUT UR49, UR49, 0x1, URZ, 0x3c, !UPT ;  /* 0x0000000131317892 */ /* 0x000fca000f8e3cff */
[----:B------:R-:W-:Y:S01]  /*119d0*/  UMOV UR45, UR4 ;  /* 0x00000004002d7c82 */ /* 0x000fe20008000000 */
[----:B------:R-:W-:Y:S06]  /*119e0*/  BRA.U UP0, `(.L_x_256) ;  /* 0xffffffb900587547 */ /* 0x000fec000b83ffff */
.L_x_235:
[----:B------:R-:W-:-:S09]  /*119f0*/  UISETP.NE.AND UP0, UPT, UR40, URZ, UPT ;  /* 0x000000ff2800728c */ /* 0x000fd2000bf05270 */
[----:B------:R-:W-:Y:S05]  /*11a00*/  BRA.U UP0, `(.L_x_257) ;  /* 0x0000000100047547 */ /* 0x000fea000b800000 */
[----:B------:R-:W-:Y:S05]  /*11a10*/  BPT.TRAP 0x1 ;  /* 0x000000040000795c */ /* 0x000fea0000300000 */
.L_x_257:
[----:B------:R-:W3:Y:S01]  /*11a20*/  S2UR UR6, SR_CgaCtaId ;  /* 0x00000000000679c3 */ /* 0x000ee20000008800 */
[----:B------:R-:W-:Y:S01]  /*11a30*/  UISETP.NE.AND UP1, UPT, UR50, URZ, UPT ;  /* 0x000000ff3200728c */ /* 0x000fe2000bf25270 */
[----:B------:R-:W-:Y:S02]  /*11a40*/  UMOV UR5, 0x400 ;  /* 0x0000040000057882 */ /* 0x000fe40000000000 */
[----:B---3--:R-:W-:-:S04]  /*11a50*/  ULEA UR5, UR6, UR5, 0x18 ;  /* 0x0000000506057291 */ /* 0x008fc8000f8ec0ff */
[----:B------:R-:W-:-:S04]  /*11a60*/  UIADD3 UR4, UPT, UPT, UR5, 0x14080, URZ ;  /* 0x0001408005047890 */ /* 0x000fc8000fffe0ff */
[----:B------:R-:W-:-:S09]  /*11a70*/  @UP1 UIADD3 UR4, UPT, UPT, UR5, 0x14070, URZ ;  /* 0x0001407005041890 */ /* 0x000fd2000fffe0ff */
[----:B------:R-:W-:Y:S01]  /*11a80*/  SYNCS.ARRIVE.TRANS64.A1T0 RZ, [UR4], RZ ;  /* 0x000000ffffff79a7 */ /* 0x000fe20008100004 */
[----:B------:R-:W-:Y:S01]  /*11a90*/  USEL UR4, UR48, UR47, UP1 ;  /* 0x0000002f30047287 */ /* 0x000fe20008800000 */
[----:B------:R-:W-:Y:S11]  /*11aa0*/  BRA.U UP0, `(.L_x_258) ;  /* 0x0000000100047547 */ /* 0x000ff6000b800000 */
[----:B------:R-:W-:Y:S05]  /*11ab0*/  BPT.TRAP 0x1 ;  /* 0x000000040000795c */ /* 0x000fea0000300000 */
.L_x_258:
[----:B------:R-:W-:Y:S02]  /*11ac0*/  UISETP.NE.AND UP0, UPT, UR50, URZ, UPT ;  /* 0x000000ff3200728c */ /* 0x000fe4000bf05270 */
[----:B------:R-:W-:Y:S02]  /*11ad0*/  ULOP3.LUT UR4, UR4, 0x1, URZ, 0x3c, !UPT ;  /* 0x0000000104047892 */ /* 0x000fe4000f8e3cff */
[----:B------:R-:W-:-:S04]  /*11ae0*/  UIADD3 UR7, UPT, UPT, UR5, 0x14088, URZ ;  /* 0x0001408805077890 */ /* 0x000fc8000fffe0ff */
[----:B-1----:R-:W-:-:S03]  /*11af0*/  MOV R0, UR4 ;  /* 0x0000000400007c02 */ /* 0x002fc60008000f00 */
[----:B------:R-:W-:Y:S01]  /*11b00*/  @UP0 UIADD3 UR7, UPT, UPT, UR5, 0x14078, URZ ;  /* 0x0001407805070890 */ /* 0x000fe2000fffe0ff */
[----:B------:R-:W-:-:S08]  /*11b10*/  SHF.L.U32 R0, R0, 0x1f, RZ ;  /* 0x0000001f00007819 */ /* 0x000fd000000006ff */
[----:B------:R-:W1:Y:S02]  /*11b20*/  SYNCS.PHASECHK.TRANS64.TRYWAIT P0, [UR7], R0 ;  /* 0x00000000ff0075a7 */ /* 0x000e640008001107 */
[----:B-1----:R-:W-:Y:S05]  /*11b30*/  @!P0 BRA `(.L_x_259) ;  /* 0x0000003400008947 */ /* 0x002fea0003800000 */
.L_x_403:
[----:B------:R-:W-:-:S04]  /*11b40*/  UISETP.NE.AND UP0, UPT, UR50, URZ, UPT ;  /* 0x000000ff3200728c */ /* 0x000fc8000bf05270 */
[----:B------:R-:W-:-:S04]  /*11b50*/  USEL UR41, UR42, UR41, UP0 ;  /* 0x000000292a297287 */ /* 0x000fc80008000000 */
[----:B------:R-:W-:-:S09]  /*11b60*/  UISETP.GT.U32.AND UP0, UPT, UR41, 0x1, UPT ;  /* 0x000000012900788c */ /* 0x000fd2000bf04070 */
[----:B------:R-:W-:Y:S05]  /*11b70*/  BRA.U UP0, `(.L_x_260) ;  /* 0x0000000100087547 */ /* 0x000fea000b800000 */
[----:B------:R-:W-:Y:S05]  /*11b80*/  BPT.TRAP 0x1 ;  /* 0x000000040000795c */ /* 0x000fea0000300000 */
[----:B------:R-:W-:Y:S05]  /*11b90*/  BPT.TRAP 0x1 ;  /* 0x000000040000795c */ /* 0x000fea0000300000 */
.L_x_260:
[----:B------:R-:W-:Y:S02]  /*11ba0*/  UISETP.NE.AND UP0, UPT, UR50, URZ, UPT ;  /* 0x000000ff3200728c */ /* 0x000fe4000bf05270 */
[----:B------:R-:W-:-:S09]  /*11bb0*/  UIADD3 UR4, UPT, UPT, UR5, 0x14068, URZ ;  /* 0x0001406805047890 */ /* 0x000fd2000fffe0ff */
[----:B------:R-:W-:-:S04]  /*11bc0*/  @UP0 UIADD3 UR4, UPT, UPT, UR5, 0x14058, URZ ;  /* 0x0001405805040890 */ /* 0x000fc8000fffe0ff */
[----:B------:R-:W-:-:S09]  /*11bd0*/  UPRMT UR4, UR6, 0x654, UR4 ;  /* 0x0000065406047896 */ /* 0x000fd20008000004 */
[----:B------:R-:W-:Y:S01]  /*11be0*/  SYNCS.ARRIVE.TRANS64.RED.A1T0 RZ, [UR4], RZ ;  /* 0x000000ffffff79a7 */ /* 0x000fe20008100404 */
[----:B------:R-:W-:Y:S05]  /*11bf0*/  EXIT ;  /* 0x000000000000794d */ /* 0x000fea0003800000 */
.L_x_26:
[----:B------:R-:W-:-:S05]  /*11c00*/  IMAD.MOV.U32 R2, RZ, RZ, -0x4 ;  /* 0xfffffffcff027424 */ /* 0x000fca00078e00ff */
[----:B------:R-:W-:-:S05]  /*11c10*/  VIADDMNMX.U32 R0, R0, R2, 0x2, PT ;  /* 0x0000000200007446 */ /* 0x000fca0003800002 */
[----:B------:R-:W-:-:S04]  /*11c20*/  IMAD.SHL.U32 R0, R0, 0x4, RZ ;  /* 0x0000000400007824 */ /* 0x000fc800078e00ff */
[----:B------:R-:W1:Y:S02]  /*11c30*/  LDC R2, c[0x2][R0] ;  /* 0x0080000000027b82 */ /* 0x000e640000000800 */
[----:B-1----:R-:W-:-:S04]  /*11c40*/  SHF.R.S32.HI R3, RZ, 0x1f, R2 ;  /* 0x0000001fff037819 */ /* 0x002fc80000011402 */
.L_x_448:
[----:B------:R-:W-:Y:S05]  /*11c50*/  BRX R2 -0x11c60                                                                                                                                                                                                                                                                                                                                                                                                                                                                                                                                                                                       (*"BRANCH_TARGETS .L_x_449,.L_x_450,.L_x_451"*) ;  /* 0xfffffee002e87949 */ /* 0x000fea000383ffff */
.L_x_451:
[----:B------:R-:W-:-:S08]  /*11c60*/  NOP ;  /* 0x0000000000007918 */ /* 0x000fd00000000000 */
[----:B------:R-:W-:-:S00]  /*11c70*/  USETMAXREG.DEALLOC.CTAPOOL 0x18 ;  /* 0x00000018000079c8 */ /* 0x000fc000080e0500 */
[----:B------:R-:W-:Y:S05]  /*11c80*/  EXIT ;  /* 0x000000000000794d */ /* 0x000fea0003800000 */
.L_x_449:
[----:B------:R-:W-:-:S08]  /*11c90*/  NOP ;  /* 0x0000000000007918 */ /* 0x000fd00000000000 */
[----:B------:R-:W1:-:S00]  /*11ca0*/  USETMAXREG.DEALLOC.CTAPOOL 0x20 ;  /* 0x00000020000079c8 */ /* 0x000e4000080e0500 */
[----:B------:R-:W2:Y:S01]  /*11cb0*/  S2UR UR11, SR_CTAID.X ;  /* 0x00000000000b79c3 */ /* 0x000ea20000002500 */
[----:B------:R-:W3:Y:S07]  /*11cc0*/  LDCU.64 UR6, c[0x0][0x380] ;  /* 0x00007000ff0677ac */ /* 0x000eee0008000a00 */
[----:B------:R-:W4:Y:S01]  /*11cd0*/  S2UR UR37, SR_CTAID.Z ;  /* 0x00000000002579c3 */ /* 0x000f220000002700 */
[----:B---3--:R-:W-:Y:S02]  /*11ce0*/  UISETP.NE.AND UP1, UPT, UR7, URZ, UPT ;  /* 0x000000ff0700728c */ /* 0x008fe4000bf25270 */
[----:B--2---:R-:W-:-:S04]  /*11cf0*/  USHF.L.U32 UR11, UR11, 0x8, URZ ;  /* 0x000000080b0b7899 */ /* 0x004fc800080006ff */
[----:B------:R-:W-:-:S06]  /*11d00*/  UISETP.GE.U32.OR UP1, UPT, UR11, UR6, !UP1 ;  /* 0x000000060b00728c */ /* 0x000fcc000cf26470 */
[----:B------:R-:W-:-:S13]  /*11d10*/  PLOP3.LUT P1, PT, PT, PT, UP1, 0x80, 0x8 ;  /* 0x000000000008781c */ /* 0x000fda0003f2f018 */
[----:B-1--4-:R-:W-:Y:S05]  /*11d20*/  @P1 EXIT ;  /* 0x000000000000194d */ /* 0x012fea0003800000 */
[----:B------:R-:W1:Y:S01]  /*11d30*/  LDCU UR12, c[0x0][0x38c] ;  /* 0x00007180ff0c77ac */ /* 0x000e620008000800 */
[----:B------:R-:W2:Y:S01]  /*11d40*/  S2UR UR4, SR_CTAID.Y ;  /* 0x00000000000479c3 */ /* 0x000ea20000002600 */
[----:B------:R-:W-:Y:S01]  /*11d50*/  BSSY.RECONVERGENT B0, `(.L_x_261) ;  /* 0x0000019000007945 */ /* 0x000fe20003800200 */
[----:B------:R-:W-:Y:S01]  /*11d60*/  UMOV UR8, URZ ;  /* 0x000000ff00087c82 */ /* 0x000fe20008000000 */
[----:B-1----:R-:W1:Y:S01]  /*11d70*/  I2F.U32.RP R0, UR12 ;  /* 0x0000000c00007d06 */ /* 0x002e620008209000 */
[----:B------:R-:W-:-:S07]  /*11d80*/  UISETP.NE.U32.AND UP1, UPT, UR12, URZ, UPT ;  /* 0x000000ff0c00728c */ /* 0x000fce000bf25070 */
[----:B-1----:R-:W1:Y:S02]  /*11d90*/  MUFU.RCP R0, R0 ;  /* 0x0000000000007308 */ /* 0x002e640000001000 */
[----:B-1----:R-:W-:-:S06]  /*11da0*/  IADD3 R0, PT, PT, R0, 0xffffffe, RZ ;  /* 0x0ffffffe00007810 */ /* 0x002fcc0007ffe0ff */
[----:B------:R-:W1:Y:S02]  /*11db0*/  F2I.FTZ.U32.TRUNC.NTZ R0, R0 ;  /* 0x0000000000007305 */ /* 0x000e64000021f000 */
[----:B-1----:R-:W-:-:S13]  /*11dc0*/  R2UR UR9, R0 ;  /* 0x00000000000972ca */ /* 0x002fda00000e0000 */
[----:B------:R-:W-:-:S04]  /*11dd0*/  UIADD3 UR5, UPT, UPT, URZ, -UR9, URZ ;  /* 0x80000009ff057290 */ /* 0x000fc8000fffe0ff */
[----:B------:R-:W-:-:S04]  /*11de0*/  UIMAD UR5, UR5, UR12, URZ ;  /* 0x0000000c050572a4 */ /* 0x000fc8000f8e02ff */
[----:B------:R-:W-:-:S04]  /*11df0*/  UIMAD.WIDE.U32 UR8, UR9, UR5, UR8 ;  /* 0x00000005090872a5 */ /* 0x000fc8000f8e0008 */
[----:B--2---:R-:W-:-:S07]  /*11e00*/  UIMAD.WIDE.U32 UR8, UR9, UR4, URZ ;  /* 0x00000004090872a5 */ /* 0x004fce000f8e00ff */
[----:B------:R-:W-:Y:S02]  /*11e10*/  UMOV UR36, UR9 ;  /* 0x0000000900247c82 */ /* 0x000fe40008000000 */
[----:B------:R-:W-:-:S04]  /*11e20*/  UIADD3 UR5, UPT, UPT, -UR36, URZ, URZ ;  /* 0x000000ff24057290 */ /* 0x000fc8000fffe1ff */
[----:B------:R-:W-:-:S04]  /*11e30*/  UIMAD UR5, UR12, UR5, UR4 ;  /* 0x000000050c0572a4 */ /* 0x000fc8000f8e0204 */
[----:B------:R-:W-:-:S11]  /*11e40*/  UISETP.GE.U32.AND UP5, UPT, UR5, UR12, UPT ;  /* 0x0000000c0500728c */ /* 0x000fd6000bfa6070 */
[----:B------:R-:W-:Y:S02]  /*11e50*/  @UP5 UIADD3 UR5, UPT, UPT, UR5, -UR12, URZ ;  /* 0x8000000c05055290 */ /* 0x000fe4000fffe0ff */
[----:B------:R-:W-:Y:S02]  /*11e60*/  @UP5 UIADD3 UR36, UPT, UPT, UR36, 0x1, URZ ;  /* 0x0000000124245890 */ /* 0x000fe4000fffe0ff */
[----:B------:R-:W-:-:S11]  /*11e70*/  UISETP.GE.U32.AND UP4, UPT, UR5, UR12, UPT ;  /* 0x0000000c0500728c */ /* 0x000fd6000bf86070 */
[----:B------:R-:W-:Y:S02]  /*11e80*/  @UP4 UIADD3 UR36, UPT, UPT, UR36, 0x1, URZ ;  /* 0x0000000124244890 */ /* 0x000fe4000fffe0ff */
[----:B------:R-:W-:-:S04]  /*11e90*/  @!UP1 ULOP3.LUT UR36, URZ, UR12, URZ, 0x33, !UPT ;  /* 0x0000000cff249292 */ /* 0x000fc8000f8e33ff */
[----:B------:R-:W-:-:S04]  /*11ea0*/  UIADD3 UR5, UPT, UPT, -UR36, URZ, URZ ;  /* 0x000000ff24057290 */ /* 0x000fc8000fffe1ff */
[----:B------:R-:W-:Y:S01]  /*11eb0*/  UIMAD UR12, UR12, UR5, UR4 ;  /* 0x000000050c0c72a4 */ /* 0x000fe2000f8e0204 */
[----:B------:R-:W-:Y:S11]  /*11ec0*/  @!P3 BRA `(.L_x_262) ;  /* 0x000000000004b947 */ /* 0x000ff60003800000 */
[----:B------:R-:W-:Y:S05]  /*11ed0*/  BPT.TRAP 0x1 ;  /* 0x000000040000795c */ /* 0x000fea0000300000 */
.L_x_262:
[----:B------:R-:W-:Y:S05]  /*11ee0*/  BSYNC.RECONVERGENT B0 ;  /* 0x0000000000007941 */ /* 0x000fea0003800200 */
.L_x_261:
[----:B------:R-:W1:Y:S01]  /*11ef0*/  S2UR UR8, SR_CgaCtaId ;  /* 0x00000000000879c3 */ /* 0x000e620000008800 */
[----:B------:R-:W-:Y:S01]  /*11f00*/  UMOV UR4, 0x400 ;  /* 0x0000040000047882 */ /* 0x000fe20000000000 */
[----:B------:R-:W-:Y:S01]  /*11f10*/  IMAD.MOV.U32 R4, RZ, RZ, 0x1 ;  /* 0x00000001ff047424 */ /* 0x000fe200078e00ff */
[----:B------:R-:W-:-:S04]  /*11f20*/  @!P0 MOV R0, 0x4000 ;  /* 0x0000400000008802 */ /* 0x000fc80000000f00 */
[----:B------:R-:W-:Y:S01]  /*11f30*/  SHF.L.U32 R4, R4, 0x1f, RZ ;  /* 0x0000001f04047819 */ /* 0x000fe200000006ff */
[----:B-1----:R-:W-:-:S09]  /*11f40*/  ULEA UR8, UR8, UR4, 0x18 ;  /* 0x0000000408087291 */ /* 0x002fd2000f8ec0ff */
[----:B------:R-:W1:Y:S02]  /*11f50*/  SYNCS.PHASECHK.TRANS64.TRYWAIT P1, [UR8+0x14010], R4 ;  /* 0x01401004ff0075a7 */ /* 0x000e640008021108 */
[----:B-1----:R-:W-:Y:S05]  /*11f60*/  @!P1 BRA `(.L_x_263) ;  /* 0x00000030000c9947 */ /* 0x002fea0003800000 */
.L_x_405:
[----:B------:R-:W-:Y:S01]  /*11f70*/  PLOP3.LUT P5, PT, P5, P6, PT, 0xf8, 0x8f ;  /* 0x00000000008f781c */ /* 0x000fe20002fadf70 */
[----:B------:R2:W-:Y:S01]  /*11f80*/  @!P0 SYNCS.ARRIVE.TRANS64 RZ, [UR8+0x14000], R0 ;  /* 0x01400000ffff89a7 */ /* 0x0005e20008000008 */
[----:B------:R-:W-:Y:S11]  /*11f90*/  BSSY.RECONVERGENT B0, `(.L_x_264) ;  /* 0x0000003000007945 */ /* 0x000ff60003800200 */
[----:B------:R-:W-:Y:S05]  /*11fa0*/  @!P5 BRA `(.L_x_265) ;  /* 0x000000000004d947 */ /* 0x000fea0003800000 */
[----:B------:R-:W-:Y:S05]  /*11fb0*/  BPT.TRAP 0x1 ;  /* 0x000000040000795c */ /* 0x000fea0000300000 */
.L_x_265:
[----:B------:R-:W-:Y:S05]  /*11fc0*/  BSYNC.RECONVERGENT B0 ;  /* 0x0000000000007941 */ /* 0x000fea0003800200 */
.L_x_264:
[----:B-1----:R-:W-:Y:S01]  /*11fd0*/  LOP3.LUT P1, R2, R24, 0x1f, RZ, 0xc0, !PT ;  /* 0x0000001f18027812 */ /* 0x002fe2000782c0ff */
[----:B------:R-:W-:Y:S03]  /*11fe0*/  BSSY.RECONVERGENT B0, `(.L_x_266) ;  /* 0x0000004000007945 */ /* 0x000fe60003800200 */
[----:B------:R-:W-:-:S13]  /*11ff0*/  PLOP3.LUT P1, PT, P1, P0, PT, 0x8f, 0xf8 ;  /* 0x0000000000f8781c */ /* 0x000fda0000f21177 */
[----:B------:R-:W-:Y:S05]  /*12000*/  @P1 BRA `(.L_x_267) ;  /* 0x0000000000041947 */ /* 0x000fea0003800000 */
[----:B------:R-:W-:Y:S05]  /*12010*/  BPT.TRAP 0x1 ;  /* 0x000000040000795c */ /* 0x000fea0000300000 */
.L_x_267:
[----:B------:R-:W-:Y:S05]  /*12020*/  BSYNC.RECONVERGENT B0 ;  /* 0x0000000000007941 */ /* 0x000fea0003800200 */
.L_x_266:
[----:B------:R-:W1:Y:S01]  /*12030*/  LDCU.64 UR4, c[0x0][0x348] ;  /* 0x00006900ff0477ac */ /* 0x000e620008000a00 */
[----:B------:R-:W-:Y:S01]  /*12040*/  UIADD3 UR9, UPT, UPT, UR8, 0x14000, URZ ;  /* 0x0001400008097890 */ /* 0x000fe2000fffe0ff */
[----:B------:R-:W-:Y:S01]  /*12050*/  UMOV UR10, URZ ;  /* 0x000000ff000a7c82 */ /* 0x000fe20008000000 */
[----:B------:R-:W-:Y:S01]  /*12060*/  UMOV UR13, UR36 ;  /* 0x00000024000d7c82 */ /* 0x000fe20008000000 */
[----:B------:R-:W-:Y:S01]  /*12070*/  UMOV UR14, UR37 ;  /* 0x00000025000e7c82 */ /* 0x000fe20008000000 */
[----:B-1----:R-:W-:-:S03]  /*12080*/  UIADD3 UR16, UP1, UPT, UR4, 0x80, URZ ;  /* 0x0000008004107890 */ /* 0x002fc6000ff3e0ff */
[----:B------:R-:W-:Y:S01]  /*12090*/  UMOV UR4, 0x0 ;  /* 0x0000000000047882 */ /* 0x000fe20000000000 */
[----:B------:R-:W-:-:S03]  /*120a0*/  UIADD3.X UR17, UPT, UPT, URZ, UR5, URZ, UP1, !UPT ;  /* 0x00000005ff117290 */ /* 0x000fc60008ffe4ff */
[----:B------:R-:W-:-:S06]  /*120b0*/  UMOV UR5, 0x10000000 ;  /* 0x1000000000057882 */ /* 0x000fcc0000000000 */
[----:B------:R1:W-:Y:S02]  /*120c0*/  UTMALDG.5D [UR8], [UR16], desc[UR4] ;  /* 0x00000408100075b4 */ /* 0x0003e40008021000 */
[----:B-1----:R-:W-:Y:S05]  /*120d0*/  BRA.U !UP0, `(.L_x_268) ;  /* 0x0000000108047547 */ /* 0x002fea000b800000 */
[----:B------:R-:W-:Y:S05]  /*120e0*/  BPT.TRAP 0x1 ;  /* 0x000000040000795c */ /* 0x000fea0000300000 */
.L_x_268:
[----:B------:R-:W1:Y:S01]  /*120f0*/  SYNCS.PHASECHK.TRANS64.TRYWAIT P1, [UR8+0x14038], R4 ;  /* 0x01403804ff0075a7 */ /* 0x000e620008021108 */
[----:B--2---:R-:W-:Y:S01]  /*12100*/  @!P0 MOV R0, 0x4000 ;  /* 0x0000400000008802 */ /* 0x004fe20000000f00 */
[----:B-1----:R-:W-:Y:S06]  /*12110*/  @!P1 BRA `(.L_x_269) ;  /* 0x0000002c00b89947 */ /* 0x002fec0003800000 */
.L_x_407:
[----:B------:R2:W-:Y:S01]  /*12120*/  @!P0 SYNCS.ARRIVE.TRANS64 RZ, [UR8+0x14020], R0 ;  /* 0x01402000ffff89a7 */ /* 0x0005e20008000008 */
[----:B------:R-:W-:-:S09]  /*12130*/  UPLOP3.LUT UP2, UPT, UP2, UP3, UPT, 0xf8, 0x8f ;  /* 0x00000000008f789c */ /* 0x000fd20001747f70 */
[----:B------:R-:W-:Y:S05]  /*12140*/  BRA.U !UP2, `(.L_x_270) ;  /* 0x000000010a047547 */ /* 0x000fea000b800000 */
[----:B------:R-:W-:Y:S05]  /*12150*/  BPT.TRAP 0x1 ;  /* 0x000000040000795c */ /* 0x000fea0000300000 */
.L_x_270:
[----:B------:R-:W-:Y:S01]  /*12160*/  ISETP.EQ.OR P1, PT, R2, RZ, P0 ;  /* 0x000000ff0200720c */ /* 0x000fe20000722670 */
[----:B------:R-:W-:-:S12]  /*12170*/  BSSY.RECONVERGENT B0, `(.L_x_271) ;  /* 0x0000003000007945 */ /* 0x000fd80003800200 */
[----:B------:R-:W-:Y:S05]  /*12180*/  @P1 BRA `(.L_x_272) ;  /* 0x0000000000041947 */ /* 0x000fea0003800000 */
[----:B------:R-:W-:Y:S05]  /*12190*/  BPT.TRAP 0x1 ;  /* 0x000000040000795c */ /* 0x000fea0000300000 */
.L_x_272:
[----:B------:R-:W-:Y:S05]  /*121a0*/  BSYNC.RECONVERGENT B0 ;  /* 0x0000000000007941 */ /* 0x000fea0003800200 */
.L_x_271:
[----:B------:R-:W3:Y:S01]  /*121b0*/  LDCU.64 UR4, c[0x0][0x348] ;  /* 0x00006900ff0477ac */ /* 0x000ee20008000a00 */
[----:B------:R-:W-:Y:S01]  /*121c0*/  BSSY.RECONVERGENT B0, `(.L_x_273) ;  /* 0x000000e000007945 */ /* 0x000fe20003800200 */
[----:B------:R-:W-:Y:S02]  /*121d0*/  UIADD3 UR16, UPT, UPT, UR8, 0x8000, URZ ;  /* 0x0000800008107890 */ /* 0x000fe4000fffe0ff */
[----:B------:R-:W-:Y:S01]  /*121e0*/  UIADD3 UR17, UPT, UPT, UR8, 0x14020, URZ ;  /* 0x0001402008117890 */ /* 0x000fe2000fffe0ff */
[----:B------:R-:W-:Y:S01]  /*121f0*/  UMOV UR18, URZ ;  /* 0x000000ff00127c82 */ /* 0x000fe20008000000 */
[----:B------:R-:W-:Y:S01]  /*12200*/  UMOV UR19, URZ ;  /* 0x000000ff00137c82 */ /* 0x000fe20008000000 */
[----:B------:R-:W-:Y:S01]  /*12210*/  UMOV UR20, UR36 ;  /* 0x0000002400147c82 */ /* 0x000fe20008000000 */
[----:B------:R-:W-:Y:S01]  /*12220*/  UMOV UR21, UR37 ;  /* 0x0000002500157c82 */ /* 0x000fe20008000000 */
[----:B---3--:R-:W-:-:S03]  /*12230*/  UIADD3 UR14, UP1, UPT, UR4, 0x180, URZ ;  /* 0x00000180040e7890 */ /* 0x008fc6000ff3e0ff */
[----:B------:R-:W-:Y:S01]  /*12240*/  UMOV UR4, 0x0 ;  /* 0x0000000000047882 */ /* 0x000fe20000000000 */
[----:B------:R-:W-:-:S03]  /*12250*/  UIADD3.X UR15, UPT, UPT, URZ, UR5, URZ, UP1, !UPT ;  /* 0x00000005ff0f7290 */ /* 0x000fc60008ffe4ff */
[----:B------:R-:W-:-:S06]  /*12260*/  UMOV UR5, 0x10000000 ;  /* 0x1000000000057882 */ /* 0x000fcc0000000000 */
[----:B------:R3:W-:Y:S02]  /*12270*/  UTMALDG.4D [UR16], [UR14], desc[UR4] ;  /* 0x000004100e0075b4 */ /* 0x0007e40008019000 */
[----:B---3--:R-:W-:Y:S05]  /*12280*/  @!P3 BRA `(.L_x_274) ;  /* 0x000000000004b947 */ /* 0x008fea0003800000 */
[----:B------:R-:W-:Y:S05]  /*12290*/  BPT.TRAP 0x1 ;  /* 0x000000040000795c */ /* 0x000fea0000300000 */
.L_x_274:
[----:B------:R-:W-:Y:S05]  /*122a0*/  BSYNC.RECONVERGENT B0 ;  /* 0x0000000000007941 */ /* 0x000fea0003800200 */
.L_x_273:
[----:B------:R-:W3:Y:S01]  /*122b0*/  SYNCS.PHASECHK.TRANS64.TRYWAIT P2, [UR8+0x14018], R4 ;  /* 0x01401804ff0075a7 */ /* 0x000ee20008041108 */
[----:B--2---:R-:W-:Y:S01]  /*122c0*/  @!P0 MOV R0, 0x4000 ;  /* 0x0000400000008802 */ /* 0x004fe20000000f00 */
[----:B---3--:R-:W-:Y:S06]  /*122d0*/  @!P2 BRA `(.L_x_275) ;  /* 0x0000002c0060a947 */ /* 0x008fec0003800000 */
.L_x_409:
[----:B------:R3:W-:Y:S01]  /*122e0*/  @!P0 SYNCS.ARRIVE.TRANS64 RZ, [UR8+0x14008], R0 ;  /* 0x01400800ffff89a7 */ /* 0x0007e20008000008 */
[----:B------:R-:W-:Y:S04]  /*122f0*/  BSSY.RECONVERGENT B0, `(.L_x_276) ;  /* 0x0000003000007945 */ /* 0x000fe80003800200 */
[----:B------:R-:W-:Y:S05]  /*12300*/  @!P5 BRA `(.L_x_277) ;  /* 0x000000000004d947 */ /* 0x000fea0003800000 */
[----:B------:R-:W-:Y:S05]  /*12310*/  BPT.TRAP 0x1 ;  /* 0x000000040000795c */ /* 0x000fea0000300000 */
.L_x_277:
[----:B------:R-:W-:Y:S05]  /*12320*/  BSYNC.RECONVERGENT B0 ;  /* 0x0000000000007941 */ /* 0x000fea0003800200 */
.L_x_276:
[----:B------:R-:W-:Y:S04]  /*12330*/  BSSY.RECONVERGENT B0, `(.L_x_278) ;  /* 0x0000003000007945 */ /* 0x000fe80003800200 */
[----:B------:R-:W-:Y:S05]  /*12340*/  @P1 BRA `(.L_x_279) ;  /* 0x0000000000041947 */ /* 0x000fea0003800000 */
[----:B------:R-:W-:Y:S05]  /*12350*/  BPT.TRAP 0x1 ;  /* 0x000000040000795c */ /* 0x000fea0000300000 */
.L_x_279:
[----:B------:R-:W-:Y:S05]  /*12360*/  BSYNC.RECONVERGENT B0 ;  /* 0x0000000000007941 */ /* 0x000fea0003800200 */
.L_x_278:
[----:B------:R-:W4:Y:S01]  /*12370*/  LDCU.64 UR4, c[0x0][0x348] ;  /* 0x00006900ff0477ac */ /* 0x000f220008000a00 */
[----:B------:R-:W-:Y:S02]  /*12380*/  UIADD3 UR19, UPT, UPT, UR11, 0x80, URZ ;  /* 0x000000800b137890 */ /* 0x000fe4000fffe0ff */
[----:B------:R-:W-:Y:S02]  /*12390*/  UIADD3 UR16, UPT, UPT, UR8, 0x4000, URZ ;  /* 0x0000400008107890 */ /* 0x000fe4000fffe0ff */
[----:B------:R-:W-:Y:S01]  /*123a0*/  UIADD3 UR17, UPT, UPT, UR8, 0x14008, URZ ;  /* 0x0001400808117890 */ /* 0x000fe2000fffe0ff */
[----:B------:R-:W-:Y:S01]  /*123b0*/  UMOV UR18, URZ ;  /* 0x000000ff00127c82 */ /* 0x000fe20008000000 */
[----:B------:R-:W-:Y:S01]  /*123c0*/  UMOV UR20, UR12 ;  /* 0x0000000c00147c82 */ /* 0x000fe20008000000 */
[----:B------:R-:W-:Y:S01]  /*123d0*/  UMOV UR21, UR36 ;  /* 0x0000002400157c82 */ /* 0x000fe20008000000 */
[----:B------:R-:W-:Y:S01]  /*123e0*/  UMOV UR22, UR37 ;  /* 0x0000002500167c82 */ /* 0x000fe20008000000 */
[----:B----4-:R-:W-:-:S03]  /*123f0*/  UIADD3 UR10, UP1, UPT, UR4, 0x80, URZ ;  /* 0x00000080040a7890 */ /* 0x010fc6000ff3e0ff */
[----:B------:R-:W-:Y:S01]  /*12400*/  UMOV UR4, 0x0 ;  /* 0x0000000000047882 */ /* 0x000fe20000000000 */
[----:B------:R-:W-:-:S03]  /*12410*/  UIADD3.X UR11, UPT, UPT, URZ, UR5, URZ, UP1, !UPT ;  /* 0x00000005ff0b7290 */ /* 0x000fc60008ffe4ff */
[----:B------:R-:W-:-:S06]  /*12420*/  UMOV UR5, 0x10000000 ;  /* 0x1000000000057882 */ /* 0x000fcc0000000000 */
[----:B------:R4:W-:Y:S02]  /*12430*/  UTMALDG.5D [UR16], [UR10], desc[UR4] ;  /* 0x000004100a0075b4 */ /* 0x0009e40008021000 */
[----:B----4-:R-:W-:Y:S05]  /*12440*/  BRA.U !UP0, `(.L_x_280) ;  /* 0x0000000108047547 */ /* 0x010fea000b800000 */
[----:B------:R-:W-:Y:S05]  /*12450*/  BPT.TRAP 0x1 ;  /* 0x000000040000795c */ /* 0x000fea0000300000 */
.L_x_280:
[----:B------:R-:W4:Y:S01]  /*12460*/  SYNCS.PHASECHK.TRANS64.TRYWAIT P2, [UR8+0x14040], R4 ;  /* 0x01404004ff0075a7 */ /* 0x000f220008041108 */
[----:B---3--:R-:W-:Y:S01]  /*12470*/  @!P0 MOV R0, 0x4000 ;  /* 0x0000400000008802 */ /* 0x008fe20000000f00 */
[----:B----4-:R-:W-:Y:S06]  /*12480*/  @!P2 BRA `(.L_x_281) ;  /* 0x0000002c000ca947 */ /* 0x010fec0003800000 */
.L_x_411:
[----:B------:R3:W-:Y:S01]  /*12490*/  @!P0 SYNCS.ARRIVE.TRANS64 RZ, [UR8+0x14028], R0 ;  /* 0x01402800ffff89a7 */ /* 0x0007e20008000008 */
[----:B------:R-:W-:Y:S05]  /*124a0*/  BRA.U !UP2, `(.L_x_282) ;  /* 0x000000010a047547 */ /* 0x000fea000b800000 */
[----:B------:R-:W-:Y:S05]  /*124b0*/  BPT.TRAP 0x1 ;  /* 0x000000040000795c */ /* 0x000fea0000300000 */
.L_x_282:
[----:B------:R-:W-:Y:S04]  /*124c0*/  BSSY.RECONVERGENT B0, `(.L_x_283) ;  /* 0x0000003000007945 */ /* 0x000fe80003800200 */
[----:B------:R-:W-:Y:S05]  /*124d0*/  @P1 BRA `(.L_x_284) ;  /* 0x0000000000041947 */ /* 0x000fea0003800000 */
[----:B------:R-:W-:Y:S05]  /*124e0*/  BPT.TRAP 0x1 ;  /* 0x000000040000795c */ /* 0x000fea0000300000 */
.L_x_284:
[----:B------:R-:W-:Y:S05]  /*124f0*/  BSYNC.RECONVERGENT B0 ;  /* 0x0000000000007941 */ /* 0x000fea0003800200 */
.L_x_283:
[----:B------:R-:W4:Y:S01]  /*12500*/  LDCU.64 UR4, c[0x0][0x348] ;  /* 0x00006900ff0477ac */ /* 0x000f220008000a00 */
[----:B------:R-:W-:Y:S02]  /*12510*/  UIADD3 UR32, UPT, UPT, UR8, 0xc000, URZ ;  /* 0x0000c00008207890 */ /* 0x000fe4000fffe0ff */
[----:B------:R-:W-:Y:S01]  /*12520*/  UIADD3 UR33, UPT, UPT, UR8, 0x14028, URZ ;  /* 0x0001402808217890 */ /* 0x000fe2000fffe0ff */
[----:B------:R-:W-:Y:S01]  /*12530*/  UMOV UR34, URZ ;  /* 0x000000ff00227c82 */ /* 0x000fe20008000000 */
[----:B------:R-:W-:Y:S01]  /*12540*/  UMOV UR35, URZ ;  /* 0x000000ff00237c82 */ /* 0x000fe20008000000 */
[----:B----4-:R-:W-:-:S03]  /*12550*/  UIADD3 UR10, UP1, UPT, UR4, 0x280, URZ ;  /* 0x00000280040a7890 */ /* 0x010fc6000ff3e0ff */
[----:B------:R-:W-:Y:S01]  /*12560*/  UMOV UR4, 0x0 ;  /* 0x0000000000047882 */ /* 0x000fe20000000000 */
[----:B------:R-:W-:-:S03]  /*12570*/  UIADD3.X UR11, UPT, UPT, URZ, UR5, URZ, UP1, !UPT ;  /* 0x00000005ff0b7290 */ /* 0x000fc60008ffe4ff */
[----:B------:R-:W-:-:S06]  /*12580*/  UMOV UR5, 0x10000000 ;  /* 0x1000000000057882 */ /* 0x000fcc0000000000 */
[----:B------:R4:W-:Y:S01]  /*12590*/  UTMALDG.4D [UR32], [UR10], desc[UR4] ;  /* 0x000004200a0075b4 */ /* 0x0009e20008019000 */
[----:B------:R-:W-:Y:S01]  /*125a0*/  NOP ;  /* 0x0000000000007918 */ /* 0x000fe20000000000 */
[----:B------:R-:W-:-:S06]  /*125b0*/  UISETP.GE.AND UP1, UPT, UR7, 0x81, UPT ;  /* 0x000000810700788c */ /* 0x000fcc000bf26270 */
[----:B------:R-:W-:-:S13]  /*125c0*/  PLOP3.LUT P2, PT, PT, PT, UP1, 0x80, 0x8 ;  /* 0x000000000008781c */ /* 0x000fda0003f4f018 */
[----:B----4-:R-:W-:Y:S05]  /*125d0*/  @!P2 EXIT ;  /* 0x000000000000a94d */ /* 0x010fea0003800000 */
[----:B------:R-:W-:Y:S01]  /*125e0*/  UIADD3 UR5, UPT, UPT, UR7, 0x7f, URZ ;  /* 0x0000007f07057890 */ /* 0x000fe2000fffe0ff */
[----:B---3--:R-:W-:Y:S01]  /*125f0*/  HFMA2 R0, -RZ, RZ, 0, 5.9604644775390625e-08 ;  /* 0x00000001ff007431 */ /* 0x008fe200000001ff */
[----:B------:R-:W-:Y:S02]  /*12600*/  UMOV UR10, 0x2 ;  /* 0x00000002000a7882 */ /* 0x000fe40000000000 */
[----:B------:R-:W-:-:S04]  /*12610*/  USHF.R.S32.HI UR4, URZ, 0x1f, UR5 ;  /* 0x0000001fff047899 */ /* 0x000fc80008011405 */
[----:B------:R-:W-:-:S04]  /*12620*/  ULEA.HI UR4, UR4, UR5, URZ, 0x7 ;  /* 0x0000000504047291 */ /* 0x000fc8000f8f38ff */
[----:B------:R-:W-:-:S04]  /*12630*/  USHF.R.S32.HI UR9, URZ, 0x7, UR4 ;  /* 0x00000007ff097899 */ /* 0x000fc80008011404 */
[----:B------:R-:W-:-:S04]  /*12640*/  UISETP.LT.AND UP1, UPT, UR9, 0x2, UPT ;  /* 0x000000020900788c */ /* 0x000fc8000bf21270 */
[----:B------:R-:W-:-:S04]  /*12650*/  USEL UR4, UR9, 0x2, UP1 ;  /* 0x0000000209047887 */ /* 0x000fc80008800000 */
[----:B------:R-:W-:-:S04]  /*12660*/  UIADD3 UR9, UPT, UPT, UR9, -UR4, URZ ;  /* 0x8000000409097290 */ /* 0x000fc8000fffe0ff */
[----:B------:R-:W-:Y:S02]  /*12670*/  UISETP.GE.U32.AND UP1, UPT, UR9, 0x3, UPT ;  /* 0x000000030900788c */ /* 0x000fe4000bf26070 */
[----:B------:R-:W-:Y:S01]  /*12680*/  UIADD3 UR11, UPT, UPT, UR9, 0x1, URZ ;  /* 0x00000001090b7890 */ /* 0x000fe2000fffe0ff */
[----:B------:R-:W3:Y:S03]  /*12690*/  LDCU.64 UR4, c[0x0][0x348] ;  /* 0x00006900ff0477ac */ /* 0x000ee60008000a00 */
[----:B------:R-:W-:Y:S01]  /*126a0*/  ULOP3.LUT UR6, UR11, 0x3, URZ, 0xc0, !UPT ;  /* 0x000000030b067892 */ /* 0x000fe2000f8ec0ff */
[----:B------:R-:W-:Y:S02]  /*126b0*/  UMOV UR9, 0x1 ;  /* 0x0000000100097882 */ /* 0x000fe40000000000 */
[----:B------:R-:W-:Y:S09]  /*126c0*/  BRA.U !UP1, `(.L_x_285) ;  /* 0x0000001109107547 */ /* 0x000ff2000b800000 */
[----:B------:R-:W-:Y:S01]  /*126d0*/  ULOP3.LUT UR9, UR11, 0xfffffffc, URZ, 0xc0, !UPT ;  /* 0xfffffffc0b097892 */ /* 0x000fe2000f8ec0ff */
[----:B------:R-:W-:Y:S01]  /*126e0*/  MOV R0, 0x1 ;  /* 0x0000000100007802 */ /* 0x000fe20000000f00 */
[----:B------:R-:W-:Y:S01]  /*126f0*/  UMOV UR10, 0x2 ;  /* 0x00000002000a7882 */ /* 0x000fe20000000000 */
[----:B------:R-:W-:Y:S01]  /*12700*/  UMOV UR7, URZ ;  /* 0x000000ff00077c82 */ /* 0x000fe20008000000 */
[----:B------:R-:W-:Y:S01]  /*12710*/  UIADD3 UR9, UPT, UPT, -UR9, URZ, URZ ;  /* 0x000000ff09097290 */ /* 0x000fe2000fffe1ff */
[----:B------:R-:W-:-:S11]  /*12720*/  UMOV UR27, 0x100 ;  /* 0x00000100001b7882 */ /* 0x000fd60000000000 */
.L_x_326:
[----:B-12---:R-:W-:Y:S05]  /*12730*/  BRA.U !UP0, `(.L_x_286) ;  /* 0x0000000108047547 */ /* 0x006fea000b800000 */
[----:B---3--:R-:W-:Y:S05]  /*12740*/  BPT.TRAP 0x1 ;  /* 0x000000040000795c */ /* 0x008fea0000300000 */
.L_x_286:
[----:B------:R-:W4:Y:S01]  /*12750*/  S2UR UR8, SR_CgaCtaId ;  /* 0x00000000000879c3 */ /* 0x000f220000008800 */
[----:B------:R-:W-:Y:S01]  /*12760*/  UMOV UR11, 0x400 ;  /* 0x00000400000b7882 */ /* 0x000fe20000000000 */
[----:B--2---:R-:W-:Y:S02]  /*12770*/  SHF.L.U32 R2, R0, 0x1f, RZ ;  /* 0x0000001f00027819 */ /* 0x004fe400000006ff */
[----:B-1----:R-:W-:Y:S01]  /*12780*/  @!P0 MOV R3, 0x4000 ;  /* 0x0000400000038802 */ /* 0x002fe20000000f00 */
[----:B----4-:R-:W-:-:S04]  /*12790*/  ULEA UR8, UR8, UR11, 0x18 ;  /* 0x0000000b08087291 */ /* 0x010fc8000f8ec0ff */
[----:B------:R-:W-:-:S09]  /*127a0*/  ULEA UR33, UR10, UR8, 0x3 ;  /* 0x000000080a217291 */ /* 0x000fd2000f8e18ff */
[----:B------:R-:W1:Y:S02]  /*127b0*/  SYNCS.PHASECHK.TRANS64.TRYWAIT P2, [UR33+0x14038], R2 ;  /* 0x01403802ff0075a7 */ /* 0x000e640008041121 */
[----:B-1----:R-:W-:Y:S05]  /*127c0*/  @!P2 BRA `(.L_x_287) ;  /* 0x000000280054a947 */ /* 0x002fea0003800000 */
.L_x_413:
[----:B------:R2:W-:Y:S01]  /*127d0*/  @!P0 SYNCS.ARRIVE.TRANS64 RZ, [UR33+0x14020], R3 ;  /* 0x01402003ffff89a7 */ /* 0x0005e20008000021 */
[----:B------:R-:W-:Y:S05]  /*127e0*/  BRA.U !UP2, `(.L_x_288) ;  /* 0x000000010a047547 */ /* 0x000fea000b800000 */
[----:B---3--:R-:W-:Y:S05]  /*127f0*/  BPT.TRAP 0x1 ;  /* 0x000000040000795c */ /* 0x008fea0000300000 */
.L_x_288:
[----:B------:R-:W-:Y:S04]  /*12800*/  BSSY.RECONVERGENT B0, `(.L_x_289) ;  /* 0x0000003000007945 */ /* 0x000fe80003800200 */
[----:B------:R-:W-:Y:S05]  /*12810*/  @P1 BRA `(.L_x_290) ;  /* 0x0000000000041947 */ /* 0x000fea0003800000 */
[----:B---3--:R-:W-:Y:S05]  /*12820*/  BPT.TRAP 0x1 ;  /* 0x000000040000795c */ /* 0x008fea0000300000 */
.L_x_290:
[----:B---3--:R-:W-:Y:S05]  /*12830*/  BSYNC.RECONVERGENT B0 ;  /* 0x0000000000007941 */ /* 0x008fea0003800200 */
.L_x_289:
[----:B------:R-:W-:Y:S02]  /*12840*/  ULEA UR32, UR10, UR8, 0xe ;  /* 0x000000080a207291 */ /* 0x000fe4000f8e70ff */
[----:B------:R-:W-:Y:S02]  /*12850*/  UIADD3 UR14, UP1, UPT, UR4, 0x180, URZ ;  /* 0x00000180040e7890 */ /* 0x000fe4000ff3e0ff */
[----:B------:R-:W-:Y:S02]  /*12860*/  UIADD3 UR35, UPT, UPT, UR27, -0x80, URZ ;  /* 0xffffff801b237890 */ /* 0x000fe4000fffe0ff */
[----:B------:R-:W-:Y:S02]  /*12870*/  UIADD3 UR33, UPT, UPT, UR33, 0x14020, URZ ;  /* 0x0001402021217890 */ /* 0x000fe4000fffe0ff */
[----:B------:R-:W-:Y:S02]  /*12880*/  UIADD3 UR32, UPT, UPT, UR32, 0x8000, URZ ;  /* 0x0000800020207890 */ /* 0x000fe4000fffe0ff */
[----:B------:R-:W-:Y:S01]  /*12890*/  UIADD3.X UR15, UPT, UPT, URZ, UR5, URZ, UP1, !UPT ;  /* 0x00000005ff0f7290 */ /* 0x000fe20008ffe4ff */
[----:B------:R-:W-:Y:S01]  /*128a0*/  UMOV UR12, 0x0 ;  /* 0x00000000000c7882 */ /* 0x000fe20000000000 */
[----:B------:R-:W-:Y:S01]  /*128b0*/  UMOV UR13, 0x10000000 ;  /* 0x10000000000d7882 */ /* 0x000fe20000000000 */
[----:B------:R-:W-:Y:S01]  /*128c0*/  UMOV UR34, URZ ;  /* 0x000000ff00227c82 */ /* 0x000fe20008000000 */
[----:B------:R-:W-:-:S05]  /*128d0*/  UIADD3 UR10, UPT, UPT, UR10, 0x1, URZ ;  /* 0x000000010a0a7890 */ /* 0x000fca000fffe0ff */
[----:B------:R3:W-:Y:S01]  /*128e0*/  UTMALDG.4D [UR32], [UR14], desc[UR12] ;  /* 0x00000c200e0075b4 */ /* 0x0007e20008019000 */
[----:B------:R-:W-:-:S04]  /*128f0*/  UISETP.NE.AND UP1, UPT, UR10, 0x3, UPT ;  /* 0x000000030a00788c */ /* 0x000fc8000bf25270 */
[----:B------:R-:W-:Y:S02]  /*12900*/  USEL UR11, URZ, 0x1, UP1 ;  /* 0x00000001ff0b7887 */ /* 0x000fe40008800000 */
[----:B------:R-:W-:-:S04]  /*12910*/  USEL UR10, UR10, URZ, UP1 ;  /* 0x000000ff0a0a7287 */ /* 0x000fc80008800000 */
[----:B------:R-:W-:Y:S01]  /*12920*/  LOP3.LUT R0, R0, UR11, RZ, 0x3c, !PT ;  /* 0x0000000b00007c12 */ /* 0x000fe2000f8e3cff */
[----:B---3--:R-:W-:Y:S07]  /*12930*/  BRA.U !UP0, `(.L_x_291) ;  /* 0x0000000108047547 */ /* 0x008fee000b800000 */
[----:B------:R-:W-:Y:S05]  /*12940*/  BPT.TRAP 0x1 ;  /* 0x000000040000795c */ /* 0x000fea0000300000 */
.L_x_291:
[----:B------:R-:W-:Y:S01]  /*12950*/  ULEA UR17, UR10, UR8, 0x3 ;  /* 0x000000080a117291 */ /* 0x000fe2000f8e18ff */
[----:B-1----:R-:W-:Y:S02]  /*12960*/  SHF.L.U32 R2, R0, 0x1f, RZ ;  /* 0x0000001f00027819 */ /* 0x002fe400000006ff */
[----:B--2---:R-:W-:-:S06]  /*12970*/  @!P0 MOV R3, 0x4000 ;  /* 0x0000400000038802 */ /* 0x004fcc0000000f00 */
[----:B------:R-:W1:Y:S02]  /*12980*/  SYNCS.PHASECHK.TRANS64.TRYWAIT P2, [UR17+0x14038], R2 ;  /* 0x01403802ff0075a7 */ /* 0x000e640008041111 */
[----:B-1----:R-:W-:Y:S05]  /*12990*/  @!P2 BRA `(.L_x_292) ;  /* 0x0000002400f8a947 */ /* 0x002fea0003800000 */
.L_x_415:
[----:B------:R2:W-:Y:S01]  /*129a0*/  @!P0 SYNCS.ARRIVE.TRANS64 RZ, [UR17+0x14020], R3 ;  /* 0x01402003ffff89a7 */ /* 0x0005e20008000011 */
[----:B------:R-:W-:Y:S05]  /*129b0*/  BRA.U !UP2, `(.L_x_293) ;  /* 0x000000010a047547 */ /* 0x000fea000b800000 */
[----:B------:R-:W-:Y:S05]  /*129c0*/  BPT.TRAP 0x1 ;  /* 0x000000040000795c */ /* 0x000fea0000300000 */
.L_x_293:
[----:B------:R-:W-:Y:S04]  /*129d0*/  BSSY.RECONVERGENT B0, `(.L_x_294) ;  /* 0x0000003000007945 */ /* 0x000fe80003800200 */
[----:B------:R-:W-:Y:S05]  /*129e0*/  @P1 BRA `(.L_x_295) ;  /* 0x0000000000041947 */ /* 0x000fea0003800000 */
[----:B------:R-:W-:Y:S05]  /*129f0*/  BPT.TRAP 0x1 ;  /* 0x000000040000795c */ /* 0x000fea0000300000 */
.L_x_295:
[----:B------:R-:W-:Y:S05]  /*12a00*/  BSYNC.RECONVERGENT B0 ;  /* 0x0000000000007941 */ /* 0x000fea0003800200 */
.L_x_294:
        /* <DEDUP_REMOVED lines=9> */
[----:B------:R-:W-:Y:S01]  /*12aa0*/  UMOV UR20, UR36 ;  /* 0x0000002400147c82 */ /* 0x000fe20008000000 */
[----:B------:R-:W-:Y:S01]  /*12ab0*/  UMOV UR21, UR37 ;  /* 0x0000002500157c82 */ /* 0x000fe20008000000 */
[----:B------:R-:W-:-:S03]  /*12ac0*/  UIADD3 UR10, UPT, UPT, UR10, 0x1, URZ ;  /* 0x000000010a0a7890 */ /* 0x000fc6000fffe0ff */
[----:B------:R3:W-:Y:S01]  /*12ad0*/  UTMALDG.4D [UR16], [UR14], desc[UR12] ;  /* 0x00000c100e0075b4 */ /* 0x0007e20008019000 */
[----:B------:R-:W-:-:S04]  /*12ae0*/  UISETP.NE.AND UP1, UPT, UR10, 0x3, UPT ;  /* 0x000000030a00788c */ /* 0x000fc8000bf25270 */
[----:B------:R-:W-:Y:S02]  /*12af0*/  USEL UR11, URZ, 0x1, UP1 ;  /* 0x00000001ff0b7887 */ /* 0x000fe40008800000 */
[----:B------:R-:W-:-:S04]  /*12b00*/  USEL UR10, UR10, URZ, UP1 ;  /* 0x000000ff0a0a7287 */ /* 0x000fc80008800000 */
[----:B------:R-:W-:Y:S01]  /*12b10*/  LOP3.LUT R0, R0, UR11, RZ, 0x3c, !PT ;  /* 0x0000000b00007c12 */ /* 0x000fe2000f8e3cff */
[----:B---3--:R-:W-:Y:S07]  /*12b20*/  BRA.U !UP0, `(.L_x_296) ;  /* 0x0000000108047547 */ /* 0x008fee000b800000 */
[----:B------:R-:W-:Y:S05]  /*12b30*/  BPT.TRAP 0x1 ;  /* 0x000000040000795c */ /* 0x000fea0000300000 */
.L_x_296:
[----:B------:R-:W-:Y:S01]  /*12b40*/  ULEA UR25, UR10, UR8, 0x3 ;  /* 0x000000080a197291 */ /* 0x000fe2000f8e18ff */
[----:B-1----:R-:W-:Y:S02]  /*12b50*/  SHF.L.U32 R2, R0, 0x1f, RZ ;  /* 0x0000001f00027819 */ /* 0x002fe400000006ff */
[----:B--2---:R-:W-:-:S06]  /*12b60*/  @!P0 MOV R3, 0x4000 ;  /* 0x0000400000038802 */ /* 0x004fcc0000000f00 */
[----:B------:R-:W1:Y:S02]  /*12b70*/  SYNCS.PHASECHK.TRANS64.TRYWAIT P2, [UR25+0x14038], R2 ;  /* 0x01403802ff0075a7 */ /* 0x000e640008041119 */
[----:B-1----:R-:W-:Y:S05]  /*12b80*/  @!P2 BRA `(.L_x_297) ;  /* 0x000000240094a947 */ /* 0x002fea0003800000 */
.L_x_417:
[----:B------:R2:W-:Y:S01]  /*12b90*/  @!P0 SYNCS.ARRIVE.TRANS64 RZ, [UR25+0x14020], R3 ;  /* 0x01402003ffff89a7 */ /* 0x0005e20008000019 */
[----:B------:R-:W-:Y:S05]  /*12ba0*/  BRA.U !UP2, `(.L_x_298) ;  /* 0x000000010a047547 */ /* 0x000fea000b800000 */
[----:B------:R-:W-:Y:S05]  /*12bb0*/  BPT.TRAP 0x1 ;  /* 0x000000040000795c */ /* 0x000fea0000300000 */
.L_x_298:
[----:B------:R-:W-:Y:S04]  /*12bc0*/  BSSY.RECONVERGENT B0, `(.L_x_299) ;  /* 0x0000003000007945 */ /* 0x000fe80003800200 */
[----:B------:R-:W-:Y:S05]  /*12bd0*/  @P1 BRA `(.L_x_300) ;  /* 0x0000000000041947 */ /* 0x000fea0003800000 */
[----:B------:R-:W-:Y:S05]  /*12be0*/  BPT.TRAP 0x1 ;  /* 0x000000040000795c */ /* 0x000fea0000300000 */
.L_x_300:
[----:B------:R-:W-:Y:S05]  /*12bf0*/  BSYNC.RECONVERGENT B0 ;  /* 0x0000000000007941 */ /* 0x000fea0003800200 */
.L_x_299:
[----:B------:R-:W-:Y:S02]  /*12c00*/  ULEA UR24, UR10, UR8, 0xe ;  /* 0x000000080a187291 */ /* 0x000fe4000f8e70ff */
[----:B------:R-:W-:Y:S02]  /*12c10*/  UIADD3 UR14, UP1, UPT, UR4, 0x180, URZ ;  /* 0x00000180040e7890 */ /* 0x000fe4000ff3e0ff */
        /* <DEDUP_REMOVED lines=16> */
.L_x_301:
[----:B------:R-:W-:Y:S01]  /*12d20*/  ULEA UR17, UR10, UR8, 0x3 ;  /* 0x000000080a117291 */ /* 0x000fe2000f8e18ff */
[----:B-1----:R-:W-:Y:S02]  /*12d30*/  SHF.L.U32 R2, R0, 0x1f, RZ ;  /* 0x0000001f00027819 */ /* 0x002fe400000006ff */
[----:B--2---:R-:W-:-:S06]  /*12d40*/  @!P0 MOV R3, 0x4000 ;  /* 0x0000400000038802 */ /* 0x004fcc0000000f00 */
[----:B------:R-:W1:Y:S02]  /*12d50*/  SYNCS.PHASECHK.TRANS64.TRYWAIT P2, [UR17+0x14038], R2 ;  /* 0x01403802ff0075a7 */ /* 0x000e640008041111 */
[----:B-1----:R-:W-:Y:S05]  /*12d60*/  @!P2 BRA `(.L_x_302) ;  /* 0x000000240034a947 */ /* 0x002fea0003800000 */
.L_x_419:
[----:B------:R2:W-:Y:S01]  /*12d70*/  @!P0 SYNCS.ARRIVE.TRANS64 RZ, [UR17+0x14020], R3 ;  /* 0x01402003ffff89a7 */ /* 0x0005e20008000011 */
[----:B------:R-:W-:Y:S05]  /*12d80*/  BRA.U !UP2, `(.L_x_303) ;  /* 0x000000010a047547 */ /* 0x000fea000b800000 */
[----:B------:R-:W-:Y:S05]  /*12d90*/  BPT.TRAP 0x1 ;  /* 0x000000040000795c */ /* 0x000fea0000300000 */
.L_x_303:
[----:B------:R-:W-:Y:S04]  /*12da0*/  BSSY.RECONVERGENT B0, `(.L_x_304) ;  /* 0x0000003000007945 */ /* 0x000fe80003800200 */
[----:B------:R-:W-:Y:S05]  /*12db0*/  @P1 BRA `(.L_x_305) ;  /* 0x0000000000041947 */ /* 0x000fea0003800000 */
[----:B------:R-:W-:Y:S05]  /*12dc0*/  BPT.TRAP 0x1 ;  /* 0x000000040000795c */ /* 0x000fea0000300000 */
.L_x_305:
[----:B------:R-:W-:Y:S05]  /*12dd0*/  BSYNC.RECONVERGENT B0 ;  /* 0x0000000000007941 */ /* 0x000fea0003800200 */
.L_x_304:
        /* <DEDUP_REMOVED lines=10> */
[----:B------:R-:W-:Y:S01]  /*12e80*/  UMOV UR21, UR37 ;  /* 0x0000002500157c82 */ /* 0x000fe20008000000 */
[----:B------:R-:W-:-:S02]  /*12e90*/  UIADD3 UR10, UPT, UPT, UR10, 0x1, URZ ;  /* 0x000000010a0a7890 */ /* 0x000fc4000fffe0ff */
[----:B------:R3:W-:Y:S02]  /*12ea0*/  UTMALDG.4D [UR16], [UR14], desc[UR12] ;  /* 0x00000c100e0075b4 */ /* 0x0007e40008019000 */
[----:B------:R-:W-:-:S04]  /*12eb0*/  UISETP.NE.AND UP1, UPT, UR10, 0x3, UPT ;  /* 0x000000030a00788c */ /* 0x000fc8000bf25270 */
[----:B------:R-:W-:Y:S02]  /*12ec0*/  USEL UR11, URZ, 0x1, UP1 ;  /* 0x00000001ff0b7887 */ /* 0x000fe40008800000 */
[----:B------:R-:W-:-:S04]  /*12ed0*/  USEL UR10, UR10, URZ, UP1 ;  /* 0x000000ff0a0a7287 */ /* 0x000fc80008800000 */
[----:B------:R-:W-:Y:S01]  /*12ee0*/  LOP3.LUT R0, R0, UR11, RZ, 0x3c, !PT ;  /* 0x0000000b00007c12 */ /* 0x000fe2000f8e3cff */
[----:B---3--:R-:W-:Y:S07]  /*12ef0*/  BRA.U !UP0, `(.L_x_306) ;  /* 0x0000000108047547 */ /* 0x008fee000b800000 */
[----:B------:R-:W-:Y:S05]  /*12f00*/  BPT.TRAP 0x1 ;  /* 0x000000040000795c */ /* 0x000fea0000300000 */
.L_x_306:
[----:B------:R-:W-:Y:S01]  /*12f10*/  ULEA UR17, UR10, UR8, 0x3 ;  /* 0x000000080a117291 */ /* 0x000fe2000f8e18ff */
[----:B-1----:R-:W-:Y:S02]  /*12f20*/  SHF.L.U32 R2, R0, 0x1f, RZ ;  /* 0x0000001f00027819 */ /* 0x002fe400000006ff */
[----:B--2---:R-:W-:-:S06]  /*12f30*/  @!P0 MOV R3, 0x4000 ;  /* 0x0000400000038802 */ /* 0x004fcc0000000f00 */
[----:B------:R-:W1:Y:S02]  /*12f40*/  SYNCS.PHASECHK.TRANS64.TRYWAIT P2, [UR17+0x14038], R2 ;  /* 0x01403802ff0075a7 */ /* 0x000e640008041111 */
[----:B-1----:R-:W-:Y:S05]  /*12f50*/  @!P2 BRA `(.L_x_307) ;  /* 0x0000002000d0a947 */ /* 0x002fea0003800000 */
.L_x_421:
[----:B------:R2:W-:Y:S01]  /*12f60*/  @!P0 SYNCS.ARRIVE.TRANS64 RZ, [UR17+0x14020], R3 ;  /* 0x01402003ffff89a7 */ /* 0x0005e20008000011 */
[----:B------:R-:W-:Y:S05]  /*12f70*/  BRA.U !UP2, `(.L_x_308) ;  /* 0x000000010a047547 */ /* 0x000fea000b800000 */
[----:B------:R-:W-:Y:S05]  /*12f80*/  BPT.TRAP 0x1 ;  /* 0x000000040000795c */ /* 0x000fea0000300000 */
.L_x_308:
[----:B------:R-:W-:Y:S04]  /*12f90*/  BSSY.RECONVERGENT B0, `(.L_x_309) ;  /* 0x0000003000007945 */ /* 0x000fe80003800200 */
[----:B------:R-:W-:Y:S05]  /*12fa0*/  @P1 BRA `(.L_x_310) ;  /* 0x0000000000041947 */ /* 0x000fea0003800000 */
[----:B------:R-:W-:Y:S05]  /*12fb0*/  BPT.TRAP 0x1 ;  /* 0x000000040000795c */ /* 0x000fea0000300000 */
.L_x_310:
[----:B------:R-:W-:Y:S05]  /*12fc0*/  BSYNC.RECONVERGENT B0 ;  /* 0x0000000000007941 */ /* 0x000fea0003800200 */
.L_x_309:
[----:B------:R-:W-:Y:S02]  /*12fd0*/  ULEA UR16, UR10, UR8, 0xe ;  /* 0x000000080a107291 */ /* 0x000fe4000f8e70ff */
[----:B------:R-:W-:Y:S02]  /*12fe0*/  UIADD3 UR14, UP1, UPT, UR4, 0x180, URZ ;  /* 0x00000180040e7890 */ /* 0x000fe4000ff3e0ff */
[----:B------:R-:W-:Y:S02]  /*12ff0*/  UIADD3 UR19, UPT, UPT, UR27, 0x80, URZ ;  /* 0x000000801b137890 */ /* 0x000fe4000fffe0ff */
        /* <DEDUP_REMOVED lines=16> */
.L_x_311:
[----:B------:R-:W-:Y:S01]  /*13100*/  ULEA UR17, UR10, UR8, 0x3 ;  /* 0x000000080a117291 */ /* 0x000fe2000f8e18ff */
[----:B-1----:R-:W-:Y:S02]  /*13110*/  SHF.L.U32 R2, R0, 0x1f, RZ ;  /* 0x0000001f00027819 */ /* 0x002fe400000006ff */
[----:B--2---:R-:W-:-:S06]  /*13120*/  @!P0 MOV R3, 0x4000 ;  /* 0x0000400000038802 */ /* 0x004fcc0000000f00 */
[----:B------:R-:W1:Y:S02]  /*13130*/  SYNCS.PHASECHK.TRANS64.TRYWAIT P2, [UR17+0x14038], R2 ;  /* 0x01403802ff0075a7 */ /* 0x000e640008041111 */
[----:B-1----:R-:W-:Y:S05]  /*13140*/  @!P2 BRA `(.L_x_312) ;  /* 0x00000020006ca947 */ /* 0x002fea0003800000 */
.L_x_423:
[----:B------:R2:W-:Y:S01]  /*13150*/  @!P0 SYNCS.ARRIVE.TRANS64 RZ, [UR17+0x14020], R3 ;  /* 0x01402003ffff89a7 */ /* 0x0005e20008000011 */
[----:B------:R-:W-:Y:S05]  /*13160*/  BRA.U !UP2, `(.L_x_313) ;  /* 0x000000010a047547 */ /* 0x000fea000b800000 */
[----:B------:R-:W-:Y:S05]  /*13170*/  BPT.TRAP 0x1 ;  /* 0x000000040000795c */ /* 0x000fea0000300000 */
.L_x_313:
[----:B------:R-:W-:Y:S04]  /*13180*/  BSSY.RECONVERGENT B0, `(.L_x_314) ;  /* 0x0000003000007945 */ /* 0x000fe80003800200 */
[----:B------:R-:W-:Y:S05]  /*13190*/  @P1 BRA `(.L_x_315) ;  /* 0x0000000000041947 */ /* 0x000fea0003800000 */
[----:B------:R-:W-:Y:S05]  /*131a0*/  BPT.TRAP 0x1 ;  /* 0x000000040000795c */ /* 0x000fea0000300000 */
.L_x_315:
[----:B------:R-:W-:Y:S05]  /*131b0*/  BSYNC.RECONVERGENT B0 ;  /* 0x0000000000007941 */ /* 0x000fea0003800200 */
.L_x_314:
        /* <DEDUP_REMOVED lines=19> */
.L_x_316:
[----:B------:R-:W-:Y:S01]  /*132f0*/  ULEA UR17, UR10, UR8, 0x3 ;  /* 0x000000080a117291 */ /* 0x000fe2000f8e18ff */
[----:B-1----:R-:W-:Y:S02]  /*13300*/  SHF.L.U32 R2, R0, 0x1f, RZ ;  /* 0x0000001f00027819 */ /* 0x002fe400000006ff */
[----:B--2---:R-:W-:-:S06]  /*13310*/  @!P0 MOV R3, 0x4000 ;  /* 0x0000400000038802 */ /* 0x004fcc0000000f00 */
[----:B------:R-:W1:Y:S02]  /*13320*/  SYNCS.PHASECHK.TRANS64.TRYWAIT P2, [UR17+0x14038], R2 ;  /* 0x01403802ff0075a7 */ /* 0x000e640008041111 */
[----:B-1----:R-:W-:Y:S05]  /*13330*/  @!P2 BRA `(.L_x_317) ;  /* 0x000000200008a947 */ /* 0x002fea0003800000 */
.L_x_425:
[----:B------:R2:W-:Y:S01]  /*13340*/  @!P0 SYNCS.ARRIVE.TRANS64 RZ, [UR17+0x14020], R3 ;  /* 0x01402003ffff89a7 */ /* 0x0005e20008000011 */
[----:B------:R-:W-:Y:S05]  /*13350*/  BRA.U !UP2, `(.L_x_318) ;  /* 0x000000010a047547 */ /* 0x000fea000b800000 */
[----:B------:R-:W-:Y:S05]  /*13360*/  BPT.TRAP 0x1 ;  /* 0x000000040000795c */ /* 0x000fea0000300000 */
.L_x_318:
[----:B------:R-:W-:Y:S04]  /*13370*/  BSSY.RECONVERGENT B0, `(.L_x_319) ;  /* 0x0000003000007945 */ /* 0x000fe80003800200 */
[----:B------:R-:W-:Y:S05]  /*13380*/  @P1 BRA `(.L_x_320) ;  /* 0x0000000000041947 */ /* 0x000fea0003800000 */
[----:B------:R-:W-:Y:S05]  /*13390*/  BPT.TRAP 0x1 ;  /* 0x000000040000795c */ /* 0x000fea0000300000 */
.L_x_320:
[----:B------:R-:W-:Y:S05]  /*133a0*/  BSYNC.RECONVERGENT B0 ;  /* 0x0000000000007941 */ /* 0x000fea0003800200 */
.L_x_319:
        /* <DEDUP_REMOVED lines=19> */
.L_x_321:
[----:B------:R-:W-:Y:S01]  /*134e0*/  ULEA UR17, UR10, UR8, 0x3 ;  /* 0x000000080a117291 */ /* 0x000fe2000f8e18ff */
[----:B-1----:R-:W-:Y:S02]  /*134f0*/  SHF.L.U32 R2, R0, 0x1f, RZ ;  /* 0x0000001f00027819 */ /* 0x002fe400000006ff */
[----:B--2---:R-:W-:-:S06]  /*13500*/  @!P0 MOV R3, 0x4000 ;  /* 0x0000400000038802 */ /* 0x004fcc0000000f00 */
[----:B------:R-:W1:Y:S02]  /*13510*/  SYNCS.PHASECHK.TRANS64.TRYWAIT P2, [UR17+0x14038], R2 ;  /* 0x01403802ff0075a7 */ /* 0x000e640008041111 */
[----:B-1----:R-:W-:Y:S05]  /*13520*/  @!P2 BRA `(.L_x_322) ;  /* 0x0000001c00a4a947 */ /* 0x002fea0003800000 */
.L_x_427:
[----:B------:R2:W-:Y:S01]  /*13530*/  @!P0 SYNCS.ARRIVE.TRANS64 RZ, [UR17+0x14020], R3 ;  /* 0x01402003ffff89a7 */ /* 0x0005e20008000011 */
[----:B------:R-:W-:Y:S05]  /*13540*/  BRA.U !UP2, `(.L_x_323) ;  /* 0x000000010a047547 */ /* 0x000fea000b800000 */
[----:B------:R-:W-:Y:S05]  /*13550*/  BPT.TRAP 0x1 ;  /* 0x000000040000795c */ /* 0x000fea0000300000 */
.L_x_323:
[----:B------:R-:W-:Y:S04]  /*13560*/  BSSY.RECONVERGENT B0, `(.L_x_324) ;  /* 0x0000003000007945 */ /* 0x000fe80003800200 */
[----:B------:R-:W-:Y:S05]  /*13570*/  @P1 BRA `(.L_x_325) ;  /* 0x0000000000041947 */ /* 0x000fea0003800000 */
[----:B------:R-:W-:Y:S05]  /*13580*/  BPT.TRAP 0x1 ;  /* 0x000000040000795c */ /* 0x000fea0000300000 */
.L_x_325:
[----:B------:R-:W-:Y:S05]  /*13590*/  BSYNC.RECONVERGENT B0 ;  /* 0x0000000000007941 */ /* 0x000fea0003800200 */
.L_x_324:
        /* <DEDUP_REMOVED lines=13> */
[----:B------:R-:W-:Y:S02]  /*13670*/  UIADD3 UR9, UPT, UPT, UR9, 0x4, URZ ;  /* 0x0000000409097890 */ /* 0x000fe4000fffe0ff */
[----:B------:R-:W-:Y:S02]  /*13680*/  UISETP.NE.AND UP1, UPT, UR10, 0x3, UPT ;  /* 0x000000030a00788c */ /* 0x000fe4000bf25270 */
[----:B------:R-:W-:Y:S02]  /*13690*/  UIADD3 UR7, UPT, UPT, UR7, 0x4, URZ ;  /* 0x0000000407077890 */ /* 0x000fe4000fffe0ff */
[----:B------:R-:W-:Y:S02]  /*136a0*/  USEL UR11, URZ, 0x1, UP1 ;  /* 0x00000001ff0b7887 */ /* 0x000fe40008800000 */
[----:B------:R-:W-:Y:S02]  /*136b0*/  USEL UR10, UR10, URZ, UP1 ;  /* 0x000000ff0a0a7287 */ /* 0x000fe40008800000 */
[----:B------:R-:W-:-:S02]  /*136c0*/  UISETP.NE.AND UP1, UPT, UR9, URZ, UPT ;  /* 0x000000ff0900728c */ /* 0x000fc4000bf25270 */
[----:B------:R-:W-:Y:S01]  /*136d0*/  LOP3.LUT R0, R0, UR11, RZ, 0x3c, !PT ;  /* 0x0000000b00007c12 */ /* 0x000fe2000f8e3cff */
[----:B------:R-:W-:-:S06]  /*136e0*/  UIADD3 UR27, UPT, UPT, UR27, 0x200, URZ ;  /* 0x000002001b1b7890 */ /* 0x000fcc000fffe0ff */
[----:B----4-:R-:W-:Y:S06]  /*136f0*/  BRA.U UP1, `(.L_x_326) ;  /* 0xfffffff1010c7547 */ /* 0x010fec000b83ffff */
[----:B------:R-:W-:Y:S02]  /*13700*/  UIADD3 UR9, UPT, UPT, UR7, 0x1, URZ ;  /* 0x0000000107097890 */ /* 0x000fe4000fffe0ff */
.L_x_285:
[----:B------:R-:W-:-:S13]  /*13710*/  ISETP.NE.AND P2, PT, RZ, UR6, PT ;  /* 0x00000006ff007c0c */ /* 0x000fda000bf45270 */
[----:B---3--:R-:W-:Y:S05]  /*13720*/  @!P2 EXIT ;  /* 0x000000000000a94d */ /* 0x008fea0003800000 */
[----:B------:R-:W-:Y:S02]  /*13730*/  UIADD3 UR7, UPT, UPT, -UR6, URZ, URZ ;  /* 0x000000ff06077290 */ /* 0x000fe4000fffe1ff */
[----:B------:R-:W-:-:S12]  /*13740*/  USHF.L.U32 UR27, UR9, 0x7, URZ ;  /* 0x00000007091b7899 */ /* 0x000fd800080006ff */
.L_x_337:
[----:B------:R-:W-:Y:S05]  /*13750*/  BRA.U !UP0, `(.L_x_327) ;  /* 0x0000000108047547 */ /* 0x000fea000b800000 */
[----:B------:R-:W-:Y:S05]  /*13760*/  BPT.TRAP 0x1 ;  /* 0x000000040000795c */ /* 0x000fea0000300000 */
.L_x_327:
[----:B------:R-:W-:Y:S01]  /*13770*/  ULEA UR25, UR10, UR8, 0x3 ;  /* 0x000000080a197291 */ /* 0x000fe2000f8e18ff */
[----:B-12---:R-:W-:Y:S02]  /*13780*/  SHF.L.U32 R2, R0, 0x1f, RZ ;  /* 0x0000001f00027819 */ /* 0x006fe400000006ff */
[----:B------:R-:W-:-:S06]  /*13790*/  @!P0 MOV R3, 0x4000 ;  /* 0x0000400000038802 */ /* 0x000fcc0000000f00 */
[----:B------:R-:W1:Y:S02]  /*137a0*/  SYNCS.PHASECHK.TRANS64.TRYWAIT P2, [UR25+0x14038], R2 ;  /* 0x01403802ff0075a7 */ /* 0x000e640008041119 */
[----:B-1----:R-:W-:Y:S05]  /*137b0*/  @!P2 BRA `(.L_x_328) ;  /* 0x0000001c0018a947 */ /* 0x002fea0003800000 */
.L_x_429:
[----:B------:R2:W-:Y:S01]  /*137c0*/  @!P0 SYNCS.ARRIVE.TRANS64 RZ, [UR25+0x14020], R3 ;  /* 0x01402003ffff89a7 */ /* 0x0005e20008000019 */
[----:B------:R-:W-:Y:S05]  /*137d0*/  BRA.U !UP2, `(.L_x_329) ;  /* 0x000000010a047547 */ /* 0x000fea000b800000 */
[----:B------:R-:W-:Y:S05]  /*137e0*/  BPT.TRAP 0x1 ;  /* 0x000000040000795c */ /* 0x000fea0000300000 */
.L_x_329:
[----:B------:R-:W-:Y:S04]  /*137f0*/  BSSY.RECONVERGENT B0, `(.L_x_330) ;  /* 0x0000003000007945 */ /* 0x000fe80003800200 */
[----:B------:R-:W-:Y:S05]  /*13800*/  @P1 BRA `(.L_x_331) ;  /* 0x0000000000041947 */ /* 0x000fea0003800000 */
[----:B------:R-:W-:Y:S05]  /*13810*/  BPT.TRAP 0x1 ;  /* 0x000000040000795c */ /* 0x000fea0000300000 */
.L_x_331:
[----:B------:R-:W-:Y:S05]  /*13820*/  BSYNC.RECONVERGENT B0 ;  /* 0x0000000000007941 */ /* 0x000fea0003800200 */
.L_x_330:
        /* <DEDUP_REMOVED lines=18> */
.L_x_332:
[----:B------:R-:W-:Y:S01]  /*13950*/  ULEA UR17, UR6, UR8, 0x3 ;  /* 0x0000000806117291 */ /* 0x000fe2000f8e18ff */
[----:B-1----:R-:W-:Y:S02]  /*13960*/  SHF.L.U32 R2, R0, 0x1f, RZ ;  /* 0x0000001f00027819 */ /* 0x002fe400000006ff */
[----:B--2---:R-:W-:-:S06]  /*13970*/  @!P0 MOV R3, 0x4000 ;  /* 0x0000400000038802 */ /* 0x004fcc0000000f00 */
[----:B------:R-:W1:Y:S02]  /*13980*/  SYNCS.PHASECHK.TRANS64.TRYWAIT P2, [UR17+0x14038], R2 ;  /* 0x01403802ff0075a7 */ /* 0x000e640008041111 */
[----:B-1----:R-:W-:Y:S05]  /*13990*/  @!P2 BRA `(.L_x_333) ;  /* 0x0000001800b8a947 */ /* 0x002fea0003800000 */
.L_x_431:
[----:B------:R2:W-:Y:S01]  /*139a0*/  @!P0 SYNCS.ARRIVE.TRANS64 RZ, [UR17+0x14020], R3 ;  /* 0x01402003ffff89a7 */ /* 0x0005e20008000011 */
[----:B------:R-:W-:Y:S05]  /*139b0*/  BRA.U !UP2, `(.L_x_334) ;  /* 0x000000010a047547 */ /* 0x000fea000b800000 */
[----:B------:R-:W-:Y:S05]  /*139c0*/  BPT.TRAP 0x1 ;  /* 0x000000040000795c */ /* 0x000fea0000300000 */
.L_x_334:
[----:B------:R-:W-:Y:S04]  /*139d0*/  BSSY.RECONVERGENT B0, `(.L_x_335) ;  /* 0x0000003000007945 */ /* 0x000fe80003800200 */
[----:B------:R-:W-:Y:S05]  /*139e0*/  @P1 BRA `(.L_x_336) ;  /* 0x0000000000041947 */ /* 0x000fea0003800000 */
[----:B------:R-:W-:Y:S05]  /*139f0*/  BPT.TRAP 0x1 ;  /* 0x000000040000795c */ /* 0x000fea0000300000 */
.L_x_336:
[----:B------:R-:W-:Y:S05]  /*13a00*/  BSYNC.RECONVERGENT B0 ;  /* 0x0000000000007941 */ /* 0x000fea0003800200 */
.L_x_335:
        /* <DEDUP_REMOVED lines=12> */
[----:B------:R3:W-:Y:S01]  /*13ad0*/  UTMALDG.4D [UR16], [UR14], desc[UR12] ;  /* 0x00000c100e0075b4 */ /* 0x0007e20008019000 */
[----:B------:R-:W-:Y:S02]  /*13ae0*/  UIADD3 UR7, UPT, UPT, UR7, 0x1, URZ ;  /* 0x0000000107077890 */ /* 0x000fe4000fffe0ff */
[----:B------:R-:W-:Y:S02]  /*13af0*/  UISETP.NE.AND UP1, UPT, UR10, 0x3, UPT ;  /* 0x000000030a00788c */ /* 0x000fe4000bf25270 */
[----:B------:R-:W-:Y:S02]  /*13b00*/  UIADD3 UR27, UPT, UPT, UR27, 0x80, URZ ;  /* 0x000000801b1b7890 */ /* 0x000fe4000fffe0ff */
[----:B------:R-:W-:Y:S02]  /*13b10*/  USEL UR6, URZ, 0x1, UP1 ;  /* 0x00000001ff067887 */ /* 0x000fe40008800000 */
[----:B------:R-:W-:Y:S02]  /*13b20*/  USEL UR10, UR10, URZ, UP1 ;  /* 0x000000ff0a0a7287 */ /* 0x000fe40008800000 */
[----:B------:R-:W-:-:S02]  /*13b30*/  UISETP.NE.AND UP1, UPT, UR7, URZ, UPT ;  /* 0x000000ff0700728c */ /* 0x000fc4000bf25270 */
[----:B------:R-:W-:-:S07]  /*13b40*/  LOP3.LUT R0, R0, UR6, RZ, 0x3c, !PT ;  /* 0x0000000600007c12 */ /* 0x000fce000f8e3cff */
[----:B---3--:R-:W-:Y:S05]  /*13b50*/  BRA.U UP1, `(.L_x_337) ;  /* 0xfffffff901fc7547 */ /* 0x008fea000b83ffff */
[----:B------:R-:W-:Y:S05]  /*13b60*/  EXIT ;  /* 0x000000000000794d */ /* 0x000fea0003800000 */
.L_x_450:
[----:B------:R-:W-:-:S08]  /*13b70*/  NOP ;  /* 0x0000000000007918 */ /* 0x000fd00000000000 */
[----:B------:R-:W1:-:S00]  /*13b80*/  USETMAXREG.DEALLOC.CTAPOOL 0x20 ;  /* 0x00000020000079c8 */ /* 0x000e4000080e0500 */
[----:B------:R-:W2:Y:S08]  /*13b90*/  S2UR UR18, SR_CTAID.X ;  /* 0x00000000001279c3 */ /* 0x000eb00000002500 */
[----:B-1----:R-:W1:Y:S01]  /*13ba0*/  LDC R0, c[0x0][0x380] ;  /* 0x0000e000ff007b82 */ /* 0x002e620000000800 */
[----:B--2---:R-:W-:-:S06]  /*13bb0*/  USHF.L.U32 UR18, UR18, 0x8, URZ ;  /* 0x0000000812127899 */ /* 0x004fcc00080006ff */
[----:B-1----:R-:W-:-:S13]  /*13bc0*/  ISETP.LE.U32.AND P0, PT, R0, UR18, PT ;  /* 0x0000001200007c0c */ /* 0x002fda000bf03070 */
[----:B------:R-:W-:Y:S05]  /*13bd0*/  @P0 EXIT ;  /* 0x000000000000094d */ /* 0x000fea0003800000 */
[----:B------:R-:W1:Y:S01]  /*13be0*/  LDCU UR19, c[0x0][0x38c] ;  /* 0x00007180ff1377ac */ /* 0x000e620008000800 */
[----:B------:R-:W2:Y:S01]  /*13bf0*/  S2UR UR4, SR_CTAID.Y ;  /* 0x00000000000479c3 */ /* 0x000ea20000002600 */
[----:B------:R-:W-:Y:S01]  /*13c00*/  UMOV UR6, URZ ;  /* 0x000000ff00067c82 */ /* 0x000fe20008000000 */
[----:B------:R-:W-:Y:S01]  /*13c10*/  ELECT P0, URZ, PT ;  /* 0x0000000000ff782f */ /* 0x000fe20003800000 */
[----:B-1----:R-:W1:Y:S01]  /*13c20*/  I2F.U32.RP R0, UR19 ;  /* 0x0000001300007d06 */ /* 0x002e620008209000 */
[----:B------:R-:W-:-:S07]  /*13c30*/  UISETP.NE.U32.AND UP0, UPT, UR19, URZ, UPT ;  /* 0x000000ff1300728c */ /* 0x000fce000bf05070 */
[----:B-1----:R-:W1:Y:S02]  /*13c40*/  MUFU.RCP R0, R0 ;  /* 0x0000000000007308 */ /* 0x002e640000001000 */
[----:B-1----:R-:W-:-:S06]  /*13c50*/  VIADD R0, R0, 0xffffffe ;  /* 0x0ffffffe00007836 */ /* 0x002fcc0000000000 */
[----:B------:R-:W1:Y:S02]  /*13c60*/  F2I.FTZ.U32.TRUNC.NTZ R0, R0 ;  /* 0x0000000000007305 */ /* 0x000e64000021f000 */
[----:B-1----:R-:W-:-:S13]  /*13c70*/  R2UR UR7, R0 ;  /* 0x00000000000772ca */ /* 0x002fda00000e0000 */
[----:B------:R-:W-:-:S04]  /*13c80*/  UIADD3 UR5, UPT, UPT, URZ, -UR7, URZ ;  /* 0x80000007ff057290 */ /* 0x000fc8000fffe0ff */
[----:B------:R-:W-:-:S04]  /*13c90*/  UIMAD UR5, UR5, UR19, URZ ;  /* 0x00000013050572a4 */ /* 0x000fc8000f8e02ff */
[----:B------:R-:W-:-:S04]  /*13ca0*/  UIMAD.WIDE.U32 UR6, UR7, UR5, UR6 ;  /* 0x00000005070672a5 */ /* 0x000fc8000f8e0006 */
[----:B--2---:R-:W-:-:S07]  /*13cb0*/  UIMAD.WIDE.U32 UR20, UR7, UR4, URZ ;  /* 0x00000004071472a5 */ /* 0x004fce000f8e00ff */
[----:B------:R-:W-:Y:S02]  /*13cc0*/  UMOV UR20, UR21 ;  /* 0x0000001500147c82 */ /* 0x000fe40008000000 */
[----:B------:R-:W-:Y:S02]  /*13cd0*/  UIADD3 UR5, UPT, UPT, -UR20, URZ, URZ ;  /* 0x000000ff14057290 */ /* 0x000fe4000fffe1ff */
[----:B------:R-:W1:Y:S02]  /*13ce0*/  S2UR UR21, SR_CTAID.Z ;  /* 0x00000000001579c3 */ /* 0x000e640000002700 */
        /* <DEDUP_REMOVED lines=9> */
[----:B-1----:R-:W-:Y:S11]  /*13d80*/  BRA.U UP6, `(.L_x_338) ;  /* 0x0000000106047547 */ /* 0x002ff6000b800000 */
[----:B------:R-:W-:Y:S05]  /*13d90*/  BPT.TRAP 0x1 ;  /* 0x000000040000795c */ /* 0x000fea0000300000 */
.L_x_338:
[----:B------:R-:W1:Y:S01]  /*13da0*/  S2UR UR4, SR_CgaCtaId ;  /* 0x00000000000479c3 */ /* 0x000e620000008800 */
[----:B------:R-:W-:Y:S01]  /*13db0*/  UMOV UR16, 0x400 ;  /* 0x0000040000107882 */ /* 0x000fe20000000000 */
[----:B------:R-:W-:Y:S01]  /*13dc0*/  SHF.L.U32 R2, RZ, 0x1f, RZ ;  /* 0x0000001fff027819 */ /* 0x000fe200000006ff */
[----:B-1----:R-:W-:-:S09]  /*13dd0*/  ULEA UR16, UR4, UR16, 0x18 ;  /* 0x0000001004107291 */ /* 0x002fd2000f8ec0ff */
[----:B------:R-:W1:Y:S02]  /*13de0*/  SYNCS.PHASECHK.TRANS64.TRYWAIT P0, [UR16+0x140b0], R2 ;  /* 0x0140b002ff0075a7 */ /* 0x000e640008001110 */
[----:B-1----:R-:W-:Y:S05]  /*13df0*/  @!P0 BRA `(.L_x_339) ;  /* 0x0000001400b88947 */ /* 0x002fea0003800000 */
.L_x_433:
[----:B------:R-:W2:Y:S01]  /*13e00*/  LDCU.64 UR6, c[0x0][0x348] ;  /* 0x00006900ff0677ac */ /* 0x000ea20008000a00 */
[----:B------:R-:W-:Y:S01]  /*13e10*/  UMOV UR17, URZ ;  /* 0x000000ff00117c82 */ /* 0x000fe20008000000 */
[----:B--2---:R-:W-:-:S04]  /*13e20*/  UIADD3 UR6, UP0, UPT, UR6, 0x400, URZ ;  /* 0x0000040006067890 */ /* 0x004fc8000ff1e0ff */
[----:B------:R-:W-:-:S09]  /*13e30*/  UIADD3.X UR7, UPT, UPT, URZ, UR7, URZ, UP0, !UPT ;  /* 0x00000007ff077290 */ /* 0x000fd200087fe4ff */
[----:B------:R2:W-:Y:S01]  /*13e40*/  UTMASTG.5D [UR16], [UR6] ;  /* 0x00000010060073b5 */ /* 0x0005e20008020000 */
[----:B------:R0:W-:Y:S01]  /*13e50*/  UTMACMDFLUSH ;  /* 0x00000000000079b7 */ /* 0x0001e20000000000 */
[----:B--2---:R-:W-:Y:S05]  /*13e60*/  BRA.U UP6, `(.L_x_340) ;  /* 0x0000000106047547 */ /* 0x004fea000b800000 */
[----:B------:R-:W-:Y:S05]  /*13e70*/  BPT.TRAP 0x1 ;  /* 0x000000040000795c */ /* 0x000fea0000300000 */
.L_x_340:
[----:B------:R-:W2:Y:S02]  /*13e80*/  SYNCS.PHASECHK.TRANS64.TRYWAIT P0, [UR16+0x140b8], R2 ;  /* 0x0140b802ff0075a7 */ /* 0x000ea40008001110 */
[----:B--2---:R-:W-:Y:S05]  /*13e90*/  @!P0 BRA `(.L_x_341) ;  /* 0x0000001400a88947 */ /* 0x004fea0003800000 */
.L_x_435:
[----:B------:R-:W2:Y:S01]  /*13ea0*/  LDCU.64 UR6, c[0x0][0x348] ;  /* 0x00006900ff0677ac */ /* 0x000ea20008000a00 */
[----:B------:R-:W-:Y:S02]  /*13eb0*/  UIADD3 UR10, UPT, UPT, UR18, 0x80, URZ ;  /* 0x00000080120a7890 */ /* 0x000fe4000fffe0ff */
[----:B------:R-:W-:Y:S01]  /*13ec0*/  UIADD3 UR8, UPT, UPT, UR16, 0x4000, URZ ;  /* 0x0000400010087890 */ /* 0x000fe2000fffe0ff */
[----:B------:R-:W-:Y:S01]  /*13ed0*/  UMOV UR9, URZ ;  /* 0x000000ff00097c82 */ /* 0x000fe20008000000 */
[----:B------:R-:W-:Y:S01]  /*13ee0*/  UMOV UR11, UR19 ;  /* 0x00000013000b7c82 */ /* 0x000fe20008000000 */
[----:B------:R-:W-:Y:S01]  /*13ef0*/  UMOV UR12, UR20 ;  /* 0x00000014000c7c82 */ /* 0x000fe20008000000 */
[----:B------:R-:W-:Y:S01]  /*13f00*/  UMOV UR13, UR21 ;  /* 0x00000015000d7c82 */ /* 0x000fe20008000000 */
[----:B--2---:R-:W-:-:S04]  /*13f10*/  UIADD3 UR6, UP0, UPT, UR6, 0x400, URZ ;  /* 0x0000040006067890 */ /* 0x004fc8000ff1e0ff */
[----:B------:R-:W-:-:S09]  /*13f20*/  UIADD3.X UR7, UPT, UPT, URZ, UR7, URZ, UP0, !UPT ;  /* 0x00000007ff077290 */ /* 0x000fd200087fe4ff */
[----:B------:R2:W-:Y:S01]  /*13f30*/  UTMASTG.5D [UR8], [UR6] ;  /* 0x00000008060073b5 */ /* 0x0005e20008020000 */
[----:B------:R0:W-:Y:S01]  /*13f40*/  UTMACMDFLUSH ;  /* 0x00000000000079b7 */ /* 0x0001e20000000000 */
[----:B------:R-:W-:-:S04]  /*13f50*/  DEPBAR.LE SB0, 0x1 ;  /* 0x000080400000791a */ /* 0x000fc80000000000 */
[----:B--2---:R-:W-:Y:S05]  /*13f60*/  BRA.U UP6, `(.L_x_342) ;  /* 0x0000000106047547 */ /* 0x004fea000b800000 */
[----:B------:R-:W-:Y:S05]  /*13f70*/  BPT.TRAP 0x1 ;  /* 0x000000040000795c */ /* 0x000fea0000300000 */
.L_x_342:
[----:B------:R-:W-:-:S04]  /*13f80*/  UIADD3 UR5, UPT, UPT, UR16, 0x140c0, URZ ;  /* 0x000140c010057890 */ /* 0x000fc8000fffe0ff */
[----:B------:R-:W-:-:S09]  /*13f90*/  UPRMT UR5, UR4, 0x654, UR5 ;  /* 0x0000065404057896 */ /* 0x000fd20008000005 */
[----:B------:R-:W-:Y:S01]  /*13fa0*/  SYNCS.ARRIVE.TRANS64.RED.A1T0 RZ, [UR5], RZ ;  /* 0x000000ffffff79a7 */ /* 0x000fe20008100405 */
[----:B------:R-:W-:-:S04]  /*13fb0*/  DEPBAR.LE SB0, 0x0 ;  /* 0x000080000000791a */ /* 0x000fc80000000000 */
[----:B------:R-:W-:Y:S05]  /*13fc0*/  BRA.U UP6, `(.L_x_343) ;  /* 0x0000000106047547 */ /* 0x000fea000b800000 */
[----:B------:R-:W-:Y:S05]  /*13fd0*/  BPT.TRAP 0x1 ;  /* 0x000000040000795c */ /* 0x000fea0000300000 */
.L_x_343:
[----:B------:R-:W-:Y:S01]  /*13fe0*/  UIADD3 UR5, UPT, UPT, UR16, 0x140c8, URZ ;  /* 0x000140c810057890 */ /* 0x000fe2000fffe0ff */
[----:B------:R-:W-:-:S03]  /*13ff0*/  IMAD.MOV.U32 R3, RZ, RZ, 0xffff ;  /* 0x0000ffffff037424 */ /* 0x000fc600078e00ff */
[----:B------:R-:W-:-:S09]  /*14000*/  UPRMT UR5, UR4, 0x654, UR5 ;  /* 0x0000065404057896 */ /* 0x000fd20008000005 */
[----:B------:R-:W-:Y:S01]  /*14010*/  SYNCS.ARRIVE.TRANS64.RED.A1T0 RZ, [UR5], RZ ;  /* 0x000000ffffff79a7 */ /* 0x000fe20008100405 */
[----:B-1----:R-:W1:Y:S01]  /*14020*/  LDS R0, [UR16+0x140e0] ;  /* 0x0140e010ff007984 */ /* 0x002e620008000800 */
[----:B------:R-:W-:Y:S02]  /*14030*/  UMOV UR6, 0x40 ;  /* 0x0000004000067882 */ /* 0x000fe40000000000 */
[----:B------:R-:W-:Y:S01]  /*14040*/  ULEA UR6, UR4, UR6, 0x18 ;  /* 0x0000000604067291 */ /* 0x000fe2000f8ec0ff */
[----:B------:R-:W-:-:S08]  /*14050*/  NOP ;  /* 0x0000000000007918 */ /* 0x000fd00000000000 */
[----:B------:R-:W2:Y:S01]  /*14060*/  LDS R2, [UR6+0x14] ;  /* 0x00001406ff027984 */ /* 0x000ea20008000800 */
[----:B-1----:R-:W-:-:S04]  /*14070*/  LOP3.LUT R0, R0, 0xffff, RZ, 0xc0, !PT ;  /* 0x0000ffff00007812 */ /* 0x002fc800078ec0ff */
[----:B------:R-:W-:-:S04]  /*14080*/  SHF.R.U32.HI R4, RZ, 0x5, R0 ;  /* 0x00000005ff047819 */ /* 0x000fc80000011600 */
[----:B------:R-:W-:-:S04]  /*14090*/  SHF.L.U32 R3, R3, R4, RZ ;  /* 0x0000000403037219 */ /* 0x000fc800000006ff */
[----:B--2---:R-:W-:Y:S01]  /*140a0*/  LOP3.LUT R0, R2, R3, RZ, 0xc0, !PT ;  /* 0x0000000302007212 */ /* 0x004fe200078ec0ff */
[----:B------:R-:W-:-:S03]  /*140b0*/  IMAD.MOV.U32 R2, RZ, RZ, 0x1 ;  /* 0x00000001ff027424 */ /* 0x000fc600078e00ff */
[----:B------:R-:W-:Y:S02]  /*140c0*/  ISETP.NE.AND P0, PT, R0, R3, PT ;  /* 0x000000030000720c */ /* 0x000fe40003f05270 */
[----:B------:R-:W-:-:S11]  /*140d0*/  SHF.L.U32 R2, R2, R4, RZ ;  /* 0x0000000402027219 */ /* 0x000fd600000006ff */
[----:B------:R-:W-:Y:S05]  /*140e0*/  @P0 BRA `(.L_x_344) ;  /* 0x00000000005c0947 */ /* 0x000fea0003800000 */
[----:B------:R-:W1:Y:S02]  /*140f0*/  LDS R0, [UR6+0x18] ;  /* 0x00001806ff007984 */ /* 0x000e640008000800 */
[----:B-1----:R-:W-:-:S04]  /*14100*/  LOP3.LUT R0, R0, R2, RZ, 0xc0, !PT ;  /* 0x0000000200007212 */ /* 0x002fc800078ec0ff */
[----:B------:R-:W-:-:S13]  /*14110*/  ISETP.NE.AND P0, PT, R0, R2, PT ;  /* 0x000000020000720c */ /* 0x000fda0003f05270 */
[----:B------:R-:W-:Y:S05]  /*14120*/  @P0 BRA `(.L_x_345) ;  /* 0x0000000000400947 */ /* 0x000fea0003800000 */
[----:B------:R-:W-:Y:S01]  /*14130*/  R2UR UR8, R3 ;  /* 0x00000000030872ca */ /* 0x000fe200000e0000 */
[----:B------:R-:W-:Y:S01]  /*14140*/  VOTEU.ANY UR7, UPT, PT ;  /* 0x0000000000077886 */ /* 0x000fe200038e0100 */
[----:B------:R-:W1:Y:S01]  /*14150*/  S2R R3, SR_LANEID ;  /* 0x0000000000037919 */ /* 0x000e620000000000 */
[----:B------:R-:W-:Y:S01]  /*14160*/  LOP3.LUT R2, RZ, R2, RZ, 0x33, !PT ;  /* 0x00000002ff027212 */ /* 0x000fe200078e33ff */
[----:B------:R-:W-:-:S03]  /*14170*/  UFLO.U32 UR7, UR7 ;  /* 0x00000007000772bd */ /* 0x000fc600080e0000 */
[----:B------:R-:W2:Y:S06]  /*14180*/  REDUX UR4, R2 ;  /* 0x00000000020473c4 */ /* 0x000eac0000000000 */
[----:B------:R-:W-:-:S06]  /*14190*/  ULOP3.LUT UR8, URZ, UR8, URZ, 0x33, !UPT ;  /* 0x00000008ff087292 */ /* 0x000fcc000f8e33ff */
[----:B------:R-:W-:-:S04]  /*141a0*/  IMAD.U32 R0, RZ, RZ, UR8 ;  /* 0x00000008ff007e24 */ /* 0x000fc8000f8e00ff */
[----:B------:R2:W3:Y:S02]  /*141b0*/  REDUX UR5, R0 ;  /* 0x00000000000573c4 */ /* 0x0004e40000000000 */
[----:B------:R4:W-:Y:S01]  /*141c0*/  UTCATOMSWS.AND URZ, UR8 ;  /* 0x0000000800ff79e3 */ /* 0x0009e20008000000 */
[----:B-1----:R-:W-:Y:S01]  /*141d0*/  ISETP.EQ.U32.AND P0, PT, R3, UR7, PT ;  /* 0x0000000703007c0c */ /* 0x002fe2000bf02070 */
[----:B--2---:R-:W-:Y:S02]  /*141e0*/  IMAD.U32 R0, RZ, RZ, UR4 ;  /* 0x00000004ff007e24 */ /* 0x004fe4000f8e00ff */
[----:B---3--:R-:W-:-:S10]  /*141f0*/  IMAD.U32 R2, RZ, RZ, UR5 ;  /* 0x00000005ff027e24 */ /* 0x008fd4000f8e00ff */
[----:B------:R4:W-:Y:S04]  /*14200*/  @P0 ATOMS.AND RZ, [UR6+0x14], R2 ;  /* 0x00001402ffff098c */ /* 0x0009e8000a800006 */
[----:B------:R4:W-:Y:S01]  /*14210*/  @P0 ATOMS.AND RZ, [UR6+0x18], R0 ;  /* 0x00001800ffff098c */ /* 0x0009e2000a800006 */
[----:B------:R-:W-:Y:S05]  /*14220*/  BRA `(.L_x_346) ;  /* 0x0000000000147947 */ /* 0x000fea0003800000 */
.L_x_345:
[----:B------:R-:W-:Y:S02]  /*14230*/  MOV R2, 0x14250 ;  /* 0x0001425000027802 */ /* 0x000fe40000000f00 */
[----:B------:R-:W-:Y:S05]  /*14240*/  CALL.REL.NOINC `($__internal_0_$__cuda_sm10x_tcgen05_guardrail_trap_col_being_dealloced_not_returned_by_alloc) ;  /* 0x0000001000d47944 */ /* 0x000fea0003c00000 */
[----:B------:R-:W-:Y:S05]  /*14250*/  BRA `(.L_x_346) ;  /* 0x0000000000087947 */ /* 0x000fea0003800000 */
.L_x_344:
[----:B------:R-:W-:Y:S02]  /*14260*/  MOV R2, 0x14280 ;  /* 0x0001428000027802 */ /* 0x000fe40000000f00 */
[----:B------:R-:W-:Y:S05]  /*14270*/  CALL.REL.NOINC `($__internal_2_$__cuda_sm10x_tcgen05_guardrail_trap_unallocated_columns_being_dealloced) ;  /* 0x0000001000e07944 */ /* 0x000fea0003c00000 */
.L_x_346:
[----:B------:R-:W-:Y:S01]  /*14280*/  NOP ;  /* 0x0000000000007918 */ /* 0x000fe20000000000 */
[----:B----4-:R-:W-:Y:S05]  /*14290*/  EXIT ;  /* 0x000000000000794d */ /* 0x010fea0003800000 */
.L_x_35:
[----:B------:R-:W-:-:S07]  /*142a0*/  MOV R0, UR4 ;  /* 0x0000000400007c02 */ /* 0x000fce0008000f00 */
.L_x_347:
[----:B-1----:R1:W2:Y:S02]  /*142b0*/  SYNCS.PHASECHK.TRANS64.TRYWAIT P0, [R0+URZ+0x14000], R3 ;  /* 0x01400003000075a7 */ /* 0x0022a400080011ff */
[----:B--2---:R-:W-:Y:S05]  /*142c0*/  @!P0 NANOSLEEP.SYNCS 0x989680 ;  /* 0x009896800000895d */ /* 0x004fea0003900000 */
[----:B------:R-:W2:Y:S02]  /*142d0*/  @!P0 SYNCS.PHASECHK.TRANS64 P0, [R0+URZ+0x14000], R3 ;  /* 0x01400003000085a7 */ /* 0x000ea400080010ff */
[----:B--2---:R-:W-:Y:S05]  /*142e0*/  @!P0 BRA `(.L_x_347) ;  /* 0xfffffffc00f08947 */ /* 0x004fea000383ffff */
[----:B------:R-:W-:Y:S05]  /*142f0*/  BRA `(.L_x_348) ;  /* 0xfffffed800107947 */ /* 0x000fea000383ffff */
.L_x_37:
[----:B-1----:R-:W-:-:S07]  /*14300*/  MOV R0, UR4 ;  /* 0x0000000400007c02 */ /* 0x002fce0008000f00 */
.L_x_349:
[----:B-1----:R1:W2:Y:S02]  /*14310*/  SYNCS.PHASECHK.TRANS64.TRYWAIT P0, [R0+URZ+0x14020], R3 ;  /* 0x01402003000075a7 */ /* 0x0022a400080011ff */
[----:B--2---:R-:W-:Y:S05]  /*14320*/  @!P0 NANOSLEEP.SYNCS 0x989680 ;  /* 0x009896800000895d */ /* 0x004fea0003900000 */
[----:B------:R-:W2:Y:S02]  /*14330*/  @!P0 SYNCS.PHASECHK.TRANS64 P0, [R0+URZ+0x14020], R3 ;  /* 0x01402003000085a7 */ /* 0x000ea400080010ff */
[----:B--2---:R-:W-:Y:S05]  /*14340*/  @!P0 BRA `(.L_x_349) ;  /* 0xfffffffc00f08947 */ /* 0x004fea000383ffff */
[----:B------:R-:W-:Y:S05]  /*14350*/  BRA `(.L_x_350) ;  /* 0xfffffed8000c7947 */ /* 0x000fea000383ffff */
.L_x_39:
[----:B-1----:R-:W-:-:S07]  /*14360*/  MOV R0, UR4 ;  /* 0x0000000400007c02 */ /* 0x002fce0008000f00 */
.L_x_351:
[----:B-1----:R1:W2:Y:S02]  /*14370*/  SYNCS.PHASECHK.TRANS64.TRYWAIT P0, [R0+URZ+0x14058], R2 ;  /* 0x01405802000075a7 */ /* 0x0022a400080011ff */
[----:B--2---:R-:W-:Y:S05]  /*14380*/  @!P0 NANOSLEEP.SYNCS 0x989680 ;  /* 0x009896800000895d */ /* 0x004fea0003900000 */
[----:B------:R-:W2:Y:S02]  /*14390*/  @!P0 SYNCS.PHASECHK.TRANS64 P0, [R0+URZ+0x14058], R2 ;  /* 0x01405802000085a7 */ /* 0x000ea400080010ff */
[----:B--2---:R-:W-:Y:S05]  /*143a0*/  @!P0 BRA `(.L_x_351) ;  /* 0xfffffffc00f08947 */ /* 0x004fea000383ffff */
[----:B------:R-:W-:Y:S05]  /*143b0*/  BRA `(.L_x_352) ;  /* 0xfffffed800187947 */ /* 0x000fea000383ffff */
.L_x_43:
[----:B------:R-:W-:-:S07]  /*143c0*/  MOV R0, UR4 ;  /* 0x0000000400007c02 */ /* 0x000fce0008000f00 */
.L_x_353:
[----:B-1----:R1:W2:Y:S02]  /*143d0*/  SYNCS.PHASECHK.TRANS64.TRYWAIT P0, [R0+URZ+0x14008], R3 ;  /* 0x01400803000075a7 */ /* 0x0022a400080011ff */
[----:B--2---:R-:W-:Y:S05]  /*143e0*/  @!P0 NANOSLEEP.SYNCS 0x989680 ;  /* 0x009896800000895d */ /* 0x004fea0003900000 */
[----:B------:R-:W2:Y:S02]  /*143f0*/  @!P0 SYNCS.PHASECHK.TRANS64 P0, [R0+URZ+0x14008], R3 ;  /* 0x01400803000085a7 */ /* 0x000ea400080010ff */
[----:B--2---:R-:W-:Y:S05]  /*14400*/  @!P0 BRA `(.L_x_353) ;  /* 0xfffffffc00f08947 */ /* 0x004fea000383ffff */
[----:B------:R-:W-:Y:S05]  /*14410*/  BRA `(.L_x_354) ;  /* 0xfffffed800a87947 */ /* 0x000fea000383ffff */
.L_x_45:
[----:B-1----:R-:W-:-:S07]  /*14420*/  MOV R0, UR4 ;  /* 0x0000000400007c02 */ /* 0x002fce0008000f00 */
.L_x_355:
[----:B-1----:R1:W2:Y:S02]  /*14430*/  SYNCS.PHASECHK.TRANS64.TRYWAIT P0, [R0+URZ+0x14068], R2 ;  /* 0x01406802000075a7 */ /* 0x0022a400080011ff */
[----:B--2---:R-:W-:Y:S05]  /*14440*/  @!P0 NANOSLEEP.SYNCS 0x989680 ;  /* 0x009896800000895d */ /* 0x004fea0003900000 */
[----:B------:R-:W2:Y:S02]  /*14450*/  @!P0 SYNCS.PHASECHK.TRANS64 P0, [R0+URZ+0x14068], R2 ;  /* 0x01406802000085a7 */ /* 0x000ea400080010ff */
[----:B--2---:R-:W-:Y:S05]  /*14460*/  @!P0 BRA `(.L_x_355) ;  /* 0xfffffffc00f08947 */ /* 0x004fea000383ffff */
[----:B------:R-:W-:Y:S05]  /*14470*/  BRA `(.L_x_356) ;  /* 0xfffffed800b07947 */ /* 0x000fea000383ffff */
.L_x_49:
[----:B------:R-:W-:-:S07]  /*14480*/  MOV R0, UR4 ;  /* 0x0000000400007c02 */ /* 0x000fce0008000f00 */
.L_x_357:
[----:B--2---:R2:W3:Y:S02]  /*14490*/  SYNCS.PHASECHK.TRANS64.TRYWAIT P0, [R0+URZ+0x14028], R3 ;  /* 0x01402803000075a7 */ /* 0x0044e400080011ff */
[----:B---3--:R-:W-:Y:S05]  /*144a0*/  @!P0 NANOSLEEP.SYNCS 0x989680 ;  /* 0x009896800000895d */ /* 0x008fea0003900000 */
[----:B------:R-:W3:Y:S02]  /*144b0*/  @!P0 SYNCS.PHASECHK.TRANS64 P0, [R0+URZ+0x14028], R3 ;  /* 0x01402803000085a7 */ /* 0x000ee400080010ff */
[----:B---3--:R-:W-:Y:S05]  /*144c0*/  @!P0 BRA `(.L_x_357) ;  /* 0xfffffffc00f08947 */ /* 0x008fea000383ffff */
[----:B------:R-:W-:Y:S05]  /*144d0*/  BRA `(.L_x_358) ;  /* 0xfffffedc00447947 */ /* 0x000fea000383ffff */
.L_x_51:
[----:B--2---:R-:W-:-:S07]  /*144e0*/  MOV R0, UR4 ;  /* 0x0000000400007c02 */ /* 0x004fce0008000f00 */
.L_x_359:
[----:B--2---:R2:W3:Y:S02]  /*144f0*/  SYNCS.PHASECHK.TRANS64.TRYWAIT P0, [R0+URZ+0x140a0], R2 ;  /* 0x0140a002000075a7 */ /* 0x0044e400080011ff */
[----:B---3--:R-:W-:Y:S05]  /*14500*/  @!P0 NANOSLEEP.SYNCS 0x989680 ;  /* 0x009896800000895d */ /* 0x008fea0003900000 */
[----:B------:R-:W3:Y:S02]  /*14510*/  @!P0 SYNCS.PHASECHK.TRANS64 P0, [R0+URZ+0x140a0], R2 ;  /* 0x0140a002000085a7 */ /* 0x000ee400080010ff */
[----:B---3--:R-:W-:Y:S05]  /*14520*/  @!P0 BRA `(.L_x_359) ;  /* 0xfffffffc00f08947 */ /* 0x008fea000383ffff */
[----:B------:R-:W-:Y:S05]  /*14530*/  BRA `(.L_x_360) ;  /* 0xfffffedc003c7947 */ /* 0x000fea000383ffff */
.L_x_53:
[----:B--2---:R-:W-:-:S07]  /*14540*/  MOV R0, UR4 ;  /* 0x0000000400007c02 */ /* 0x004fce0008000f00 */
.L_x_361:
[----:B--2---:R2:W3:Y:S02]  /*14550*/  SYNCS.PHASECHK.TRANS64.TRYWAIT P0, [R0+URZ+0x14058], R3 ;  /* 0x01405803000075a7 */ /* 0x0044e400080011ff */
[----:B---3--:R-:W-:Y:S05]  /*14560*/  @!P0 NANOSLEEP.SYNCS 0x989680 ;  /* 0x009896800000895d */ /* 0x008fea0003900000 */
[----:B------:R-:W3:Y:S02]  /*14570*/  @!P0 SYNCS.PHASECHK.TRANS64 P0, [R0+URZ+0x14058], R3 ;  /* 0x01405803000085a7 */ /* 0x000ee400080010ff */
[----:B---3--:R-:W-:Y:S05]  /*14580*/  @!P0 BRA `(.L_x_361) ;  /* 0xfffffffc00f08947 */ /* 0x008fea000383ffff */
[----:B------:R-:W-:Y:S05]  /*14590*/  BRA `(.L_x_362) ;  /* 0xfffffedc003c7947 */ /* 0x000fea000383ffff */
.L_x_57:
[----:B------:R-:W-:Y:S07]  /*145a0*/  MOV R6, UR11 ;  /* 0x0000000b00067c02 */ /* 0x000fee0008000f00 */
.L_x_363:
[----:B-1----:R1:W2:Y:S02]  /*145b0*/  SYNCS.PHASECHK.TRANS64.TRYWAIT P0, [R6+URZ+0x14020], R5 ;  /* 0x01402005060075a7 */ /* 0x0022a400080011ff */
[----:B--2---:R-:W-:Y:S05]  /*145c0*/  @!P0 NANOSLEEP.SYNCS 0x989680 ;  /* 0x009896800000895d */ /* 0x004fea0003900000 */
[----:B------:R-:W2:Y:S02]  /*145d0*/  @!P0 SYNCS.PHASECHK.TRANS64 P0, [R6+URZ+0x14020], R5 ;  /* 0x01402005060085a7 */ /* 0x000ea400080010ff */
[----:B--2---:R-:W-:Y:S05]  /*145e0*/  @!P0 BRA `(.L_x_363) ;  /* 0xfffffffc00f08947 */ /* 0x004fea000383ffff */
[----:B------:R-:W-:Y:S05]  /*145f0*/  BRA `(.L_x_364) ;  /* 0xfffffee000a07947 */ /* 0x000fea000383ffff */
.L_x_60:
[----:B------:R-:W-:Y:S07]  /*14600*/  MOV R6, UR4 ;  /* 0x0000000400067c02 */ /* 0x000fee0008000f00 */
.L_x_365:
[----:B---3--:R3:W4:Y:S02]  /*14610*/  SYNCS.PHASECHK.TRANS64.TRYWAIT P0, [R6+URZ+0x140a8], R5 ;  /* 0x0140a805060075a7 */ /* 0x00872400080011ff */
[----:B----4-:R-:W-:Y:S05]  /*14620*/  @!P0 NANOSLEEP.SYNCS 0x989680 ;  /* 0x009896800000895d */ /* 0x010fea0003900000 */
[----:B------:R-:W4:Y:S02]  /*14630*/  @!P0 SYNCS.PHASECHK.TRANS64 P0, [R6+URZ+0x140a8], R5 ;  /* 0x0140a805060085a7 */ /* 0x000f2400080010ff */
[----:B----4-:R-:W-:Y:S05]  /*14640*/  @!P0 BRA `(.L_x_365) ;  /* 0xfffffffc00f08947 */ /* 0x010fea000383ffff */
[----:B------:R-:W-:Y:S05]  /*14650*/  BRA `(.L_x_366) ;  /* 0xfffffee4004c7947 */ /* 0x000fea000383ffff */
.L_x_62:
[----:B------:R-:W-:Y:S07]  /*14660*/  MOV R6, UR4 ;  /* 0x0000000400067c02 */ /* 0x000fee0008000f00 */
.L_x_367:
[----:B---3--:R3:W4:Y:S02]  /*14670*/  SYNCS.PHASECHK.TRANS64.TRYWAIT P0, [R6+URZ+0x14068], R5 ;  /* 0x01406805060075a7 */ /* 0x00872400080011ff */
[----:B----4-:R-:W-:Y:S05]  /*14680*/  @!P0 NANOSLEEP.SYNCS 0x989680 ;  /* 0x009896800000895d */ /* 0x010fea0003900000 */
[----:B------:R-:W4:Y:S02]  /*14690*/  @!P0 SYNCS.PHASECHK.TRANS64 P0, [R6+URZ+0x14068], R5 ;  /* 0x01406805060085a7 */ /* 0x000f2400080010ff */
[----:B----4-:R-:W-:Y:S05]  /*146a0*/  @!P0 BRA `(.L_x_367) ;  /* 0xfffffffc00f08947 */ /* 0x010fea000383ffff */
[----:B------:R-:W-:Y:S05]  /*146b0*/  BRA `(.L_x_368) ;  /* 0xfffffee400507947 */ /* 0x000fea000383ffff */
.L_x_68:
[----:B------:R-:W-:Y:S07]  /*146c0*/  MOV R6, UR8 ;  /* 0x0000000800067c02 */ /* 0x000fee0008000f00 */
.L_x_369:
[----:B-1----:R1:W2:Y:S02]  /*146d0*/  SYNCS.PHASECHK.TRANS64.TRYWAIT P0, [R6+URZ+0x14020], R5 ;  /* 0x01402005060075a7 */ /* 0x0022a400080011ff */
[----:B--2---:R-:W-:Y:S05]  /*146e0*/  @!P0 NANOSLEEP.SYNCS 0x989680 ;  /* 0x009896800000895d */ /* 0x004fea0003900000 */
[----:B------:R-:W2:Y:S02]  /*146f0*/  @!P0 SYNCS.PHASECHK.TRANS64 P0, [R6+URZ+0x14020], R5 ;  /* 0x01402005060085a7 */ /* 0x000ea400080010ff */
[----:B--2---:R-:W-:Y:S05]  /*14700*/  @!P0 BRA `(.L_x_369) ;  /* 0xfffffffc00f08947 */ /* 0x004fea000383ffff */
[----:B------:R-:W-:Y:S05]  /*14710*/  BRA `(.L_x_370) ;  /* 0xfffffeec00347947 */ /* 0x000fea000383ffff */
.L_x_70:
[----:B------:R-:W-:Y:S07]  /*14720*/  MOV R6, UR4 ;  /* 0x0000000400067c02 */ /* 0x000fee0008000f00 */
.L_x_371:
[----:B-1----:R1:W2:Y:S02]  /*14730*/  SYNCS.PHASECHK.TRANS64.TRYWAIT P0, [R6+URZ+0x140a0], R5 ;  /* 0x0140a005060075a7 */ /* 0x0022a400080011ff */
[----:B--2---:R-:W-:Y:S05]  /*14740*/  @!P0 NANOSLEEP.SYNCS 0x989680 ;  /* 0x009896800000895d */ /* 0x004fea0003900000 */
[----:B------:R-:W2:Y:S02]  /*14750*/  @!P0 SYNCS.PHASECHK.TRANS64 P0, [R6+URZ+0x140a0], R5 ;  /* 0x0140a005060085a7 */ /* 0x000ea400080010ff */
[----:B--2---:R-:W-:Y:S05]  /*14760*/  @!P0 BRA `(.L_x_371) ;  /* 0xfffffffc00f08947 */ /* 0x004fea000383ffff */
[----:B------:R-:W-:Y:S05]  /*14770*/  BRA `(.L_x_372) ;  /* 0xfffffeec00307947 */ /* 0x000fea000383ffff */
.L_x_72:
[----:B------:R-:W-:Y:S07]  /*14780*/  MOV R6, UR4 ;  /* 0x0000000400067c02 */ /* 0x000fee0008000f00 */
.L_x_373:
[----:B-1----:R1:W2:Y:S02]  /*14790*/  SYNCS.PHASECHK.TRANS64.TRYWAIT P0, [R6+URZ+0x14058], R5 ;  /* 0x01405805060075a7 */ /* 0x0022a400080011ff */
[----:B--2---:R-:W-:Y:S05]  /*147a0*/  @!P0 NANOSLEEP.SYNCS 0x989680 ;  /* 0x009896800000895d */ /* 0x004fea0003900000 */
[----:B------:R-:W2:Y:S02]  /*147b0*/  @!P0 SYNCS.PHASECHK.TRANS64 P0, [R6+URZ+0x14058], R5 ;  /* 0x01405805060085a7 */ /* 0x000ea400080010ff */
[----:B--2---:R-:W-:Y:S05]  /*147c0*/  @!P0 BRA `(.L_x_373) ;  /* 0xfffffffc00f08947 */ /* 0x004fea000383ffff */
[----:B------:R-:W-:Y:S05]  /*147d0*/  BRA `(.L_x_374) ;  /* 0xfffffeec00347947 */ /* 0x000fea000383ffff */
.L_x_80:
[----:B------:R-:W-:-:S07]  /*147e0*/  MOV R3, UR4 ;  /* 0x0000000400037c02 */ /* 0x000fce0008000f00 */
.L_x_375:
[----:B--2---:R2:W3:Y:S02]  /*147f0*/  SYNCS.PHASECHK.TRANS64.TRYWAIT P0, [R3+URZ+0x140a8], R0 ;  /* 0x0140a800030075a7 */ /* 0x0044e400080011ff */
[----:B---3--:R-:W-:Y:S05]  /*14800*/  @!P0 NANOSLEEP.SYNCS 0x989680 ;  /* 0x009896800000895d */ /* 0x008fea0003900000 */
[----:B------:R-:W3:Y:S02]  /*14810*/  @!P0 SYNCS.PHASECHK.TRANS64 P0, [R3+URZ+0x140a8], R0 ;  /* 0x0140a800030085a7 */ /* 0x000ee400080010ff */
[----:B---3--:R-:W-:Y:S05]  /*14820*/  @!P0 BRA `(.L_x_375) ;  /* 0xfffffffc00f08947 */ /* 0x008fea000383ffff */
[----:B------:R-:W-:Y:S05]  /*14830*/  BRA `(.L_x_376) ;  /* 0xfffffef000ac7947 */ /* 0x000fea000383ffff */
.L_x_82:
[----:B------:R-:W-:-:S07]  /*14840*/  MOV R0, UR4 ;  /* 0x0000000400007c02 */ /* 0x000fce0008000f00 */
.L_x_377:
[----:B--2---:R2:W3:Y:S02]  /*14850*/  SYNCS.PHASECHK.TRANS64.TRYWAIT P0, [R0+URZ+0x14068], R2 ;  /* 0x01406802000075a7 */ /* 0x0044e400080011ff */
[----:B---3--:R-:W-:Y:S05]  /*14860*/  @!P0 NANOSLEEP.SYNCS 0x989680 ;  /* 0x009896800000895d */ /* 0x008fea0003900000 */
[----:B------:R-:W3:Y:S02]  /*14870*/  @!P0 SYNCS.PHASECHK.TRANS64 P0, [R0+URZ+0x14068], R2 ;  /* 0x01406802000085a7 */ /* 0x000ee400080010ff */
[----:B---3--:R-:W-:Y:S05]  /*14880*/  @!P0 BRA `(.L_x_377) ;  /* 0xfffffffc00f08947 */ /* 0x008fea000383ffff */
[----:B------:R-:W-:Y:S05]  /*14890*/  BRA `(.L_x_378) ;  /* 0xfffffef000b07947 */ /* 0x000fea000383ffff */
.L_x_89:
[----:B-1----:R1:W2:Y:S02]  /*148a0*/  SYNCS.PHASECHK.TRANS64.TRYWAIT P0, [R82+URZ+0x140c0], R0 ;  /* 0x0140c000520075a7 */ /* 0x0022a400080011ff */
[----:B--2---:R-:W-:Y:S05]  /*148b0*/  @!P0 NANOSLEEP.SYNCS 0x989680 ;  /* 0x009896800000895d */ /* 0x004fea0003900000 */
[----:B------:R-:W2:Y:S02]  /*148c0*/  @!P0 SYNCS.PHASECHK.TRANS64 P0, [R82+URZ+0x140c0], R0 ;  /* 0x0140c000520085a7 */ /* 0x000ea400080010ff */
[----:B--2---:R-:W-:Y:S05]  /*148d0*/  @!P0 BRA `(.L_x_89) ;  /* 0xfffffffc00f08947 */ /* 0x004fea000383ffff */
[----:B------:R-:W-:Y:S05]  /*148e0*/  BRA `(.L_x_379) ;  /* 0xfffffef800507947 */ /* 0x000fea000383ffff */
.L_x_155:
[----:B-1----:R1:W2:Y:S02]  /*148f0*/  SYNCS.PHASECHK.TRANS64.TRYWAIT P0, [R82+URZ+0x140c8], R0 ;  /* 0x0140c800520075a7 */ /* 0x0022a400080011ff */
[----:B--2---:R-:W-:Y:S05]  /*14900*/  @!P0 NANOSLEEP.SYNCS 0x989680 ;  /* 0x009896800000895d */ /* 0x004fea0003900000 */
[----:B------:R-:W2:Y:S02]  /*14910*/  @!P0 SYNCS.PHASECHK.TRANS64 P0, [R82+URZ+0x140c8], R0 ;  /* 0x0140c800520085a7 */ /* 0x000ea400080010ff */
[----:B--2---:R-:W-:Y:S05]  /*14920*/  @!P0 BRA `(.L_x_155) ;  /* 0xfffffffc00f08947 */ /* 0x004fea000383ffff */
[----:B------:R-:W-:Y:S05]  /*14930*/  BRA `(.L_x_380) ;  /* 0xffffff3400307947 */ /* 0x000fea000383ffff */
.L_x_160:
[----:B-1----:R-:W-:-:S04]  /*14940*/  MOV R3, UR39 ;  /* 0x0000002700037c02 */ /* 0x002fc80008000f00 */
[----:B------:R1:W2:Y:S03]  /*14950*/  SYNCS.PHASECHK.TRANS64.TRYWAIT P0, [R3+URZ+0x14070], R0 ;  /* 0x01407000030075a7 */ /* 0x0002a600080011ff */
[----:B--2---:R-:W-:Y:S05]  /*14960*/  @!P0 NANOSLEEP.SYNCS 0x989680 ;  /* 0x009896800000895d */ /* 0x004fea0003900000 */
[----:B------:R-:W2:Y:S02]  /*14970*/  @!P0 SYNCS.PHASECHK.TRANS64 P0, [R3+URZ+0x14070], R0 ;  /* 0x01407000030085a7 */ /* 0x000ea400080010ff */
[----:B--2---:R-:W-:Y:S05]  /*14980*/  @!P0 BRA `(.L_x_160) ;  /* 0xfffffffc00ec8947 */ /* 0x004fea000383ffff */
[----:B------:R-:W-:Y:S05]  /*14990*/  BRA `(.L_x_381) ;  /* 0xffffff3800107947 */ /* 0x000fea000383ffff */
.L_x_163:
[----:B--2---:R-:W-:-:S04]  /*149a0*/  MOV R2, UR39 ;  /* 0x0000002700027c02 */ /* 0x004fc80008000f00 */
[----:B------:R2:W3:Y:S03]  /*149b0*/  SYNCS.PHASECHK.TRANS64.TRYWAIT P0, [R2+URZ+0x14080], R0 ;  /* 0x01408000020075a7 */ /* 0x0004e600080011ff */
[----:B---3--:R-:W-:Y:S05]  /*149c0*/  @!P0 NANOSLEEP.SYNCS 0x989680 ;  /* 0x009896800000895d */ /* 0x008fea0003900000 */
[----:B------:R-:W3:Y:S02]  /*149d0*/  @!P0 SYNCS.PHASECHK.TRANS64 P0, [R2+URZ+0x14080], R0 ;  /* 0x01408000020085a7 */ /* 0x000ee400080010ff */
[----:B---3--:R-:W-:Y:S05]  /*149e0*/  @!P0 BRA `(.L_x_163) ;  /* 0xfffffffc00ec8947 */ /* 0x008fea000383ffff */
[----:B------:R-:W-:Y:S05]  /*149f0*/  BRA `(.L_x_382) ;  /* 0xffffff3800287947 */ /* 0x000fea000383ffff */
.L_x_166:
[----:B-1----:R-:W-:-:S04]  /*14a00*/  MOV R2, UR39 ;  /* 0x0000002700027c02 */ /* 0x002fc80008000f00 */
[----:B------:R1:W2:Y:S03]  /*14a10*/  SYNCS.PHASECHK.TRANS64.TRYWAIT P0, [R2+URZ+0x14070], R0 ;  /* 0x01407000020075a7 */ /* 0x0002a600080011ff */
[----:B--2---:R-:W-:Y:S05]  /*14a20*/  @!P0 NANOSLEEP.SYNCS 0x989680 ;  /* 0x009896800000895d */ /* 0x004fea0003900000 */
[----:B------:R-:W2:Y:S02]  /*14a30*/  @!P0 SYNCS.PHASECHK.TRANS64 P0, [R2+URZ+0x14070], R0 ;  /* 0x01407000020085a7 */ /* 0x000ea400080010ff */
[----:B--2---:R-:W-:Y:S05]  /*14a40*/  @!P0 BRA `(.L_x_166) ;  /* 0xfffffffc00ec8947 */ /* 0x004fea000383ffff */
[----:B------:R-:W-:Y:S05]  /*14a50*/  BRA `(.L_x_383) ;  /* 0xffffff3800b47947 */ /* 0x000fea000383ffff */
.L_x_168:
[----:B-1----:R-:W-:-:S04]  /*14a60*/  MOV R2, UR39 ;  /* 0x0000002700027c02 */ /* 0x002fc80008000f00 */
[----:B------:R1:W2:Y:S03]  /*14a70*/  SYNCS.PHASECHK.TRANS64.TRYWAIT P0, [R2+URZ+0x14090], R0 ;  /* 0x01409000020075a7 */ /* 0x0002a600080011ff */
[----:B--2---:R-:W-:Y:S05]  /*14a80*/  @!P0 NANOSLEEP.SYNCS 0x989680 ;  /* 0x009896800000895d */ /* 0x004fea0003900000 */
[----:B------:R-:W2:Y:S02]  /*14a90*/  @!P0 SYNCS.PHASECHK.TRANS64 P0, [R2+URZ+0x14090], R0 ;  /* 0x01409000020085a7 */ /* 0x000ea400080010ff */
[----:B--2---:R-:W-:Y:S05]  /*14aa0*/  @!P0 BRA `(.L_x_168) ;  /* 0xfffffffc00ec8947 */ /* 0x004fea000383ffff */
[----:B------:R-:W-:Y:S05]  /*14ab0*/  BRA `(.L_x_384) ;  /* 0xffffff3800f47947 */ /* 0x000fea000383ffff */
.L_x_181:
[----:B-1----:R-:W-:-:S04]  /*14ac0*/  MOV R2, UR39 ;  /* 0x0000002700027c02 */ /* 0x002fc80008000f00 */
[----:B------:R1:W4:Y:S03]  /*14ad0*/  SYNCS.PHASECHK.TRANS64.TRYWAIT P1, [R2+URZ+0x14080], R0 ;  /* 0x01408000020075a7 */ /* 0x00032600080211ff */
[----:B----4-:R-:W-:Y:S05]  /*14ae0*/  @!P1 NANOSLEEP.SYNCS 0x989680 ;  /* 0x009896800000995d */ /* 0x010fea0003900000 */
[----:B------:R-:W4:Y:S02]  /*14af0*/  @!P1 SYNCS.PHASECHK.TRANS64 P1, [R2+URZ+0x14080], R0 ;  /* 0x01408000020095a7 */ /* 0x000f2400080210ff */
[----:B----4-:R-:W-:Y:S05]  /*14b00*/  @!P1 BRA `(.L_x_181) ;  /* 0xfffffffc00ec9947 */ /* 0x010fea000383ffff */
[----:B------:R-:W-:Y:S05]  /*14b10*/  BRA `(.L_x_385) ;  /* 0xffffff4800707947 */ /* 0x000fea000383ffff */
.L_x_184:
[----:B-1----:R-:W-:-:S04]  /*14b20*/  MOV R2, UR39 ;  /* 0x0000002700027c02 */ /* 0x002fc80008000f00 */
[----:B------:R1:W4:Y:S03]  /*14b30*/  SYNCS.PHASECHK.TRANS64.TRYWAIT P0, [R2+URZ+0x14098], R0 ;  /* 0x01409800020075a7 */ /* 0x00032600080011ff */
[----:B----4-:R-:W-:Y:S05]  /*14b40*/  @!P0 NANOSLEEP.SYNCS 0x989680 ;  /* 0x009896800000895d */ /* 0x010fea0003900000 */
[----:B------:R-:W4:Y:S02]  /*14b50*/  @!P0 SYNCS.PHASECHK.TRANS64 P0, [R2+URZ+0x14098], R0 ;  /* 0x01409800020085a7 */ /* 0x000f2400080010ff */
[----:B----4-:R-:W-:Y:S05]  /*14b60*/  @!P0 BRA `(.L_x_184) ;  /* 0xfffffffc00ec8947 */ /* 0x010fea000383ffff */
[----:B------:R-:W-:Y:S05]  /*14b70*/  BRA `(.L_x_386) ;  /* 0xffffff4800f87947 */ /* 0x000fea000383ffff */
.L_x_199:
[----:B-1----:R1:W2:Y:S02]  /*14b80*/  SYNCS.PHASECHK.TRANS64.TRYWAIT P0, [R36+URZ+0x14070], R0 ;  /* 0x01407000240075a7 */ /* 0x0022a400080011ff */
[----:B--2---:R-:W-:Y:S05]  /*14b90*/  @!P0 NANOSLEEP.SYNCS 0x989680 ;  /* 0x009896800000895d */ /* 0x004fea0003900000 */
[----:B------:R-:W2:Y:S02]  /*14ba0*/  @!P0 SYNCS.PHASECHK.TRANS64 P0, [R36+URZ+0x14070], R0 ;  /* 0x01407000240085a7 */ /* 0x000ea400080010ff */
[----:B--2---:R-:W-:Y:S05]  /*14bb0*/  @!P0 BRA `(.L_x_199) ;  /* 0xfffffffc00f08947 */ /* 0x004fea000383ffff */
[----:B------:R-:W-:Y:S05]  /*14bc0*/  BRA `(.L_x_387) ;  /* 0xffffff5800a07947 */ /* 0x000fea000383ffff */
.L_x_202:
[----:B-1----:R1:W2:Y:S02]  /*14bd0*/  SYNCS.PHASECHK.TRANS64.TRYWAIT P0, [R36+URZ+0x14090], R0 ;  /* 0x01409000240075a7 */ /* 0x0022a400080011ff */
[----:B--2---:R-:W-:Y:S05]  /*14be0*/  @!P0 NANOSLEEP.SYNCS 0x989680 ;  /* 0x009896800000895d */ /* 0x004fea0003900000 */
[----:B------:R-:W2:Y:S02]  /*14bf0*/  @!P0 SYNCS.PHASECHK.TRANS64 P0, [R36+URZ+0x14090], R0 ;  /* 0x01409000240085a7 */ /* 0x000ea400080010ff */
[----:B--2---:R-:W-:Y:S05]  /*14c00*/  @!P0 BRA `(.L_x_202) ;  /* 0xfffffffc00f08947 */ /* 0x004fea000383ffff */
[----:B------:R-:W-:Y:S05]  /*14c10*/  BRA `(.L_x_388) ;  /* 0xffffff5800c07947 */ /* 0x000fea000383ffff */
.L_x_204:
[----:B-1----:R1:W2:Y:S02]  /*14c20*/  SYNCS.PHASECHK.TRANS64.TRYWAIT P0, [R36+URZ+0x140c0], R2 ;  /* 0x0140c002240075a7 */ /* 0x0022a400080011ff */
[----:B--2---:R-:W-:Y:S05]  /*14c30*/  @!P0 NANOSLEEP.SYNCS 0x989680 ;  /* 0x009896800000895d */ /* 0x004fea0003900000 */
[----:B------:R-:W2:Y:S02]  /*14c40*/  @!P0 SYNCS.PHASECHK.TRANS64 P0, [R36+URZ+0x140c0], R2 ;  /* 0x0140c002240085a7 */ /* 0x000ea400080010ff */
[----:B--2---:R-:W-:Y:S05]  /*14c50*/  @!P0 BRA `(.L_x_204) ;  /* 0xfffffffc00f08947 */ /* 0x004fea000383ffff */
[----:B------:R-:W-:Y:S05]  /*14c60*/  BRA `(.L_x_389) ;  /* 0xffffff5800cc7947 */ /* 0x000fea000383ffff */
.L_x_216:
[----:B-1----:R1:W2:Y:S02]  /*14c70*/  SYNCS.PHASECHK.TRANS64.TRYWAIT P1, [R36+URZ+0x14080], R0 ;  /* 0x01408000240075a7 */ /* 0x0022a400080211ff */
[----:B--2---:R-:W-:Y:S05]  /*14c80*/  @!P1 NANOSLEEP.SYNCS 0x989680 ;  /* 0x009896800000995d */ /* 0x004fea0003900000 */
[----:B------:R-:W2:Y:S02]  /*14c90*/  @!P1 SYNCS.PHASECHK.TRANS64 P1, [R36+URZ+0x14080], R0 ;  /* 0x01408000240095a7 */ /* 0x000ea400080210ff */
[----:B--2---:R-:W-:Y:S05]  /*14ca0*/  @!P1 BRA `(.L_x_216) ;  /* 0xfffffffc00f09947 */ /* 0x004fea000383ffff */
[----:B------:R-:W-:Y:S05]  /*14cb0*/  BRA `(.L_x_390) ;  /* 0xffffff6c00a87947 */ /* 0x000fea000383ffff */
.L_x_220:
[----:B-1----:R1:W2:Y:S02]  /*14cc0*/  SYNCS.PHASECHK.TRANS64.TRYWAIT P0, [R36+URZ+0x14098], R0 ;  /* 0x01409800240075a7 */ /* 0x0022a400080011ff */
[----:B--2---:R-:W-:Y:S05]  /*14cd0*/  @!P0 NANOSLEEP.SYNCS 0x989680 ;  /* 0x009896800000895d */ /* 0x004fea0003900000 */
[----:B------:R-:W2:Y:S02]  /*14ce0*/  @!P0 SYNCS.PHASECHK.TRANS64 P0, [R36+URZ+0x14098], R0 ;  /* 0x01409800240085a7 */ /* 0x000ea400080010ff */
[----:B--2---:R-:W-:Y:S05]  /*14cf0*/  @!P0 BRA `(.L_x_220) ;  /* 0xfffffffc00f08947 */ /* 0x004fea000383ffff */
[----:B------:R-:W-:Y:S05]  /*14d00*/  BRA `(.L_x_391) ;  /* 0xffffff7000147947 */ /* 0x000fea000383ffff */
.L_x_222:
[----:B-1----:R1:W2:Y:S02]  /*14d10*/  SYNCS.PHASECHK.TRANS64.TRYWAIT P0, [R36+URZ+0x140c8], R2 ;  /* 0x0140c802240075a7 */ /* 0x0022a400080011ff */
[----:B--2---:R-:W-:Y:S05]  /*14d20*/  @!P0 NANOSLEEP.SYNCS 0x989680 ;  /* 0x009896800000895d */ /* 0x004fea0003900000 */
[----:B------:R-:W2:Y:S02]  /*14d30*/  @!P0 SYNCS.PHASECHK.TRANS64 P0, [R36+URZ+0x140c8], R2 ;  /* 0x0140c802240085a7 */ /* 0x000ea400080010ff */
[----:B--2---:R-:W-:Y:S05]  /*14d40*/  @!P0 BRA `(.L_x_222) ;  /* 0xfffffffc00f08947 */ /* 0x004fea000383ffff */
[----:B------:R-:W-:Y:S05]  /*14d50*/  BRA `(.L_x_392) ;  /* 0xffffff7000207947 */ /* 0x000fea000383ffff */
.L_x_234:
[----:B------:R-:W-:-:S07]  /*14d60*/  MOV R0, UR4 ;  /* 0x0000000400007c02 */ /* 0x000fce0008000f00 */
.L_x_393:
[----:B-1----:R1:W2:Y:S02]  /*14d70*/  SYNCS.PHASECHK.TRANS64.TRYWAIT P0, [R0+URZ], R2 ;  /* 0x00000002000075a7 */ /* 0x0022a400080011ff */
[----:B--2---:R-:W-:Y:S05]  /*14d80*/  @!P0 NANOSLEEP.SYNCS 0x989680 ;  /* 0x009896800000895d */ /* 0x004fea0003900000 */
[----:B------:R-:W2:Y:S02]  /*14d90*/  @!P0 SYNCS.PHASECHK.TRANS64 P0, [R0+URZ], R2 ;  /* 0x00000002000085a7 */ /* 0x000ea400080010ff */
[----:B--2---:R-:W-:Y:S05]  /*14da0*/  @!P0 BRA `(.L_x_393) ;  /* 0xfffffffc00f08947 */ /* 0x004fea000383ffff */
[----:B------:R-:W-:Y:S05]  /*14db0*/  BRA `(.L_x_394) ;  /* 0xffffff8400187947 */ /* 0x000fea000383ffff */
.L_x_237:
[----:B------:R-:W-:-:S07]  /*14dc0*/  MOV R2, UR5 ;  /* 0x0000000500027c02 */ /* 0x000fce0008000f00 */
.L_x_395:
[----:B-1----:R1:W3:Y:S02]  /*14dd0*/  SYNCS.PHASECHK.TRANS64.TRYWAIT P1, [R2+URZ], R0 ;  /* 0x00000000020075a7 */ /* 0x0022e400080211ff */
[----:B---3--:R-:W-:Y:S05]  /*14de0*/  @!P1 NANOSLEEP.SYNCS 0x989680 ;  /* 0x009896800000995d */ /* 0x008fea0003900000 */
[----:B------:R-:W3:Y:S02]  /*14df0*/  @!P1 SYNCS.PHASECHK.TRANS64 P1, [R2+URZ], R0 ;  /* 0x00000000020095a7 */ /* 0x000ee400080210ff */
[----:B---3--:R-:W-:Y:S05]  /*14e00*/  @!P1 BRA `(.L_x_395) ;  /* 0xfffffffc00f09947 */ /* 0x008fea000383ffff */
[----:B------:R-:W-:Y:S05]  /*14e10*/  BRA `(.L_x_396) ;  /* 0xffffff8400c47947 */ /* 0x000fea000383ffff */
.L_x_244:
[----:B--23--:R-:W-:-:S04]  /*14e20*/  MOV R3, UR46 ;  /* 0x0000002e00037c02 */ /* 0x00cfc80008000f00 */
[----:B------:R2:W3:Y:S03]  /*14e30*/  SYNCS.PHASECHK.TRANS64.TRYWAIT P5, [R3+URZ], R2 ;  /* 0x00000002030075a7 */ /* 0x0004e600080a11ff */
[----:B---3--:R-:W-:Y:S05]  /*14e40*/  @!P5 NANOSLEEP.SYNCS 0x989680 ;  /* 0x009896800000d95d */ /* 0x008fea0003900000 */
[----:B------:R-:W3:Y:S02]  /*14e50*/  @!P5 SYNCS.PHASECHK.TRANS64 P5, [R3+URZ], R2 ;  /* 0x000000020300d5a7 */ /* 0x000ee400080a10ff */
[----:B---3--:R-:W-:Y:S05]  /*14e60*/  @!P5 BRA `(.L_x_244) ;  /* 0xfffffffc00ecd947 */ /* 0x008fea000383ffff */
[----:B------:R-:W-:Y:S05]  /*14e70*/  BRA `(.L_x_397) ;  /* 0xffffff94000c7947 */ /* 0x000fea000383ffff */
.L_x_249:
[----:B------:R-:W-:-:S07]  /*14e80*/  MOV R2, UR5 ;  /* 0x0000000500027c02 */ /* 0x000fce0008000f00 */
.L_x_398:
[----:B-1----:R1:W2:Y:S02]  /*14e90*/  SYNCS.PHASECHK.TRANS64.TRYWAIT P2, [R2+URZ], R0 ;  /* 0x00000000020075a7 */ /* 0x0022a400080411ff */
[----:B--2---:R-:W-:Y:S05]  /*14ea0*/  @!P2 NANOSLEEP.SYNCS 0x989680 ;  /* 0x009896800000a95d */ /* 0x004fea0003900000 */
[----:B------:R-:W2:Y:S02]  /*14eb0*/  @!P2 SYNCS.PHASECHK.TRANS64 P2, [R2+URZ], R0 ;  /* 0x000000000200a5a7 */ /* 0x000ea400080410ff */
[----:B--2---:R-:W-:Y:S05]  /*14ec0*/  @!P2 BRA `(.L_x_398) ;  /* 0xfffffffc00f0a947 */ /* 0x004fea000383ffff */
[----:B------:R-:W-:Y:S05]  /*14ed0*/  BRA `(.L_x_399) ;  /* 0xffffffc000ec7947 */ /* 0x000fea000383ffff */
.L_x_254:
[----:B------:R-:W-:-:S07]  /*14ee0*/  MOV R2, UR5 ;  /* 0x0000000500027c02 */ /* 0x000fce0008000f00 */
.L_x_400:
[----:B-1----:R1:W2:Y:S02]  /*14ef0*/  SYNCS.PHASECHK.TRANS64.TRYWAIT P1, [R2+URZ], R0 ;  /* 0x00000000020075a7 */ /* 0x0022a400080211ff */
[----:B--2---:R-:W-:Y:S05]  /*14f00*/  @!P1 NANOSLEEP.SYNCS 0x989680 ;  /* 0x009896800000995d */ /* 0x004fea0003900000 */
[----:B------:R-:W2:Y:S02]  /*14f10*/  @!P1 SYNCS.PHASECHK.TRANS64 P1, [R2+URZ], R0 ;  /* 0x00000000020095a7 */ /* 0x000ea400080210ff */
[----:B--2---:R-:W-:Y:S05]  /*14f20*/  @!P1 BRA `(.L_x_400) ;  /* 0xfffffffc00f09947 */ /* 0x004fea000383ffff */
[----:B------:R-:W-:Y:S05]  /*14f30*/  BRA `(.L_x_401) ;  /* 0xffffffc800347947 */ /* 0x000fea000383ffff */
.L_x_259:
[----:B------:R-:W-:-:S07]  /*14f40*/  MOV R2, UR7 ;  /* 0x0000000700027c02 */ /* 0x000fce0008000f00 */
.L_x_402:
[----:B-1----:R1:W3:Y:S02]  /*14f50*/  SYNCS.PHASECHK.TRANS64.TRYWAIT P0, [R2+URZ], R0 ;  /* 0x00000000020075a7 */ /* 0x0022e400080011ff */
[----:B---3--:R-:W-:Y:S05]  /*14f60*/  @!P0 NANOSLEEP.SYNCS 0x989680 ;  /* 0x009896800000895d */ /* 0x008fea0003900000 */
[----:B------:R-:W3:Y:S02]  /*14f70*/  @!P0 SYNCS.PHASECHK.TRANS64 P0, [R2+URZ], R0 ;  /* 0x00000000020085a7 */ /* 0x000ee400080010ff */
[----:B---3--:R-:W-:Y:S05]  /*14f80*/  @!P0 BRA `(.L_x_402) ;  /* 0xfffffffc00f08947 */ /* 0x008fea000383ffff */
[----:B------:R-:W-:Y:S05]  /*14f90*/  BRA `(.L_x_403) ;  /* 0xffffffc800e87947 */ /* 0x000fea000383ffff */
.L_x_263:
[----:B------:R-:W-:-:S07]  /*14fa0*/  MOV R2, UR8 ;  /* 0x0000000800027c02 */ /* 0x000fce0008000f00 */
.L_x_404:
[----:B-1----:R1:W2:Y:S02]  /*14fb0*/  SYNCS.PHASECHK.TRANS64.TRYWAIT P1, [R2+URZ+0x14010], R4 ;  /* 0x01401004020075a7 */ /* 0x0022a400080211ff */
[----:B--2---:R-:W-:Y:S05]  /*14fc0*/  @!P1 NANOSLEEP.SYNCS 0x989680 ;  /* 0x009896800000995d */ /* 0x004fea0003900000 */
[----:B------:R-:W2:Y:S02]  /*14fd0*/  @!P1 SYNCS.PHASECHK.TRANS64 P1, [R2+URZ+0x14010], R4 ;  /* 0x01401004020095a7 */ /* 0x000ea400080210ff */
[----:B--2---:R-:W-:Y:S05]  /*14fe0*/  @!P1 BRA `(.L_x_404) ;  /* 0xfffffffc00f09947 */ /* 0x004fea000383ffff */
[----:B------:R-:W-:Y:S05]  /*14ff0*/  BRA `(.L_x_405) ;  /* 0xffffffcc00dc7947 */ /* 0x000fea000383ffff */
.L_x_269:
[----:B------:R-:W-:-:S07]  /*15000*/  MOV R3, UR8 ;  /* 0x0000000800037c02 */ /* 0x000fce0008000f00 */
.L_x_406:
[----:B-1----:R1:W2:Y:S02]  /*15010*/  SYNCS.PHASECHK.TRANS64.TRYWAIT P1, [R3+URZ+0x14038], R4 ;  /* 0x01403804030075a7 */ /* 0x0022a400080211ff */
[----:B--2---:R-:W-:Y:S05]  /*15020*/  @!P1 NANOSLEEP.SYNCS 0x989680 ;  /* 0x009896800000995d */ /* 0x004fea0003900000 */
[----:B------:R-:W2:Y:S02]  /*15030*/  @!P1 SYNCS.PHASECHK.TRANS64 P1, [R3+URZ+0x14038], R4 ;  /* 0x01403804030095a7 */ /* 0x000ea400080210ff */
[----:B--2---:R-:W-:Y:S05]  /*15040*/  @!P1 BRA `(.L_x_406) ;  /* 0xfffffffc00f09947 */ /* 0x004fea000383ffff */
[----:B------:R-:W-:Y:S05]  /*15050*/  BRA `(.L_x_407) ;  /* 0xffffffd000307947 */ /* 0x000fea000383ffff */
.L_x_275:
[----:B------:R-:W-:-:S07]  /*15060*/  MOV R2, UR8 ;  /* 0x0000000800027c02 */ /* 0x000fce0008000f00 */
.L_x_408:
[----:B--2---:R2:W3:Y:S02]  /*15070*/  SYNCS.PHASECHK.TRANS64.TRYWAIT P2, [R2+URZ+0x14018], R4 ;  /* 0x01401804020075a7 */ /* 0x0044e400080411ff */
[----:B---3--:R-:W-:Y:S05]  /*15080*/  @!P2 NANOSLEEP.SYNCS 0x989680 ;  /* 0x009896800000a95d */ /* 0x008fea0003900000 */
[----:B------:R-:W3:Y:S02]  /*15090*/  @!P2 SYNCS.PHASECHK.TRANS64 P2, [R2+URZ+0x14018], R4 ;  /* 0x014018040200a5a7 */ /* 0x000ee400080410ff */
[----:B---3--:R-:W-:Y:S05]  /*150a0*/  @!P2 BRA `(.L_x_408) ;  /* 0xfffffffc00f0a947 */ /* 0x008fea000383ffff */
[----:B------:R-:W-:Y:S05]  /*150b0*/  BRA `(.L_x_409) ;  /* 0xffffffd000887947 */ /* 0x000fea000383ffff */
.L_x_281:
[----:B--2---:R-:W-:-:S07]  /*150c0*/  MOV R2, UR8 ;  /* 0x0000000800027c02 */ /* 0x004fce0008000f00 */
.L_x_410:
[----:B--2---:R2:W3:Y:S02]  /*150d0*/  SYNCS.PHASECHK.TRANS64.TRYWAIT P2, [R2+URZ+0x14040], R4 ;  /* 0x01404004020075a7 */ /* 0x0044e400080411ff */
[----:B---3--:R-:W-:Y:S05]  /*150e0*/  @!P2 NANOSLEEP.SYNCS 0x989680 ;  /* 0x009896800000a95d */ /* 0x008fea0003900000 */
[----:B------:R-:W3:Y:S02]  /*150f0*/  @!P2 SYNCS.PHASECHK.TRANS64 P2, [R2+URZ+0x14040], R4 ;  /* 0x014040040200a5a7 */ /* 0x000ee400080410ff */
[----:B---3--:R-:W-:Y:S05]  /*15100*/  @!P2 BRA `(.L_x_410) ;  /* 0xfffffffc00f0a947 */ /* 0x008fea000383ffff */
[----:B------:R-:W-:Y:S05]  /*15110*/  BRA `(.L_x_411) ;  /* 0xffffffd000dc7947 */ /* 0x000fea000383ffff */
.L_x_287:
[----:B------:R-:W-:-:S07]  /*15120*/  MOV R4, UR33 ;  /* 0x0000002100047c02 */ /* 0x000fce0008000f00 */
.L_x_412:
[----:B-1----:R1:W2:Y:S02]  /*15130*/  SYNCS.PHASECHK.TRANS64.TRYWAIT P2, [R4+URZ+0x14038], R2 ;  /* 0x01403802040075a7 */ /* 0x0022a400080411ff */
[----:B--2---:R-:W-:Y:S05]  /*15140*/  @!P2 NANOSLEEP.SYNCS 0x989680 ;  /* 0x009896800000a95d */ /* 0x004fea0003900000 */
[----:B------:R-:W2:Y:S02]  /*15150*/  @!P2 SYNCS.PHASECHK.TRANS64 P2, [R4+URZ+0x14038], R2 ;  /* 0x014038020400a5a7 */ /* 0x000ea400080410ff */
[----:B--2---:R-:W-:Y:S05]  /*15160*/  @!P2 BRA `(.L_x_412) ;  /* 0xfffffffc00f0a947 */ /* 0x004fea000383ffff */
[----:B------:R-:W-:Y:S05]  /*15170*/  BRA `(.L_x_413) ;  /* 0xffffffd400947947 */ /* 0x000fea000383ffff */
.L_x_292:
[----:B------:R-:W-:-:S07]  /*15180*/  MOV R4, UR17 ;  /* 0x0000001100047c02 */ /* 0x000fce0008000f00 */
.L_x_414:
[----:B-1----:R1:W2:Y:S02]  /*15190*/  SYNCS.PHASECHK.TRANS64.TRYWAIT P2, [R4+URZ+0x14038], R2 ;  /* 0x01403802040075a7 */ /* 0x0022a400080411ff */
[----:B--2---:R-:W-:Y:S05]  /*151a0*/  @!P2 NANOSLEEP.SYNCS 0x989680 ;  /* 0x009896800000a95d */ /* 0x004fea0003900000 */
[----:B------:R-:W2:Y:S02]  /*151b0*/  @!P2 SYNCS.PHASECHK.TRANS64 P2, [R4+URZ+0x14038], R2 ;  /* 0x014038020400a5a7 */ /* 0x000ea400080410ff */
[----:B--2---:R-:W-:Y:S05]  /*151c0*/  @!P2 BRA `(.L_x_414) ;  /* 0xfffffffc00f0a947 */ /* 0x004fea000383ffff */
[----:B------:R-:W-:Y:S05]  /*151d0*/  BRA `(.L_x_415) ;  /* 0xffffffd400f07947 */ /* 0x000fea000383ffff */
.L_x_297:
[----:B------:R-:W-:-:S07]  /*151e0*/  MOV R4, UR25 ;  /* 0x0000001900047c02 */ /* 0x000fce0008000f00 */
.L_x_416:
[----:B-1----:R1:W2:Y:S02]  /*151f0*/  SYNCS.PHASECHK.TRANS64.TRYWAIT P2, [R4+URZ+0x14038], R2 ;  /* 0x01403802040075a7 */ /* 0x0022a400080411ff */
[----:B--2---:R-:W-:Y:S05]  /*15200*/  @!P2 NANOSLEEP.SYNCS 0x989680 ;  /* 0x009896800000a95d */ /* 0x004fea0003900000 */
[----:B------:R-:W2:Y:S02]  /*15210*/  @!P2 SYNCS.PHASECHK.TRANS64 P2, [R4+URZ+0x14038], R2 ;  /* 0x014038020400a5a7 */ /* 0x000ea400080410ff */
[----:B--2---:R-:W-:Y:S05]  /*15220*/  @!P2 BRA `(.L_x_416) ;  /* 0xfffffffc00f0a947 */ /* 0x004fea000383ffff */
[----:B------:R-:W-:Y:S05]  /*15230*/  BRA `(.L_x_417) ;  /* 0xffffffd800547947 */ /* 0x000fea000383ffff */
.L_x_302:
[----:B------:R-:W-:-:S07]  /*15240*/  MOV R4, UR17 ;  /* 0x0000001100047c02 */ /* 0x000fce0008000f00 */
.L_x_418:
[----:B-1----:R1:W2:Y:S02]  /*15250*/  SYNCS.PHASECHK.TRANS64.TRYWAIT P2, [R4+URZ+0x14038], R2 ;  /* 0x01403802040075a7 */ /* 0x0022a400080411ff */
[----:B--2---:R-:W-:Y:S05]  /*15260*/  @!P2 NANOSLEEP.SYNCS 0x989680 ;  /* 0x009896800000a95d */ /* 0x004fea0003900000 */
[----:B------:R-:W2:Y:S02]  /*15270*/  @!P2 SYNCS.PHASECHK.TRANS64 P2, [R4+URZ+0x14038], R2 ;  /* 0x014038020400a5a7 */ /* 0x000ea400080410ff */
[----:B--2---:R-:W-:Y:S05]  /*15280*/  @!P2 BRA `(.L_x_418) ;  /* 0xfffffffc00f0a947 */ /* 0x004fea000383ffff */
[----:B------:R-:W-:Y:S05]  /*15290*/  BRA `(.L_x_419) ;  /* 0xffffffd800b47947 */ /* 0x000fea000383ffff */
.L_x_307:
[----:B------:R-:W-:-:S07]  /*152a0*/  MOV R4, UR17 ;  /* 0x0000001100047c02 */ /* 0x000fce0008000f00 */
.L_x_420:
[----:B-1----:R1:W2:Y:S02]  /*152b0*/  SYNCS.PHASECHK.TRANS64.TRYWAIT P2, [R4+URZ+0x14038], R2 ;  /* 0x01403802040075a7 */ /* 0x0022a400080411ff */
[----:B--2---:R-:W-:Y:S05]  /*152c0*/  @!P2 NANOSLEEP.SYNCS 0x989680 ;  /* 0x009896800000a95d */ /* 0x004fea0003900000 */
[----:B------:R-:W2:Y:S02]  /*152d0*/  @!P2 SYNCS.PHASECHK.TRANS64 P2, [R4+URZ+0x14038], R2 ;  /* 0x014038020400a5a7 */ /* 0x000ea400080410ff */
[----:B--2---:R-:W-:Y:S05]  /*152e0*/  @!P2 BRA `(.L_x_420) ;  /* 0xfffffffc00f0a947 */ /* 0x004fea000383ffff */
[----:B------:R-:W-:Y:S05]  /*152f0*/  BRA `(.L_x_421) ;  /* 0xffffffdc00187947 */ /* 0x000fea000383ffff */
.L_x_312:
[----:B------:R-:W-:-:S07]  /*15300*/  MOV R4, UR17 ;  /* 0x0000001100047c02 */ /* 0x000fce0008000f00 */
.L_x_422:
[----:B-1----:R1:W2:Y:S02]  /*15310*/  SYNCS.PHASECHK.TRANS64.TRYWAIT P2, [R4+URZ+0x14038], R2 ;  /* 0x01403802040075a7 */ /* 0x0022a400080411ff */
[----:B--2---:R-:W-:Y:S05]  /*15320*/  @!P2 NANOSLEEP.SYNCS 0x989680 ;  /* 0x009896800000a95d */ /* 0x004fea0003900000 */
[----:B------:R-:W2:Y:S02]  /*15330*/  @!P2 SYNCS.PHASECHK.TRANS64 P2, [R4+URZ+0x14038], R2 ;  /* 0x014038020400a5a7 */ /* 0x000ea400080410ff */
[----:B--2---:R-:W-:Y:S05]  /*15340*/  @!P2 BRA `(.L_x_422) ;  /* 0xfffffffc00f0a947 */ /* 0x004fea000383ffff */
[----:B------:R-:W-:Y:S05]  /*15350*/  BRA `(.L_x_423) ;  /* 0xffffffdc007c7947 */ /* 0x000fea000383ffff */
.L_x_317:
[----:B------:R-:W-:-:S07]  /*15360*/  MOV R4, UR17 ;  /* 0x0000001100047c02 */ /* 0x000fce0008000f00 */
.L_x_424:
[----:B-1----:R1:W2:Y:S02]  /*15370*/  SYNCS.PHASECHK.TRANS64.TRYWAIT P2, [R4+URZ+0x14038], R2 ;  /* 0x01403802040075a7 */ /* 0x0022a400080411ff */
[----:B--2---:R-:W-:Y:S05]  /*15380*/  @!P2 NANOSLEEP.SYNCS 0x989680 ;  /* 0x009896800000a95d */ /* 0x004fea0003900000 */
[----:B------:R-:W2:Y:S02]  /*15390*/  @!P2 SYNCS.PHASECHK.TRANS64 P2, [R4+URZ+0x14038], R2 ;  /* 0x014038020400a5a7 */ /* 0x000ea400080410ff */
[----:B--2---:R-:W-:Y:S05]  /*153a0*/  @!P2 BRA `(.L_x_424) ;  /* 0xfffffffc00f0a947 */ /* 0x004fea000383ffff */
[----:B------:R-:W-:Y:S05]  /*153b0*/  BRA `(.L_x_425) ;  /* 0xffffffdc00e07947 */ /* 0x000fea000383ffff */
.L_x_322:
[----:B------:R-:W-:-:S07]  /*153c0*/  MOV R4, UR17 ;  /* 0x0000001100047c02 */ /* 0x000fce0008000f00 */
.L_x_426:
[----:B-1----:R1:W2:Y:S02]  /*153d0*/  SYNCS.PHASECHK.TRANS64.TRYWAIT P2, [R4+URZ+0x14038], R2 ;  /* 0x01403802040075a7 */ /* 0x0022a400080411ff */
[----:B--2---:R-:W-:Y:S05]  /*153e0*/  @!P2 NANOSLEEP.SYNCS 0x989680 ;  /* 0x009896800000a95d */ /* 0x004fea0003900000 */
[----:B------:R-:W2:Y:S02]  /*153f0*/  @!P2 SYNCS.PHASECHK.TRANS64 P2, [R4+URZ+0x14038], R2 ;  /* 0x014038020400a5a7 */ /* 0x000ea400080410ff */
[----:B--2---:R-:W-:Y:S05]  /*15400*/  @!P2 BRA `(.L_x_426) ;  /* 0xfffffffc00f0a947 */ /* 0x004fea000383ffff */
[----:B------:R-:W-:Y:S05]  /*15410*/  BRA `(.L_x_427) ;  /* 0xffffffe000447947 */ /* 0x000fea000383ffff */
.L_x_328:
[----:B------:R-:W-:-:S07]  /*15420*/  MOV R4, UR25 ;  /* 0x0000001900047c02 */ /* 0x000fce0008000f00 */
.L_x_428:
[----:B-1----:R1:W2:Y:S02]  /*15430*/  SYNCS.PHASECHK.TRANS64.TRYWAIT P2, [R4+URZ+0x14038], R2 ;  /* 0x01403802040075a7 */ /* 0x0022a400080411ff */
[----:B--2---:R-:W-:Y:S05]  /*15440*/  @!P2 NANOSLEEP.SYNCS 0x989680 ;  /* 0x009896800000a95d */ /* 0x004fea0003900000 */
[----:B------:R-:W2:Y:S02]  /*15450*/  @!P2 SYNCS.PHASECHK.TRANS64 P2, [R4+URZ+0x14038], R2 ;  /* 0x014038020400a5a7 */ /* 0x000ea400080410ff */
[----:B--2---:R-:W-:Y:S05]  /*15460*/  @!P2 BRA `(.L_x_428) ;  /* 0xfffffffc00f0a947 */ /* 0x004fea000383ffff */
[----:B------:R-:W-:Y:S05]  /*15470*/  BRA `(.L_x_429) ;  /* 0xffffffe000d07947 */ /* 0x000fea000383ffff */
.L_x_333:
[----:B------:R-:W-:-:S07]  /*15480*/  MOV R4, UR17 ;  /* 0x0000001100047c02 */ /* 0x000fce0008000f00 */
.L_x_430:
[----:B-1----:R1:W2:Y:S02]  /*15490*/  SYNCS.PHASECHK.TRANS64.TRYWAIT P2, [R4+URZ+0x14038], R2 ;  /* 0x01403802040075a7 */ /* 0x0022a400080411ff */
[----:B--2---:R-:W-:Y:S05]  /*154a0*/  @!P2 NANOSLEEP.SYNCS 0x989680 ;  /* 0x009896800000a95d */ /* 0x004fea0003900000 */
[----:B------:R-:W2:Y:S02]  /*154b0*/  @!P2 SYNCS.PHASECHK.TRANS64 P2, [R4+URZ+0x14038], R2 ;  /* 0x014038020400a5a7 */ /* 0x000ea400080410ff */
[----:B--2---:R-:W-:Y:S05]  /*154c0*/  @!P2 BRA `(.L_x_430) ;  /* 0xfffffffc00f0a947 */ /* 0x004fea000383ffff */
[----:B------:R-:W-:Y:S05]  /*154d0*/  BRA `(.L_x_431) ;  /* 0xffffffe400307947 */ /* 0x000fea000383ffff */
.L_x_339:
[----:B------:R-:W-:-:S07]  /*154e0*/  MOV R0, UR16 ;  /* 0x0000001000007c02 */ /* 0x000fce0008000f00 */
.L_x_432:
[----:B-1----:R1:W2:Y:S02]  /*154f0*/  SYNCS.PHASECHK.TRANS64.TRYWAIT P0, [R0+URZ+0x140b0], R2 ;  /* 0x0140b002000075a7 */ /* 0x0022a400080011ff */
[----:B--2---:R-:W-:Y:S05]  /*15500*/  @!P0 NANOSLEEP.SYNCS 0x989680 ;  /* 0x009896800000895d */ /* 0x004fea0003900000 */
[----:B------:R-:W2:Y:S02]  /*15510*/  @!P0 SYNCS.PHASECHK.TRANS64 P0, [R0+URZ+0x140b0], R2 ;  /* 0x0140b002000085a7 */ /* 0x000ea400080010ff */
[----:B--2---:R-:W-:Y:S05]  /*15520*/  @!P0 BRA `(.L_x_432) ;  /* 0xfffffffc00f08947 */ /* 0x004fea000383ffff */
[----:B------:R-:W-:Y:S05]  /*15530*/  BRA `(.L_x_433) ;  /* 0xffffffe800307947 */ /* 0x000fea000383ffff */
.L_x_341:
[----:B-1----:R-:W-:-:S07]  /*15540*/  MOV R0, UR16 ;  /* 0x0000001000007c02 */ /* 0x002fce0008000f00 */
.L_x_434:
[----:B-1----:R1:W2:Y:S02]  /*15550*/  SYNCS.PHASECHK.TRANS64.TRYWAIT P0, [R0+URZ+0x140b8], R2 ;  /* 0x0140b802000075a7 */ /* 0x0022a400080011ff */
[----:B--2---:R-:W-:Y:S05]  /*15560*/  @!P0 NANOSLEEP.SYNCS 0x989680 ;  /* 0x009896800000895d */ /* 0x004fea0003900000 */
[----:B------:R-:W2:Y:S02]  /*15570*/  @!P0 SYNCS.PHASECHK.TRANS64 P0, [R0+URZ+0x140b8], R2 ;  /* 0x0140b802000085a7 */ /* 0x000ea400080010ff */
[----:B--2---:R-:W-:Y:S05]  /*15580*/  @!P0 BRA `(.L_x_434) ;  /* 0xfffffffc00f08947 */ /* 0x004fea000383ffff */
[----:B------:R-:W-:Y:S05]  /*15590*/  BRA `(.L_x_435) ;  /* 0xffffffe800407947 */ /* 0x000fea000383ffff */
        .weak           $__internal_0_$__cuda_sm10x_tcgen05_guardrail_trap_col_being_dealloced_not_returned_by_alloc
        .type           $__internal_0_$__cuda_sm10x_tcgen05_guardrail_trap_col_being_dealloced_not_returned_by_alloc,@function
        .size           $__internal_0_$__cuda_sm10x_tcgen05_guardrail_trap_col_being_dealloced_not_returned_by_alloc,($__internal_1_$__cuda_sm10x_tcgen05_guardrail_trap_phase_invalid_during_alloc - $__internal_0_$__cuda_sm10x_tcgen05_guardrail_trap_col_being_dealloced_not_returned_by_alloc)
$__internal_0_$__cuda_sm10x_tcgen05_guardrail_trap_col_being_dealloced_not_returned_by_alloc:
[----:B------:R-:W-:Y:S05]  /*155a0*/  BPT.TRAP 0x1 ;  /* 0x000000040000795c */ /* 0x000fea0000300000 */
[----:B------:R-:W-:-:S04]  /*155b0*/  HFMA2 R3, -RZ, RZ, 0, 0 ;  /* 0x00000000ff037431 */ /* 0x000fc800000001ff */
[----:B------:R-:W-:Y:S05]  /*155c0*/  RET.REL.NODEC R2 `(_ZN7cutlass13device_kernelINS_4fmha6kernel36Sm100FmhaFwdKernelTmaWarpspecializedIN4cute5tupleIJiiiNS5_IJNS5_IJiiEEEiEEEEEENS1_10collective38Sm100FmhaFwdMainloopTmaWarpspecializedINS_10bfloat16_tEffNS5_IJNS4_1CILi256EEENSC_ILi128EEENSC_ILi64EEEEEENS5_IJiNSC_ILi1EEES7_EEENS5_IJiSH_NS5_IJNS5_IJNSC_ILi0EEEiEEEiEEEEEESM_NS9_6NoMaskENS5_IJNSC_ILi2EEESH_SH_EEENSC_ILb0EEEEENS9_38Sm100FmhaFwdEpilogueTmaWarpspecializedINS_6half_tEfNS5_IJSE_SF_SE_EEESI_NS5_IJSH_S7_EEESQ_EENS2_23IndividualTileSchedulerENS2_41Sm100FmhaCtxKernelWarpspecializedScheduleEEEEEvNT_6ParamsE) ;  /* 0xfffffea8028c7950 */ /* 0x000fea0003c3ffff */
        .weak           $__internal_1_$__cuda_sm10x_tcgen05_guardrail_trap_phase_invalid_during_alloc
        .type           $__internal_1_$__cuda_sm10x_tcgen05_guardrail_trap_phase_invalid_during_alloc,@function
        .size           $__internal_1_$__cuda_sm10x_tcgen05_guardrail_trap_phase_invalid_during_alloc,($__internal_2_$__cuda_sm10x_tcgen05_guardrail_trap_unallocated_columns_being_dealloced - $__internal_1_$__cuda_sm10x_tcgen05_guardrail_trap_phase_invalid_during_alloc)
$__internal_1_$__cuda_sm10x_tcgen05_guardrail_trap_phase_invalid_during_alloc:
[----:B------:R-:W-:Y:S05]  /*155d0*/  BPT.TRAP 0x1 ;  /* 0x000000040000795c */ /* 0x000fea0000300000 */
[----:B------:R-:W-:-:S04]  /*155e0*/  MOV R3, 0x0 ;  /* 0x0000000000037802 */ /* 0x000fc80000000f00 */
[----:B------:R-:W-:Y:S05]  /*155f0*/  RET.REL.NODEC R2 `(_ZN7cutlass13device_kernelINS_4fmha6kernel36Sm100FmhaFwdKernelTmaWarpspecializedIN4cute5tupleIJiiiNS5_IJNS5_IJiiEEEiEEEEEENS1_10collective38Sm100FmhaFwdMainloopTmaWarpspecializedINS_10bfloat16_tEffNS5_IJNS4_1CILi256EEENSC_ILi128EEENSC_ILi64EEEEEENS5_IJiNSC_ILi1EEES7_EEENS5_IJiSH_NS5_IJNS5_IJNSC_ILi0EEEiEEEiEEEEEESM_NS9_6NoMaskENS5_IJNSC_ILi2EEESH_SH_EEENSC_ILb0EEEEENS9_38Sm100FmhaFwdEpilogueTmaWarpspecializedINS_6half_tEfNS5_IJSE_SF_SE_EEESI_NS5_IJSH_S7_EEESQ_EENS2_23IndividualTileSchedulerENS2_41Sm100FmhaCtxKernelWarpspecializedScheduleEEEEEvNT_6ParamsE) ;  /* 0xfffffea802807950 */ /* 0x000fea0003c3ffff */
        .weak           $__internal_2_$__cuda_sm10x_tcgen05_guardrail_trap_unallocated_columns_being_dealloced
        .type           $__internal_2_$__cuda_sm10x_tcgen05_guardrail_trap_unallocated_columns_being_dealloced,@function
        .size           $__internal_2_$__cuda_sm10x_tcgen05_guardrail_trap_unallocated_columns_being_dealloced,($__internal_3_$__cuda_sm3x_div_rn_noftz_f32_slowpath - $__internal_2_$__cuda_sm10x_tcgen05_guardrail_trap_unallocated_columns_being_dealloced)
$__internal_2_$__cuda_sm10x_tcgen05_guardrail_trap_unallocated_columns_being_dealloced:
[----:B------:R-:W-:Y:S05]  /*15600*/  BPT.TRAP 0x1 ;  /* 0x000000040000795c */ /* 0x000fea0000300000 */
[----:B------:R-:W-:-:S04]  /*15610*/  HFMA2 R3, -RZ, RZ, 0, 0 ;  /* 0x00000000ff037431 */ /* 0x000fc800000001ff */
[----:B------:R-:W-:Y:S05]  /*15620*/  RET.REL.NODEC R2 `(_ZN7cutlass13device_kernelINS_4fmha6kernel36Sm100FmhaFwdKernelTmaWarpspecializedIN4cute5tupleIJiiiNS5_IJNS5_IJiiEEEiEEEEEENS1_10collective38Sm100FmhaFwdMainloopTmaWarpspecializedINS_10bfloat16_tEffNS5_IJNS4_1CILi256EEENSC_ILi128EEENSC_ILi64EEEEEENS5_IJiNSC_ILi1EEES7_EEENS5_IJiSH_NS5_IJNS5_IJNSC_ILi0EEEiEEEiEEEEEESM_NS9_6NoMaskENS5_IJNSC_ILi2EEESH_SH_EEENSC_ILb0EEEEENS9_38Sm100FmhaFwdEpilogueTmaWarpspecializedINS_6half_tEfNS5_IJSE_SF_SE_EEESI_NS5_IJSH_S7_EEESQ_EENS2_23IndividualTileSchedulerENS2_41Sm100FmhaCtxKernelWarpspecializedScheduleEEEEEvNT_6ParamsE) ;  /* 0xfffffea802747950 */ /* 0x000fea0003c3ffff */
        .weak           $__internal_3_$__cuda_sm3x_div_rn_noftz_f32_slowpath
        .type           $__internal_3_$__cuda_sm3x_div_rn_noftz_f32_slowpath,@function
        .size           $__internal_3_$__cuda_sm3x_div_rn_noftz_f32_slowpath,(.L_x_452 - $__internal_3_$__cuda_sm3x_div_rn_noftz_f32_slowpath)
$__internal_3_$__cuda_sm3x_div_rn_noftz_f32_slowpath:
[----:B------:R-:W-:Y:S01]  /*15630*/  SHF.R.U32.HI R7, RZ, 0x17, R0 ;  /* 0x00000017ff077819 */ /* 0x000fe20000011600 */
[----:B------:R-:W-:Y:S01]  /*15640*/  BSSY.RECONVERGENT B1, `(.L_x_436) ;  /* 0x0000063000017945 */ /* 0x000fe20003800200 */
[--C-:B------:R-:W-:Y:S01]  /*15650*/  SHF.R.U32.HI R9, RZ, 0x17, R41.reuse ;  /* 0x00000017ff097819 */ /* 0x100fe20000011629 */
[----:B------:R-:W-:Y:S01]  /*15660*/  IMAD.MOV.U32 R2, RZ, RZ, R41 ;  /* 0x000000ffff027224 */ /* 0x000fe200078e0029 */
[----:B------:R-:W-:Y:S02]  /*15670*/  LOP3.LUT R7, R7, 0xff, RZ, 0xc0, !PT ;  /* 0x000000ff07077812 */ /* 0x000fe400078ec0ff */
[----:B------:R-:W-:-:S03]  /*15680*/  LOP3.LUT R9, R9, 0xff, RZ, 0xc0, !PT ;  /* 0x000000ff09097812 */ /* 0x000fc600078ec0ff */
[----:B------:R-:W-:Y:S02]  /*15690*/  VIADD R3, R7, 0xffffffff ;  /* 0xffffffff07037836 */ /* 0x000fe40000000000 */
[----:B------:R-:W-:-:S03]  /*156a0*/  VIADD R4, R9, 0xffffffff ;  /* 0xffffffff09047836 */ /* 0x000fc60000000000 */
[----:B------:R-:W-:-:S04]  /*156b0*/  ISETP.GT.U32.AND P0, PT, R3, 0xfd, PT ;  /* 0x000000fd0300780c */ /* 0x000fc80003f04070 */
[----:B------:R-:W-:-:S13]  /*156c0*/  ISETP.GT.U32.OR P0, PT, R4, 0xfd, P0 ;  /* 0x000000fd0400780c */ /* 0x000fda0000704470 */
[----:B------:R-:W-:Y:S01]  /*156d0*/  @!P0 IMAD.MOV.U32 R5, RZ, RZ, RZ ;  /* 0x000000ffff058224 */ /* 0x000fe200078e00ff */
[----:B------:R-:W-:Y:S06]  /*156e0*/  @!P0 BRA `(.L_x_437) ;  /* 0x00000000005c8947 */ /* 0x000fec0003800000 */
[----:B------:R-:W-:Y:S02]  /*156f0*/  FSETP.GTU.FTZ.AND P1, PT, |R41|, +INF , PT ;  /* 0x7f8000002900780b */ /* 0x000fe40003f3c200 */
[----:B------:R-:W-:-:S04]  /*15700*/  FSETP.GTU.FTZ.AND P0, PT, |R0|, +INF , PT ;  /* 0x7f8000000000780b */ /* 0x000fc80003f1c200 */
[----:B------:R-:W-:-:S13]  /*15710*/  PLOP3.LUT P0, PT, P1, P0, PT, 0xf8, 0x8f ;  /* 0x00000000008f781c */ /* 0x000fda0000f01f70 */
[----:B------:R-:W-:Y:S05]  /*15720*/  @P0 BRA `(.L_x_438) ;  /* 0x00000004004c0947 */ /* 0x000fea0003800000 */
[----:B------:R-:W-:-:S13]  /*15730*/  LOP3.LUT P0, RZ, R0, 0x7fffffff, R2, 0xc8, !PT ;  /* 0x7fffffff00ff7812 */ /* 0x000fda000780c802 */
[----:B------:R-:W-:Y:S05]  /*15740*/  @!P0 BRA `(.L_x_439) ;  /* 0x00000004003c8947 */ /* 0x000fea0003800000 */
[C---:B------:R-:W-:Y:S02]  /*15750*/  FSETP.NEU.FTZ.AND P0, PT, |R41|.reuse, +INF , PT ;  /* 0x7f8000002900780b */ /* 0x040fe40003f1d200 */
[----:B------:R-:W-:Y:S02]  /*15760*/  FSETP.NEU.FTZ.AND P1, PT, |R0|, +INF , PT ;  /* 0x7f8000000000780b */ /* 0x000fe40003f3d200 */
[----:B------:R-:W-:-:S11]  /*15770*/  FSETP.NEU.FTZ.AND P2, PT, |R41|, +INF , PT ;  /* 0x7f8000002900780b */ /* 0x000fd60003f5d200 */
[----:B------:R-:W-:Y:S05]  /*15780*/  @!P1 BRA !P0, `(.L_x_439) ;  /* 0x00000004002c9947 */ /* 0x000fea0004000000 */
[----:B------:R-:W-:-:S04]  /*15790*/  LOP3.LUT P0, RZ, R2, 0x7fffffff, RZ, 0xc0, !PT ;  /* 0x7fffffff02ff7812 */ /* 0x000fc8000780c0ff */
[----:B------:R-:W-:-:S13]  /*157a0*/  PLOP3.LUT P0, PT, P1, P0, PT, 0x2f, 0xf2 ;  /* 0x0000000000f2781c */ /* 0x000fda0000f00577 */
[----:B------:R-:W-:Y:S05]  /*157b0*/  @P0 BRA `(.L_x_440) ;  /* 0x0000000400180947 */ /* 0x000fea0003800000 */
[----:B------:R-:W-:-:S04]  /*157c0*/  LOP3.LUT P0, RZ, R0, 0x7fffffff, RZ, 0xc0, !PT ;  /* 0x7fffffff00ff7812 */ /* 0x000fc8000780c0ff */
[----:B------:R-:W-:-:S13]  /*157d0*/  PLOP3.LUT P0, PT, P2, P0, PT, 0x2f, 0xf2 ;  /* 0x0000000000f2781c */ /* 0x000fda0001700577 */
[----:B------:R-:W-:Y:S05]  /*157e0*/  @P0 BRA `(.L_x_441) ;  /* 0x0000000400000947 */ /* 0x000fea0003800000 */
[----:B------:R-:W-:Y:S02]  /*157f0*/  ISETP.GE.AND P1, PT, R4, RZ, PT ;  /* 0x000000ff0400720c */ /* 0x000fe40003f26270 */
[----:B------:R-:W-:-:S11]  /*15800*/  ISETP.GE.AND P0, PT, R3, RZ, PT ;  /* 0x000000ff0300720c */ /* 0x000fd60003f06270 */
[----:B------:R-:W-:Y:S01]  /*15810*/  @P1 MOV R5, RZ ;  /* 0x000000ff00051202 */ /* 0x000fe20000000f00 */
[----:B------:R-:W-:Y:S01]  /*15820*/  @!P1 FFMA R2, R41, 1.84467440737095516160e+19, RZ ;  /* 0x5f80000029029823 */ /* 0x000fe200000000ff */
[----:B------:R-:W-:Y:S01]  /*15830*/  @!P1 MOV R5, 0xffffffc0 ;  /* 0xffffffc000059802 */ /* 0x000fe20000000f00 */
[----:B------:R-:W-:-:S03]  /*15840*/  @!P0 FFMA R0, R0, 1.84467440737095516160e+19, RZ ;  /* 0x5f80000000008823 */ /* 0x000fc600000000ff */
[----:B------:R-:W-:-:S07]  /*15850*/  @!P0 IADD3 R5, PT, PT, R5, 0x40, RZ ;  /* 0x0000004005058810 */ /* 0x000fce0007ffe0ff */
.L_x_437:
[----:B------:R-:W-:Y:S01]  /*15860*/  LEA R3, R7, 0xc0800000, 0x17 ;  /* 0xc080000007037811 */ /* 0x000fe200078eb8ff */
[----:B------:R-:W-:Y:S01]  /*15870*/  BSSY.RECONVERGENT B0, `(.L_x_442) ;  /* 0x0000036000007945 */ /* 0x000fe20003800200 */
[----:B------:R-:W-:Y:S02]  /*15880*/  IADD3 R9, PT, PT, R9, -0x7f, RZ ;  /* 0xffffff8109097810 */ /* 0x000fe40007ffe0ff */
[----:B------:R-:W-:Y:S02]  /*15890*/  IADD3 R0, PT, PT, -R3, R0, RZ ;  /* 0x0000000003007210 */ /* 0x000fe40007ffe1ff */
[----:B------:R-:W-:Y:S02]  /*158a0*/  IADD3 R7, PT, PT, R9, 0x7f, -R7 ;  /* 0x0000007f09077810 */ /* 0x000fe40007ffe807 */
[----:B------:R-:W1:Y:S01]  /*158b0*/  MUFU.RCP R3, R0 ;  /* 0x0000000000037308 */ /* 0x000e620000001000 */
[----:B------:R-:W-:Y:S01]  /*158c0*/  FADD.FTZ R6, -R0, -RZ ;  /* 0x800000ff00067221 */ /* 0x000fe20000010100 */
[----:B------:R-:W-:-:S03]  /*158d0*/  IADD3 R5, PT, PT, R7, R5, RZ ;  /* 0x0000000507057210 */ /* 0x000fc60007ffe0ff */
[----:B-1----:R-:W-:Y:S01]  /*158e0*/  FFMA R4, R3, R6, 1 ;  /* 0x3f80000003047423 */ /* 0x002fe20000000006 */
[----:B------:R-:W-:-:S03]  /*158f0*/  IMAD R0, R9, -0x800000, R2 ;  /* 0xff80000009007824 */ /* 0x000fc600078e0202 */
[----:B------:R-:W-:-:S04]  /*15900*/  FFMA R3, R3, R4, R3 ;  /* 0x0000000403037223 */ /* 0x000fc80000000003 */
[----:B------:R-:W-:-:S04]  /*15910*/  FFMA R4, R0, R3, RZ ;  /* 0x0000000300047223 */ /* 0x000fc800000000ff */
[----:B------:R-:W-:-:S04]  /*15920*/  FFMA R2, R6, R4, R0 ;  /* 0x0000000406027223 */ /* 0x000fc80000000000 */
[----:B------:R-:W-:-:S04]  /*15930*/  FFMA R4, R3, R2, R4 ;  /* 0x0000000203047223 */ /* 0x000fc80000000004 */
[----:B------:R-:W-:-:S04]  /*15940*/  FFMA R6, R6, R4, R0 ;  /* 0x0000000406067223 */ /* 0x000fc80000000000 */
[----:B------:R-:W-:-:S05]  /*15950*/  FFMA R0, R3, R6, R4 ;  /* 0x0000000603007223 */ /* 0x000fca0000000004 */
[----:B------:R-:W-:-:S04]  /*15960*/  SHF.R.U32.HI R2, RZ, 0x17, R0 ;  /* 0x00000017ff027819 */ /* 0x000fc80000011600 */
[----:B------:R-:W-:-:S04]  /*15970*/  LOP3.LUT R2, R2, 0xff, RZ, 0xc0, !PT ;  /* 0x000000ff02027812 */ /* 0x000fc800078ec0ff */
[----:B------:R-:W-:-:S04]  /*15980*/  IADD3 R2, PT, PT, R2, R5, RZ ;  /* 0x0000000502027210 */ /* 0x000fc80007ffe0ff */
[----:B------:R-:W-:-:S04]  /*15990*/  IADD3 R7, PT, PT, R2, -0x1, RZ ;  /* 0xffffffff02077810 */ /* 0x000fc80007ffe0ff */
[----:B------:R-:W-:-:S13]  /*159a0*/  ISETP.GE.U32.AND P0, PT, R7, 0xfe, PT ;  /* 0x000000fe0700780c */ /* 0x000fda0003f06070 */
[----:B------:R-:W-:Y:S05]  /*159b0*/  @!P0 BRA `(.L_x_443) ;  /* 0x0000000000808947 */ /* 0x000fea0003800000 */
[----:B------:R-:W-:-:S13]  /*159c0*/  ISETP.GT.AND P0, PT, R2, 0xfe, PT ;  /* 0x000000fe0200780c */ /* 0x000fda0003f04270 */
[----:B------:R-:W-:Y:S05]  /*159d0*/  @P0 BRA `(.L_x_444) ;  /* 0x00000000006c0947 */ /* 0x000fea0003800000 */
[----:B------:R-:W-:-:S13]  /*159e0*/  ISETP.GE.AND P0, PT, R2, 0x1, PT ;  /* 0x000000010200780c */ /* 0x000fda0003f06270 */
[----:B------:R-:W-:Y:S05]  /*159f0*/  @P0 BRA `(.L_x_445) ;  /* 0x0000000000740947 */ /* 0x000fea0003800000 */
[----:B------:R-:W-:Y:S02]  /*15a00*/  ISETP.GE.AND P0, PT, R2, -0x18, PT ;  /* 0xffffffe80200780c */ /* 0x000fe40003f06270 */
[----:B------:R-:W-:-:S11]  /*15a10*/  LOP3.LUT R0, R0, 0x80000000, RZ, 0xc0, !PT ;  /* 0x8000000000007812 */ /* 0x000fd600078ec0ff */
[----:B------:R-:W-:Y:S05]  /*15a20*/  @!P0 BRA `(.L_x_445) ;  /* 0x0000000000688947 */ /* 0x000fea0003800000 */
[CCC-:B------:R-:W-:Y:S01]  /*15a30*/  FFMA.RZ R5, R3.reuse, R6.reuse, R4.reuse ;  /* 0x0000000603057223 */ /* 0x1c0fe2000000c004 */
[CCC-:B------:R-:W-:Y:S01]  /*15a40*/  FFMA.RP R7, R3.reuse, R6.reuse, R4.reuse ;  /* 0x0000000603077223 */ /* 0x1c0fe20000008004 */
[----:B------:R-:W-:Y:S01]  /*15a50*/  FFMA.RM R6, R3, R6, R4 ;  /* 0x0000000603067223 */ /* 0x000fe20000004004 */
[C---:B------:R-:W-:Y:S01]  /*15a60*/  VIADD R4, R2.reuse, 0x20 ;  /* 0x0000002002047836 */ /* 0x040fe20000000000 */
[C---:B------:R-:W-:Y:S02]  /*15a70*/  ISETP.NE.AND P0, PT, R2.reuse, RZ, PT ;  /* 0x000000ff0200720c */ /* 0x040fe40003f05270 */
[----:B------:R-:W-:Y:S02]  /*15a80*/  LOP3.LUT R5, R5, 0x7fffff, RZ, 0xc0, !PT ;  /* 0x007fffff05057812 */ /* 0x000fe400078ec0ff */
[----:B------:R-:W-:Y:S01]  /*15a90*/  ISETP.NE.AND P1, PT, R2, RZ, PT ;  /* 0x000000ff0200720c */ /* 0x000fe20003f25270 */
[----:B------:R-:W-:Y:S01]  /*15aa0*/  IMAD.MOV R2, RZ, RZ, -R2 ;  /* 0x000000ffff027224 */ /* 0x000fe200078e0a02 */
[----:B------:R-:W-:-:S02]  /*15ab0*/  LOP3.LUT R3, R5, 0x800000, RZ, 0xfc, !PT ;  /* 0x0080000005037812 */ /* 0x000fc400078efcff */
[----:B------:R-:W-:Y:S02]  /*15ac0*/  FSETP.NEU.FTZ.AND P2, PT, R7, R6, PT ;  /* 0x000000060700720b */ /* 0x000fe40003f5d000 */
[----:B------:R-:W-:Y:S02]  /*15ad0*/  SHF.L.U32 R4, R3, R4, RZ ;  /* 0x0000000403047219 */ /* 0x000fe400000006ff */
[----:B------:R-:W-:Y:S02]  /*15ae0*/  SEL R2, R2, RZ, P0 ;  /* 0x000000ff02027207 */ /* 0x000fe40000000000 */
[----:B------:R-:W-:Y:S02]  /*15af0*/  ISETP.NE.AND P1, PT, R4, RZ, P1 ;  /* 0x000000ff0400720c */ /* 0x000fe40000f25270 */
[----:B------:R-:W-:Y:S02]  /*15b00*/  SHF.R.U32.HI R3, RZ, R2, R3 ;  /* 0x00000002ff037219 */ /* 0x000fe40000011603 */
[----:B------:R-:W-:-:S02]  /*15b10*/  PLOP3.LUT P1, PT, P2, P1, PT, 0xf8, 0x8f ;  /* 0x00000000008f781c */ /* 0x000fc40001723f70 */
[----:B------:R-:W-:Y:S02]  /*15b20*/  SHF.R.U32.HI R2, RZ, 0x1, R3 ;  /* 0x00000001ff027819 */ /* 0x000fe40000011603 */
[----:B------:R-:W-:-:S04]  /*15b30*/  SEL R4, RZ, 0x1, !P1 ;  /* 0x00000001ff047807 */ /* 0x000fc80004800000 */
[----:B------:R-:W-:-:S04]  /*15b40*/  LOP3.LUT R4, R4, 0x1, R2, 0xf8, !PT ;  /* 0x0000000104047812 */ /* 0x000fc800078ef802 */
[----:B------:R-:W-:-:S05]  /*15b50*/  LOP3.LUT R3, R4, R3, RZ, 0xc0, !PT ;  /* 0x0000000304037212 */ /* 0x000fca00078ec0ff */
[----:B------:R-:W-:-:S05]  /*15b60*/  IMAD.IADD R2, R2, 0x1, R3 ;  /* 0x0000000102027824 */ /* 0x000fca00078e0203 */
[----:B------:R-:W-:Y:S01]  /*15b70*/  LOP3.LUT R0, R2, R0, RZ, 0xfc, !PT ;  /* 0x0000000002007212 */ /* 0x000fe200078efcff */
[----:B------:R-:W-:Y:S05]  /*15b80*/  BRA `(.L_x_445) ;  /* 0x0000000000107947 */ /* 0x000fea0003800000 */
.L_x_444:
[----:B------:R-:W-:-:S04]  /*15b90*/  LOP3.LUT R0, R0, 0x80000000, RZ, 0xc0, !PT ;  /* 0x8000000000007812 */ /* 0x000fc800078ec0ff */
[----:B------:R-:W-:Y:S01]  /*15ba0*/  LOP3.LUT R0, R0, 0x7f800000, RZ, 0xfc, !PT ;  /* 0x7f80000000007812 */ /* 0x000fe200078efcff */
[----:B------:R-:W-:Y:S05]  /*15bb0*/  BRA `(.L_x_445) ;  /* 0x0000000000047947 */ /* 0x000fea0003800000 */
.L_x_443:
[----:B------:R-:W-:Y:S02]  /*15bc0*/  LEA R0, R5, R0, 0x17 ;  /* 0x0000000005007211 */ /* 0x000fe400078eb8ff */
.L_x_445:
[----:B------:R-:W-:Y:S05]  /*15bd0*/  BSYNC.RECONVERGENT B0 ;  /* 0x0000000000007941 */ /* 0x000fea0003800200 */
.L_x_442:
[----:B------:R-:W-:Y:S05]  /*15be0*/  BRA `(.L_x_446) ;  /* 0x0000000000207947 */ /* 0x000fea0003800000 */
.L_x_441:
[----:B------:R-:W-:-:S04]  /*15bf0*/  LOP3.LUT R0, R0, 0x80000000, R2, 0x48, !PT ;  /* 0x8000000000007812 */ /* 0x000fc800078e4802 */
[----:B------:R-:W-:Y:S01]  /*15c00*/  LOP3.LUT R0, R0, 0x7f800000, RZ, 0xfc, !PT ;  /* 0x7f80000000007812 */ /* 0x000fe200078efcff */
[----:B------:R-:W-:Y:S05]  /*15c10*/  BRA `(.L_x_446) ;  /* 0x0000000000147947 */ /* 0x000fea0003800000 */
.L_x_440:
[----:B------:R-:W-:Y:S01]  /*15c20*/  LOP3.LUT R0, R0, 0x80000000, R2, 0x48, !PT ;  /* 0x8000000000007812 */ /* 0x000fe200078e4802 */
[----:B------:R-:W-:Y:S05]  /*15c30*/  BRA `(.L_x_446) ;  /* 0x00000000000c7947 */ /* 0x000fea0003800000 */
.L_x_439:
[----:B------:R-:W1:Y:S01]  /*15c40*/  MUFU.RSQ R0, -QNAN ;  /* 0xffc0000000007908 */ /* 0x000e620000001400 */
[----:B------:R-:W-:Y:S05]  /*15c50*/  BRA `(.L_x_446) ;  /* 0x0000000000047947 */ /* 0x000fea0003800000 */
.L_x_438:
[----:B------:R-:W-:-:S07]  /*15c60*/  FADD.FTZ R0, R41, R0 ;  /* 0x0000000029007221 */ /* 0x000fce0000010000 */
.L_x_446:
[----:B------:R-:W-:Y:S05]  /*15c70*/  BSYNC.RECONVERGENT B1 ;  /* 0x0000000000017941 */ /* 0x000fea0003800200 */
.L_x_436:
[----:B------:R-:W-:-:S04]  /*15c80*/  HFMA2 R9, -RZ, RZ, 0, 0 ;  /* 0x00000000ff097431 */ /* 0x000fc800000001ff */
[----:B-1----:R-:W-:Y:S05]  /*15c90*/  RET.REL.NODEC R8 `(_ZN7cutlass13device_kernelINS_4fmha6kernel36Sm100FmhaFwdKernelTmaWarpspecializedIN4cute5tupleIJiiiNS5_IJNS5_IJiiEEEiEEEEEENS1_10collective38Sm100FmhaFwdMainloopTmaWarpspecializedINS_10bfloat16_tEffNS5_IJNS4_1CILi256EEENSC_ILi128EEENSC_ILi64EEEEEENS5_IJiNSC_ILi1EEES7_EEENS5_IJiSH_NS5_IJNS5_IJNSC_ILi0EEEiEEEiEEEEEESM_NS9_6NoMaskENS5_IJNSC_ILi2EEESH_SH_EEENSC_ILb0EEEEENS9_38Sm100FmhaFwdEpilogueTmaWarpspecializedINS_6half_tEfNS5_IJSE_SF_SE_EEESI_NS5_IJSH_S7_EEESQ_EENS2_23IndividualTileSchedulerENS2_41Sm100FmhaCtxKernelWarpspecializedScheduleEEEEEvNT_6ParamsE) ;  /* 0xfffffea008d87950 */ /* 0x002fea0003c3ffff */
.L_x_447:
[----:B------:R-:W-:-:S00]  /*15ca0*/  BRA `(.L_x_447) ;  /* 0xfffffffc00fc7947 */ /* 0x000fc0000383ffff */
[----:B------:R-:W-:-:S00]  /*15cb0*/  NOP ;  /* 0x0000000000007918 */ /* 0x000fc00000000000 */
        /* <DEDUP_REMOVED lines=12> */
.L_x_452:


//--------------------- .nv.global.init           --------------------------
	.section	.nv.global.init,"aw",@progbits
.nv.global.init:
	.type		$str$23,@object
	.size		$str$23,($str$37 - $str$23)
$str$23:
        /*0000*/ 	.byte	0x0a, 0x00
	.type		$str$37,@object
	.size		$str$37,($str$32 - $str$37)
$str$37:
        /*0002*/ 	.byte	0x3a, 0x00
	.type		$str$32,@object
	.size		$str$32,($str$29 - $str$32)
$str$32:
        /*0004*/ 	.byte	0x5f, 0x00
	.type		$str$29,@object
	.size		$str$29,($str$28 - $str$29)
$str$29:
        /*0006*/ 	.byte	0x25, 0x64, 0x00
	.type		$str$28,@object
	.size		$str$28,($str$30 - $str$28)
$str$28:
        /*0009*/ 	.byte	0x25, 0x63, 0x00
	.type		$str$30,@object
	.size		$str$30,($str$31 - $str$30)
$str$30:
        /*000c*/ 	.byte	0x25, 0x73, 0x00
	.type		$str$31,@object
	.size		$str$31,($str$35 - $str$31)
$str$31:
        /*000f*/ 	.byte	0x20, 0x6f, 0x20, 0x00
	.type		$str$35,@object
	.size		$str$35,($str$22 - $str$35)
$str$35:
        /*0013*/ 	.byte	0x70, 0x74, 0x72, 0x5b, 0x00
	.type		$str$22,@object
	.size		$str$22,($str$34 - $str$22)
$str$22:
        /*0018*/ 	.byte	0x73, 0x4f, 0x3a, 0x20, 0x00
	.type		$str$34,@object
	.size		$str$34,($str$36 - $str$34)
$str$34:
        /*001d*/ 	.byte	0x73, 0x6d, 0x65, 0x6d, 0x5f, 0x00
	.type		$str$36,@object
	.size		$str$36,($str$33 - $str$36)
$str$36:
        /*0023*/ 	.byte	0x62, 0x5d, 0x28, 0x25, 0x70, 0x29, 0x00
	.type		$str$33,@object
	.size		$str$33,($str$27 - $str$33)
$str$33:
        /*002a*/ 	.byte	0x53, 0x77, 0x3c, 0x25, 0x64, 0x2c, 0x25, 0x64, 0x2c, 0x25, 0x64, 0x3e, 0x00
	.type		$str$27,@object
	.size		$str$27,($str$26 - $str$27)
$str$27:
        /*0037*/ 	.byte	0x2f, 0x74, 0x6d, 0x70, 0x2f, 0x63, 0x75, 0x74, 0x6c, 0x61, 0x73, 0x73, 0x5f, 0x73, 0x77, 0x65
        /*0047*/ 	.byte	0x65, 0x70, 0x5f, 0x73, 0x72, 0x63, 0x2f, 0x69, 0x6e, 0x63, 0x6c, 0x75, 0x64, 0x65, 0x2f, 0x63
        /*0057*/ 	.byte	0x75, 0x74, 0x65, 0x2f, 0x61, 0x74, 0x6f, 0x6d, 0x2f, 0x63, 0x6f, 0x70, 0x79, 0x5f, 0x74, 0x72
        /*0067*/ 	.byte	0x61, 0x69, 0x74, 0x73, 0x5f, 0x73, 0x6d, 0x31, 0x30, 0x30, 0x2e, 0x68, 0x70, 0x70, 0x00
	.type		$str$26,@object
	.size		$str$26,(__unnamed_4 - $str$26)
$str$26:
        /*0076*/ 	.byte	0x28, 0x28, 0x75, 0x69, 0x6e, 0x74, 0x33, 0x32, 0x5f, 0x74, 0x28, 0x74, 0x68, 0x72, 0x65, 0x61
        /*0086*/ 	.byte	0x64, 0x49, 0x64, 0x78, 0x2e, 0x78, 0x29, 0x20, 0x2f, 0x20, 0x33, 0x32, 0x29, 0x20, 0x25, 0x20
        /*0096*/ 	.byte	0x34, 0x29, 0x20, 0x3d, 0x3d, 0x20, 0x28, 0x28, 0x28, 0x74, 0x6d, 0x65, 0x6d, 0x5f, 0x61, 0x64
        /*00a6*/ 	.byte	0x64, 0x72, 0x20, 0x3e, 0x3e, 0x20, 0x31, 0x36, 0x29, 0x20, 0x2f, 0x20, 0x33, 0x32, 0x29, 0x20
        /*00b6*/ 	.byte	0x25, 0x20, 0x34, 0x29, 0x00
	.type		__unnamed_4,@object
	.size		__unnamed_4,(__unnamed_1 - __unnamed_4)
__unnamed_4:
        /* <DEDUP_REMOVED lines=37> */
        /*030b*/ 	.byte	0x30, 0x3e, 0x3e, 0x3e, 0x3e, 0x5d, 0x00
	.type		__unnamed_1,@object
	.size		__unnamed_1,(__unnamed_5 - __unnamed_1)
__unnamed_1:
        /* <DEDUP_REMOVED lines=37> */
        /*0562*/ 	.byte	0x3a, 0x43, 0x3c, 0x30, 0x3e, 0x3e, 0x3e, 0x3e, 0x5d, 0x00
	.type		__unnamed_5,@object
	.size		__unnamed_5,(__unnamed_6 - __unnamed_5)
__unnamed_5:
        /* <DEDUP_REMOVED lines=38> */
	.type		__unnamed_6,@object
	.size		__unnamed_6,(__unnamed_7 - __unnamed_6)
__unnamed_6:
        /* <DEDUP_REMOVED lines=37> */
        /*0a16*/ 	.byte	0x74, 0x65, 0x3a, 0x3a, 0x43, 0x3c, 0x30, 0x3e, 0x3e, 0x3e, 0x3e, 0x5d, 0x00
	.type		__unnamed_7,@object
	.size		__unnamed_7,(__unnamed_2 - __unnamed_7)
__unnamed_7:
        /* <DEDUP_REMOVED lines=37> */
        /*0c73*/ 	.byte	0x63, 0x75, 0x74, 0x65, 0x3a, 0x3a, 0x43, 0x3c, 0x30, 0x3e, 0x3e, 0x3e, 0x3e, 0x5d, 0x00
	.type		__unnamed_2,@object
	.size		__unnamed_2,(__unnamed_3 - __unnamed_2)
__unnamed_2:
        /* <DEDUP_REMOVED lines=38> */
	.type		__unnamed_3,@object
	.size		__unnamed_3,(.L_3 - __unnamed_3)
__unnamed_3:
        /* <DEDUP_REMOVED lines=38> */
        /*1142*/ 	.byte	0x3e, 0x3e, 0x5d, 0x00
.L_3:


//--------------------- .nv.shared._ZN7cutlass13device_kernelINS_4fmha6kernel36Sm100FmhaFwdKernelTmaWarpspecializedIN4cute5tupleIJiiiNS5_IJNS5_IJiiEEEiEEEEEENS1_10collective38Sm100FmhaFwdMainloopTmaWarpspecializedINS_10bfloat16_tEffNS5_IJNS4_1CILi256EEENSC_ILi128EEENSC_ILi64EEEEEENS5_IJiNSC_ILi1EEES7_EEENS5_IJiSH_NS5_IJNS5_IJNSC_ILi0EEEiEEEiEEEEEESM_NS9_6NoMaskENS5_IJNSC_ILi2EEESH_SH_EEENSC_ILb0EEEEENS9_38Sm100FmhaFwdEpilogueTmaWarpspecializedINS_6half_tEfNS5_IJSE_SF_SE_EEESI_NS5_IJSH_S7_EEESQ_EENS2_23IndividualTileSchedulerENS2_41Sm100FmhaCtxKernelWarpspecializedScheduleEEEEEvNT_6ParamsE --------------------------
	.section	.nv.shared._ZN7cutlass13device_kernelINS_4fmha6kernel36Sm100FmhaFwdKernelTmaWarpspecializedIN4cute5tupleIJiiiNS5_IJNS5_IJiiEEEiEEEEEENS1_10collective38Sm100FmhaFwdMainloopTmaWarpspecializedINS_10bfloat16_tEffNS5_IJNS4_1CILi256EEENSC_ILi128EEENSC_ILi64EEEEEENS5_IJiNSC_ILi1EEES7_EEENS5_IJiSH_NS5_IJNS5_IJNSC_ILi0EEEiEEEiEEEEEESM_NS9_6NoMaskENS5_IJNSC_ILi2EEESH_SH_EEENSC_ILb0EEEEENS9_38Sm100FmhaFwdEpilogueTmaWarpspecializedINS_6half_tEfNS5_IJSE_SF_SE_EEESI_NS5_IJSH_S7_EEESQ_EENS2_23IndividualTileSchedulerENS2_41Sm100FmhaCtxKernelWarpspecializedScheduleEEEEEvNT_6ParamsE,"aw",@nobits
	.sectionflags	@""
	.align	16
	.zero		1024


//--------------------- .nv.shared.reserved.0     --------------------------
	.section	.nv.shared.reserved.0,"aw",@nobits
	.weak		__nv_reservedSMEM_offset_0_alias
	.size		__nv_reservedSMEM_offset_0_alias, 0, 64
	.other		__nv_reservedSMEM_offset_0_alias,@"STO_CUDA_RESERVED_SHARED STV_DEFAULT"
__nv_reservedSMEM_offset_0_alias:
	.zero		0
.nv.shared.reserved.0:
	.zero		64
	.weak		__nv_reservedSMEM_tcgen05_partition
	.type		__nv_reservedSMEM_tcgen05_partition,@object
	.size		__nv_reservedSMEM_tcgen05_partition,(.L_0 - __nv_reservedSMEM_tcgen05_partition)
__nv_reservedSMEM_tcgen05_partition:
	.zero		32
.L_0:


//--------------------- .nv.global                --------------------------
	.section	.nv.global,"aw",@nobits
.nv.global:
	.type		_ZN39_INTERNAL_2575abad_4_k_cu_7832e9b6_27844cute1_E,@object
	.size		_ZN39_INTERNAL_2575abad_4_k_cu_7832e9b6_27844cute1_E,(_ZN39_INTERNAL_2575abad_4_k_cu_7832e9b6_27844cuda3std3__45__cpo6cbeginE - _ZN39_INTERNAL_2575abad_4_k_cu_7832e9b6_27844cute1_E)
_ZN39_INTERNAL_2575abad_4_k_cu_7832e9b6_27844cute1_E:
	.zero		1
	.type		_ZN39_INTERNAL_2575abad_4_k_cu_7832e9b6_27844cuda3std3__45__cpo6cbeginE,@object
	.size		_ZN39_INTERNAL_2575abad_4_k_cu_7832e9b6_27844cuda3std3__45__cpo6cbeginE,(_ZN39_INTERNAL_2575abad_4_k_cu_7832e9b6_27844cuda3std3__48in_placeE - _ZN39_INTERNAL_2575abad_4_k_cu_7832e9b6_27844cuda3std3__45__cpo6cbeginE)
_ZN39_INTERNAL_2575abad_4_k_cu_7832e9b6_27844cuda3std3__45__cpo6cbeginE:
	.zero		1
	.type		_ZN39_INTERNAL_2575abad_4_k_cu_7832e9b6_27844cuda3std3__48in_placeE,@object
	.size		_ZN39_INTERNAL_2575abad_4_k_cu_7832e9b6_27844cuda3std3__48in_placeE,(_ZN39_INTERNAL_2575abad_4_k_cu_7832e9b6_27844cuda3std6ranges3__45__cpo9iter_moveE - _ZN39_INTERNAL_2575abad_4_k_cu_7832e9b6_27844cuda3std3__48in_placeE)
_ZN39_INTERNAL_2575abad_4_k_cu_7832e9b6_27844cuda3std3__48in_placeE:
	.zero		1
	.type		_ZN39_INTERNAL_2575abad_4_k_cu_7832e9b6_27844cuda3std6ranges3__45__cpo9iter_moveE,@object
	.size		_ZN39_INTERNAL_2575abad_4_k_cu_7832e9b6_27844cuda3std6ranges3__45__cpo9iter_moveE,(_ZN39_INTERNAL_2575abad_4_k_cu_7832e9b6_27844cuda3std3__45__cpo5beginE - _ZN39_INTERNAL_2575abad_4_k_cu_7832e9b6_27844cuda3std6ranges3__45__cpo9iter_moveE)
_ZN39_INTERNAL_2575abad_4_k_cu_7832e9b6_27844cuda3std6ranges3__45__cpo9iter_moveE:
	.zero		1
	.type		_ZN39_INTERNAL_2575abad_4_k_cu_7832e9b6_27844cuda3std3__45__cpo5beginE,@object
	.size		_ZN39_INTERNAL_2575abad_4_k_cu_7832e9b6_27844cuda3std3__45__cpo5beginE,(_ZN39_INTERNAL_2575abad_4_k_cu_7832e9b6_27844cuda3std3__441_GLOBAL__N__2575abad_4_k_cu_7832e9b6_27846ignoreE - _ZN39_INTERNAL_2575abad_4_k_cu_7832e9b6_27844cuda3std3__45__cpo5beginE)
_ZN39_INTERNAL_2575abad_4_k_cu_7832e9b6_27844cuda3std3__45__cpo5beginE:
	.zero		1
	.type		_ZN39_INTERNAL_2575abad_4_k_cu_7832e9b6_27844cuda3std3__441_GLOBAL__N__2575abad_4_k_cu_7832e9b6_27846ignoreE,@object
	.size		_ZN39_INTERNAL_2575abad_4_k_cu_7832e9b6_27844cuda3std3__441_GLOBAL__N__2575abad_4_k_cu_7832e9b6_27846ignoreE,(_ZN39_INTERNAL_2575abad_4_k_cu_7832e9b6_27844cute7productE - _ZN39_INTERNAL_2575abad_4_k_cu_7832e9b6_27844cuda3std3__441_GLOBAL__N__2575abad_4_k_cu_7832e9b6_27846ignoreE)
_ZN39_INTERNAL_2575abad_4_k_cu_7832e9b6_27844cuda3std3__441_GLOBAL__N__2575abad_4_k_cu_7832e9b6_27846ignoreE:
	.zero		1
	.type		_ZN39_INTERNAL_2575abad_4_k_cu_7832e9b6_27844cute7productE,@object
	.size		_ZN39_INTERNAL_2575abad_4_k_cu_7832e9b6_27844cute7productE,(_ZN39_INTERNAL_2575abad_4_k_cu_7832e9b6_27844cuda3std3__45__cpo3endE - _ZN39_INTERNAL_2575abad_4_k_cu_7832e9b6_27844cute7productE)
_ZN39_INTERNAL_2575abad_4_k_cu_7832e9b6_27844cute7productE:
	.zero		1
	.type		_ZN39_INTERNAL_2575abad_4_k_cu_7832e9b6_27844cuda3std3__45__cpo3endE,@object
	.size		_ZN39_INTERNAL_2575abad_4_k_cu_7832e9b6_27844cuda3std3__45__cpo3endE,(_ZN39_INTERNAL_2575abad_4_k_cu_7832e9b6_27844cuda3std3__419piecewise_constructE - _ZN39_INTERNAL_2575abad_4_k_cu_7832e9b6_27844cuda3std3__45__cpo3endE)
_ZN39_INTERNAL_2575abad_4_k_cu_7832e9b6_27844cuda3std3__45__cpo3endE:
	.zero		1
	.type		_ZN39_INTERNAL_2575abad_4_k_cu_7832e9b6_27844cuda3std3__419piecewise_constructE,@object
	.size		_ZN39_INTERNAL_2575abad_4_k_cu_7832e9b6_27844cuda3std3__419piecewise_constructE,(_ZN39_INTERNAL_2575abad_4_k_cu_7832e9b6_27844cuda3std3__45__cpo4cendE - _ZN39_INTERNAL_2575abad_4_k_cu_7832e9b6_27844cuda3std3__419piecewise_constructE)
_ZN39_INTERNAL_2575abad_4_k_cu_7832e9b6_27844cuda3std3__419piecewise_constructE:
	.zero		1
	.type		_ZN39_INTERNAL_2575abad_4_k_cu_7832e9b6_27844cuda3std3__45__cpo4cendE,@object
	.size		_ZN39_INTERNAL_2575abad_4_k_cu_7832e9b6_27844cuda3std3__45__cpo4cendE,(_ZN39_INTERNAL_2575abad_4_k_cu_7832e9b6_27844cuda3std6ranges3__45__cpo4swapE - _ZN39_INTERNAL_2575abad_4_k_cu_7832e9b6_27844cuda3std3__45__cpo4cendE)
_ZN39_INTERNAL_2575abad_4_k_cu_7832e9b6_27844cuda3std3__45__cpo4cendE:
	.zero		1
	.type		_ZN39_INTERNAL_2575abad_4_k_cu_7832e9b6_27844cuda3std6ranges3__45__cpo4swapE,@object
	.size		_ZN39_INTERNAL_2575abad_4_k_cu_7832e9b6_27844cuda3std6ranges3__45__cpo4swapE,(.L_15 - _ZN39_INTERNAL_2575abad_4_k_cu_7832e9b6_27844cuda3std6ranges3__45__cpo4swapE)
_ZN39_INTERNAL_2575abad_4_k_cu_7832e9b6_27844cuda3std6ranges3__45__cpo4swapE:
	.zero		1
.L_15:


//--------------------- .nv.constant0._ZN7cutlass13device_kernelINS_4fmha6kernel36Sm100FmhaFwdKernelTmaWarpspecializedIN4cute5tupleIJiiiNS5_IJNS5_IJiiEEEiEEEEEENS1_10collective38Sm100FmhaFwdMainloopTmaWarpspecializedINS_10bfloat16_tEffNS5_IJNS4_1CILi256EEENSC_ILi128EEENSC_ILi64EEEEEENS5_IJiNSC_ILi1EEES7_EEENS5_IJiSH_NS5_IJNS5_IJNSC_ILi0EEEiEEEiEEEEEESM_NS9_6NoMaskENS5_IJNSC_ILi2EEESH_SH_EEENSC_ILb0EEEEENS9_38Sm100FmhaFwdEpilogueTmaWarpspecializedINS_6half_tEfNS5_IJSE_SF_SE_EEESI_NS5_IJSH_S7_EEESQ_EENS2_23IndividualTileSchedulerENS2_41Sm100FmhaCtxKernelWarpspecializedScheduleEEEEEvNT_6ParamsE --------------------------
	.section	.nv.constant0._ZN7cutlass13device_kernelINS_4fmha6kernel36Sm100FmhaFwdKernelTmaWarpspecializedIN4cute5tupleIJiiiNS5_IJNS5_IJiiEEEiEEEEEENS1_10collective38Sm100FmhaFwdMainloopTmaWarpspecializedINS_10bfloat16_tEffNS5_IJNS4_1CILi256EEENSC_ILi128EEENSC_ILi64EEEEEENS5_IJiNSC_ILi1EEES7_EEENS5_IJiSH_NS5_IJNS5_IJNSC_ILi0EEEiEEEiEEEEEESM_NS9_6NoMaskENS5_IJNSC_ILi2EEESH_SH_EEENSC_ILb0EEEEENS9_38Sm100FmhaFwdEpilogueTmaWarpspecializedINS_6half_tEfNS5_IJSE_SF_SE_EEESI_NS5_IJSH_S7_EEESQ_EENS2_23IndividualTileSchedulerENS2_41Sm100FmhaCtxKernelWarpspecializedScheduleEEEEEvNT_6ParamsE,"a",@progbits
	.sectionflags	@""
	.align	4
.nv.constant0._ZN7cutlass13device_kernelINS_4fmha6kernel36Sm100FmhaFwdKernelTmaWarpspecializedIN4cute5tupleIJiiiNS5_IJNS5_IJiiEEEiEEEEEENS1_10collective38Sm100FmhaFwdMainloopTmaWarpspecializedINS_10bfloat16_tEffNS5_IJNS4_1CILi256EEENSC_ILi128EEENSC_ILi64EEEEEENS5_IJiNSC_ILi1EEES7_EEENS5_IJiSH_NS5_IJNS5_IJNSC_ILi0EEEiEEEiEEEEEESM_NS9_6NoMaskENS5_IJNSC_ILi2EEESH_SH_EEENSC_ILb0EEEEENS9_38Sm100FmhaFwdEpilogueTmaWarpspecializedINS_6half_tEfNS5_IJSE_SF_SE_EEESI_NS5_IJSH_S7_EEESQ_EENS2_23IndividualTileSchedulerENS2_41Sm100FmhaCtxKernelWarpspecializedScheduleEEEEEvNT_6ParamsE:
	.zero		2432


//--------------------- SYMBOLS --------------------------

	.type		.nv.reservedSmem.offset0,@object
	.size		.nv.reservedSmem.offset0,0x4
	.type		.nv.reservedSmem.cap,@object
	.size		.nv.reservedSmem.cap,0x4
	.type		vprintf,@function
	.type		__assertfail,@function
